//
// Generated by NVIDIA NVVM Compiler
//
// Compiler Build ID: CL-36424714
// Cuda compilation tools, release 13.0, V13.0.88
// Based on NVVM 20.0.0
//

.version 9.0
.target sm_100
.address_size 64

	// .globl	sortDescending
.extern .func  (.param .b32 func_retval0) vprintf
(
	.param .b64 vprintf_param_0,
	.param .b64 vprintf_param_1
)
;
.extern .func  (.param .b64 func_retval0) malloc
(
	.param .b64 malloc_param_0
)
;
.extern .func free
(
	.param .b64 free_param_0
)
;
// _ZZN3cub18CUB_300001_SM_10006detail10radix_sort31DeviceRadixSortSingleTileKernelINS1_5radix10policy_hubIjNS0_8NullTypeEyE10Policy1000ELNS0_9SortOrderE1EjS6_yNS1_21identity_decomposer_tEEEvPKT1_PSB_PKT2_PSF_T3_iiT4_E12temp_storage has been demoted
// _ZZN3cub18CUB_300001_SM_10006detail10radix_sort30DeviceRadixSortHistogramKernelINS1_5radix10policy_hubIjNS0_8NullTypeEyE10Policy1000ELNS0_9SortOrderE1EjyNS1_21identity_decomposer_tEEEvPT2_PKT1_SB_iiT3_E12temp_storage has been demoted
// _ZZN3cub18CUB_300001_SM_10006detail10radix_sort33DeviceRadixSortExclusiveSumKernelINS1_5radix10policy_hubIjNS0_8NullTypeEyE10Policy1000EyEEvPT0_E12temp_storage has been demoted
// _ZZN3cub18CUB_300001_SM_10006detail10radix_sort29DeviceRadixSortOnesweepKernelINS1_5radix10policy_hubIjNS0_8NullTypeEyE10Policy1000ELNS0_9SortOrderE1EjS6_yiiNS1_21identity_decomposer_tEEEvPT5_SC_PT3_PKSD_PT1_PKSH_PT2_PKSL_T4_iiT6_E1s has been demoted
.global .align 1 .b8 _ZN34_INTERNAL_c1f877e3_4_k_cu_544908fe4cuda3std3__45__cpo5beginE[1];
.global .align 1 .b8 _ZN34_INTERNAL_c1f877e3_4_k_cu_544908fe4cuda3std3__45__cpo3endE[1];
.global .align 1 .b8 _ZN34_INTERNAL_c1f877e3_4_k_cu_544908fe4cuda3std3__45__cpo6cbeginE[1];
.global .align 1 .b8 _ZN34_INTERNAL_c1f877e3_4_k_cu_544908fe4cuda3std3__45__cpo4cendE[1];
.global .align 1 .b8 _ZN34_INTERNAL_c1f877e3_4_k_cu_544908fe4cuda3std3__45__cpo6rbeginE[1];
.global .align 1 .b8 _ZN34_INTERNAL_c1f877e3_4_k_cu_544908fe4cuda3std3__45__cpo4rendE[1];
.global .align 1 .b8 _ZN34_INTERNAL_c1f877e3_4_k_cu_544908fe4cuda3std3__45__cpo7crbeginE[1];
.global .align 1 .b8 _ZN34_INTERNAL_c1f877e3_4_k_cu_544908fe4cuda3std3__45__cpo5crendE[1];
.global .align 1 .b8 _ZN34_INTERNAL_c1f877e3_4_k_cu_544908fe4cuda3std3__436_GLOBAL__N__c1f877e3_4_k_cu_544908fe6ignoreE[1];
.global .align 1 .b8 _ZN34_INTERNAL_c1f877e3_4_k_cu_544908fe4cuda3std3__419piecewise_constructE[1];
.global .align 1 .b8 _ZN34_INTERNAL_c1f877e3_4_k_cu_544908fe4cuda3std3__48in_placeE[1];
.global .align 1 .b8 _ZN34_INTERNAL_c1f877e3_4_k_cu_544908fe4cuda3std3__420unreachable_sentinelE[1];
.global .align 1 .b8 _ZN34_INTERNAL_c1f877e3_4_k_cu_544908fe4cuda3std3__47nulloptE[1];
.global .align 1 .b8 _ZN34_INTERNAL_c1f877e3_4_k_cu_544908fe4cuda3std3__48unexpectE[1];
.global .align 1 .b8 _ZN34_INTERNAL_c1f877e3_4_k_cu_544908fe4cuda3std6ranges3__45__cpo4swapE[1];
.global .align 1 .b8 _ZN34_INTERNAL_c1f877e3_4_k_cu_544908fe4cuda3std6ranges3__45__cpo9iter_moveE[1];
.global .align 1 .b8 _ZN34_INTERNAL_c1f877e3_4_k_cu_544908fe4cuda3std6ranges3__45__cpo5beginE[1];
.global .align 1 .b8 _ZN34_INTERNAL_c1f877e3_4_k_cu_544908fe4cuda3std6ranges3__45__cpo3endE[1];
.global .align 1 .b8 _ZN34_INTERNAL_c1f877e3_4_k_cu_544908fe4cuda3std6ranges3__45__cpo6cbeginE[1];
.global .align 1 .b8 _ZN34_INTERNAL_c1f877e3_4_k_cu_544908fe4cuda3std6ranges3__45__cpo4cendE[1];
.global .align 1 .b8 _ZN34_INTERNAL_c1f877e3_4_k_cu_544908fe4cuda3std6ranges3__45__cpo7advanceE[1];
.global .align 1 .b8 _ZN34_INTERNAL_c1f877e3_4_k_cu_544908fe4cuda3std6ranges3__45__cpo9iter_swapE[1];
.global .align 1 .b8 _ZN34_INTERNAL_c1f877e3_4_k_cu_544908fe4cuda3std6ranges3__45__cpo4nextE[1];
.global .align 1 .b8 _ZN34_INTERNAL_c1f877e3_4_k_cu_544908fe4cuda3std6ranges3__45__cpo4prevE[1];
.global .align 1 .b8 _ZN34_INTERNAL_c1f877e3_4_k_cu_544908fe4cuda3std6ranges3__45__cpo4dataE[1];
.global .align 1 .b8 _ZN34_INTERNAL_c1f877e3_4_k_cu_544908fe4cuda3std6ranges3__45__cpo5cdataE[1];
.global .align 1 .b8 _ZN34_INTERNAL_c1f877e3_4_k_cu_544908fe4cuda3std6ranges3__45__cpo4sizeE[1];
.global .align 1 .b8 _ZN34_INTERNAL_c1f877e3_4_k_cu_544908fe4cuda3std6ranges3__45__cpo5ssizeE[1];
.global .align 1 .b8 _ZN34_INTERNAL_c1f877e3_4_k_cu_544908fe4cuda3std6ranges3__45__cpo8distanceE[1];
.global .align 1 .b8 _ZN34_INTERNAL_c1f877e3_4_k_cu_544908fe6thrust24THRUST_300001_SM_1000_NS8cuda_cub3parE[1];
.global .align 1 .b8 _ZN34_INTERNAL_c1f877e3_4_k_cu_544908fe6thrust24THRUST_300001_SM_1000_NS8cuda_cub10par_nosyncE[1];
.global .align 1 .b8 _ZN34_INTERNAL_c1f877e3_4_k_cu_544908fe6thrust24THRUST_300001_SM_1000_NS6system6detail10sequential3seqE[1];
.global .align 1 .b8 _ZN34_INTERNAL_c1f877e3_4_k_cu_544908fe6thrust24THRUST_300001_SM_1000_NS6system3cpp3parE[1];
.global .align 1 .b8 _ZN34_INTERNAL_c1f877e3_4_k_cu_544908fe6thrust24THRUST_300001_SM_1000_NS12placeholders2_1E[1];
.global .align 1 .b8 _ZN34_INTERNAL_c1f877e3_4_k_cu_544908fe6thrust24THRUST_300001_SM_1000_NS12placeholders2_2E[1];
.global .align 1 .b8 _ZN34_INTERNAL_c1f877e3_4_k_cu_544908fe6thrust24THRUST_300001_SM_1000_NS12placeholders2_3E[1];
.global .align 1 .b8 _ZN34_INTERNAL_c1f877e3_4_k_cu_544908fe6thrust24THRUST_300001_SM_1000_NS12placeholders2_4E[1];
.global .align 1 .b8 _ZN34_INTERNAL_c1f877e3_4_k_cu_544908fe6thrust24THRUST_300001_SM_1000_NS12placeholders2_5E[1];
.global .align 1 .b8 _ZN34_INTERNAL_c1f877e3_4_k_cu_544908fe6thrust24THRUST_300001_SM_1000_NS12placeholders2_6E[1];
.global .align 1 .b8 _ZN34_INTERNAL_c1f877e3_4_k_cu_544908fe6thrust24THRUST_300001_SM_1000_NS12placeholders2_7E[1];
.global .align 1 .b8 _ZN34_INTERNAL_c1f877e3_4_k_cu_544908fe6thrust24THRUST_300001_SM_1000_NS12placeholders2_8E[1];
.global .align 1 .b8 _ZN34_INTERNAL_c1f877e3_4_k_cu_544908fe6thrust24THRUST_300001_SM_1000_NS12placeholders2_9E[1];
.global .align 1 .b8 _ZN34_INTERNAL_c1f877e3_4_k_cu_544908fe6thrust24THRUST_300001_SM_1000_NS12placeholders3_10E[1];
.global .align 1 .b8 _ZN34_INTERNAL_c1f877e3_4_k_cu_544908fe6thrust24THRUST_300001_SM_1000_NS3seqE[1];
.global .align 1 .b8 _ZN34_INTERNAL_c1f877e3_4_k_cu_544908fe6thrust24THRUST_300001_SM_1000_NS6deviceE[1];
.global .align 1 .b8 $str[56] = {116, 101, 109, 112, 111, 114, 97, 114, 121, 95, 98, 117, 102, 102, 101, 114, 58, 58, 97, 108, 108, 111, 99, 97, 116, 101, 58, 32, 103, 101, 116, 95, 116, 101, 109, 112, 111, 114, 97, 114, 121, 95, 98, 117, 102, 102, 101, 114, 32, 102, 97, 105, 108, 101, 100};
.global .align 1 .b8 $str$2[4] = {37, 115, 10};

.visible .entry sortDescending(
	.param .align 4 .b8 sortDescending_param_0[12],
	.param .align 4 .b8 sortDescending_param_1[12],
	.param .u32 sortDescending_param_2,
	.param .u64 .ptr .align 1 sortDescending_param_3,
	.param .u64 .ptr .align 1 sortDescending_param_4
)
{
	.local .align 8 .b8 	__local_depot0[8];
	.reg .b64 	%SP;
	.reg .b64 	%SPL;
	.reg .pred 	%p<122>;
	.reg .b32 	%r<195>;
	.reg .b64 	%rd<447>;

	mov.u64 	%SPL, __local_depot0;
	cvta.local.u64 	%SP, %SPL;
	ld.param.u32 	%r26, [sortDescending_param_2];
	ld.param.u64 	%rd279, [sortDescending_param_3];
	ld.param.u64 	%rd278, [sortDescending_param_4];
	cvta.to.global.u64 	%rd1, %rd279;
	cvta.to.global.u64 	%rd438, %rd278;
	setp.eq.s32 	%p6, %r26, 0;
	@%p6 bra 	$L__BB0_13;
	and.b32  	%r1, %r26, 15;
	setp.lt.u32 	%p7, %r26, 16;
	mov.b32 	%r190, 0;
	@%p7 bra 	$L__BB0_4;
	and.b32  	%r190, %r26, -16;
	mov.b32 	%r188, 0;
$L__BB0_3:
	.pragma "nounroll";
	mul.wide.u32 	%rd280, %r188, 4;
	add.s64 	%rd281, %rd1, %rd280;
	ld.global.u32 	%r29, [%rd281];
	add.s64 	%rd282, %rd438, %rd280;
	st.global.u32 	[%rd282], %r29;
	ld.global.u32 	%r30, [%rd281+4];
	st.global.u32 	[%rd282+4], %r30;
	ld.global.u32 	%r31, [%rd281+8];
	st.global.u32 	[%rd282+8], %r31;
	ld.global.u32 	%r32, [%rd281+12];
	st.global.u32 	[%rd282+12], %r32;
	ld.global.u32 	%r33, [%rd281+16];
	st.global.u32 	[%rd282+16], %r33;
	ld.global.u32 	%r34, [%rd281+20];
	st.global.u32 	[%rd282+20], %r34;
	ld.global.u32 	%r35, [%rd281+24];
	st.global.u32 	[%rd282+24], %r35;
	ld.global.u32 	%r36, [%rd281+28];
	st.global.u32 	[%rd282+28], %r36;
	ld.global.u32 	%r37, [%rd281+32];
	st.global.u32 	[%rd282+32], %r37;
	ld.global.u32 	%r38, [%rd281+36];
	st.global.u32 	[%rd282+36], %r38;
	ld.global.u32 	%r39, [%rd281+40];
	st.global.u32 	[%rd282+40], %r39;
	ld.global.u32 	%r40, [%rd281+44];
	st.global.u32 	[%rd282+44], %r40;
	ld.global.u32 	%r41, [%rd281+48];
	st.global.u32 	[%rd282+48], %r41;
	ld.global.u32 	%r42, [%rd281+52];
	st.global.u32 	[%rd282+52], %r42;
	ld.global.u32 	%r43, [%rd281+56];
	st.global.u32 	[%rd282+56], %r43;
	ld.global.u32 	%r44, [%rd281+60];
	st.global.u32 	[%rd282+60], %r44;
	add.s32 	%r188, %r188, 16;
	setp.ne.s32 	%p8, %r188, %r190;
	@%p8 bra 	$L__BB0_3;
$L__BB0_4:
	setp.eq.s32 	%p9, %r1, 0;
	@%p9 bra 	$L__BB0_13;
	and.b32  	%r6, %r26, 7;
	setp.lt.u32 	%p10, %r1, 8;
	@%p10 bra 	$L__BB0_7;
	mul.wide.u32 	%rd283, %r190, 4;
	add.s64 	%rd284, %rd1, %rd283;
	ld.global.u32 	%r45, [%rd284];
	add.s64 	%rd285, %rd438, %rd283;
	st.global.u32 	[%rd285], %r45;
	ld.global.u32 	%r46, [%rd284+4];
	st.global.u32 	[%rd285+4], %r46;
	ld.global.u32 	%r47, [%rd284+8];
	st.global.u32 	[%rd285+8], %r47;
	ld.global.u32 	%r48, [%rd284+12];
	st.global.u32 	[%rd285+12], %r48;
	ld.global.u32 	%r49, [%rd284+16];
	st.global.u32 	[%rd285+16], %r49;
	ld.global.u32 	%r50, [%rd284+20];
	st.global.u32 	[%rd285+20], %r50;
	ld.global.u32 	%r51, [%rd284+24];
	st.global.u32 	[%rd285+24], %r51;
	ld.global.u32 	%r52, [%rd284+28];
	st.global.u32 	[%rd285+28], %r52;
	add.s32 	%r190, %r190, 8;
$L__BB0_7:
	setp.eq.s32 	%p11, %r6, 0;
	@%p11 bra 	$L__BB0_13;
	and.b32  	%r9, %r26, 3;
	setp.lt.u32 	%p12, %r6, 4;
	@%p12 bra 	$L__BB0_10;
	mul.wide.u32 	%rd286, %r190, 4;
	add.s64 	%rd287, %rd1, %rd286;
	ld.global.u32 	%r53, [%rd287];
	add.s64 	%rd288, %rd438, %rd286;
	st.global.u32 	[%rd288], %r53;
	ld.global.u32 	%r54, [%rd287+4];
	st.global.u32 	[%rd288+4], %r54;
	ld.global.u32 	%r55, [%rd287+8];
	st.global.u32 	[%rd288+8], %r55;
	ld.global.u32 	%r56, [%rd287+12];
	st.global.u32 	[%rd288+12], %r56;
	add.s32 	%r190, %r190, 4;
$L__BB0_10:
	setp.eq.s32 	%p13, %r9, 0;
	@%p13 bra 	$L__BB0_13;
	mov.b32 	%r193, 0;
$L__BB0_12:
	.pragma "nounroll";
	mul.wide.u32 	%rd289, %r190, 4;
	add.s64 	%rd290, %rd1, %rd289;
	ld.global.u32 	%r58, [%rd290];
	add.s64 	%rd291, %rd438, %rd289;
	st.global.u32 	[%rd291], %r58;
	add.s32 	%r190, %r190, 1;
	add.s32 	%r193, %r193, 1;
	setp.ne.s32 	%p14, %r193, %r9;
	@%p14 bra 	$L__BB0_12;
$L__BB0_13:
	setp.eq.s32 	%p15, %r26, 0;
	cvt.u64.u32 	%rd3, %r26;
	mov.b64 	%rd335, 0;
	@%p15 bra 	$L__BB0_87;
	shl.b64 	%rd293, %rd3, 2;
	{ // callseq 0, 0
	.param .b64 param0;
	st.param.b64 	[param0], %rd293;
	.param .b64 retval0;
	call.uni (retval0), 
	malloc, 
	(
	param0
	);
	ld.param.b64 	%rd335, [retval0];
	} // callseq 0
	setp.ne.s64 	%p16, %rd335, 0;
	@%p16 bra 	$L__BB0_87;
	add.u64 	%rd295, %SP, 0;
	add.u64 	%rd296, %SPL, 0;
	{ // callseq 1, 0
	.param .b64 param0;
	st.param.b64 	[param0], 0;
	call.uni 
	free, 
	(
	param0
	);
	} // callseq 1
	mov.u64 	%rd297, $str;
	cvta.global.u64 	%rd298, %rd297;
	st.local.u64 	[%rd296], %rd298;
	mov.u64 	%rd299, $str$2;
	cvta.global.u64 	%rd300, %rd299;
	{ // callseq 2, 0
	.param .b64 param0;
	st.param.b64 	[param0], %rd300;
	.param .b64 param1;
	st.param.b64 	[param1], %rd295;
	.param .b32 retval0;
	call.uni (retval0), 
	vprintf, 
	(
	param0, 
	param1
	);
	ld.param.b32 	%r59, [retval0];
	} // callseq 2
	// begin inline asm
	trap;
	// end inline asm
$L__BB0_16:
	setp.lt.u64 	%p28, %rd398, %rd6;
	add.s64 	%rd399, %rd399, 128;
	@%p28 bra 	$L__BB0_88;
$L__BB0_17:
	setp.lt.u32 	%p29, %r26, 33;
	@%p29 bra 	$L__BB0_132;
	setp.gt.u64 	%p30, %rd6, %rd438;
	shl.b64 	%rd303, %rd3, 2;
	add.s64 	%rd8, %rd335, %rd303;
	@%p30 bra 	$L__BB0_26;
	mov.b64 	%rd412, 32;
	mov.pred 	%p120, 0;
$L__BB0_20:
	mov.pred 	%p121, %p120;
	not.pred 	%p120, %p121;
	@%p120 bra 	$L__BB0_119;
	shl.b64 	%rd189, %rd412, 3;
	mov.u64 	%rd413, %rd438;
	mov.u64 	%rd416, %rd335;
$L__BB0_22:
	shl.b64 	%rd305, %rd412, 2;
	add.s64 	%rd192, %rd416, %rd305;
	sub.s64 	%rd306, %rd192, %rd8;
	setp.lt.s64 	%p33, %rd306, 0;
	selp.b64 	%rd307, %rd192, %rd8, %p33;
	add.s64 	%rd308, %rd307, %rd305;
	sub.s64 	%rd309, %rd308, %rd8;
	setp.lt.s64 	%p34, %rd309, 0;
	selp.b64 	%rd310, %rd308, %rd8, %p34;
	setp.eq.s64 	%p35, %rd416, %rd307;
	setp.eq.s64 	%p36, %rd307, %rd310;
	or.pred  	%p37, %p35, %p36;
	mov.u64 	%rd417, %rd307;
	mov.u64 	%rd422, %rd413;
	@%p37 bra 	$L__BB0_104;
	mov.u64 	%rd422, %rd413;
	mov.u64 	%rd417, %rd307;
$L__BB0_24:
	ld.u32 	%r24, [%rd417];
	ld.u32 	%r25, [%rd416];
	setp.le.u32 	%p38, %r24, %r25;
	@%p38 bra 	$L__BB0_102;
	st.global.u32 	[%rd422], %r24;
	add.s64 	%rd417, %rd417, 4;
	bra.uni 	$L__BB0_103;
$L__BB0_26:
	add.s64 	%rd9, %rd278, %rd303;
	mov.b64 	%rd336, 32;
	mov.pred 	%p119, 0;
$L__BB0_27:
	mov.pred 	%p121, %p119;
	@%p121 bra 	$L__BB0_64;
	mov.u64 	%rd343, %rd278;
	mov.u64 	%rd345, %rd438;
	mov.u64 	%rd339, %rd335;
$L__BB0_29:
	shl.b64 	%rd316, %rd336, 2;
	add.s64 	%rd14, %rd345, %rd316;
	add.s64 	%rd15, %rd343, %rd316;
	setp.lt.u64 	%p57, %rd14, %rd6;
	min.u64 	%rd16, %rd14, %rd6;
	selp.b64 	%rd17, %rd15, %rd9, %p57;
	add.s64 	%rd317, %rd16, %rd316;
	add.s64 	%rd318, %rd17, %rd316;
	setp.lt.u64 	%p58, %rd317, %rd6;
	min.u64 	%rd18, %rd317, %rd6;
	selp.b64 	%rd19, %rd318, %rd9, %p58;
	setp.eq.s64 	%p59, %rd345, %rd16;
	setp.eq.s64 	%p60, %rd16, %rd18;
	or.pred  	%p61, %p59, %p60;
	mov.u64 	%rd353, %rd339;
	mov.u64 	%rd342, %rd16;
	mov.u64 	%rd340, %rd17;
	@%p61 bra 	$L__BB0_35;
	mov.u64 	%rd340, %rd17;
	mov.u64 	%rd341, %rd16;
	mov.u64 	%rd342, %rd16;
	mov.u64 	%rd344, %rd345;
	mov.u64 	%rd353, %rd339;
$L__BB0_31:
	ld.global.u32 	%r16, [%rd342];
	ld.global.u32 	%r17, [%rd345];
	setp.gt.u32 	%p62, %r16, %r17;
	@%p62 bra 	$L__BB0_33;
	st.u32 	[%rd353], %r17;
	add.s64 	%rd344, %rd344, 4;
	add.s64 	%rd345, %rd345, 4;
	add.s64 	%rd343, %rd343, 4;
	bra.uni 	$L__BB0_34;
$L__BB0_33:
	st.u32 	[%rd353], %r16;
	add.s64 	%rd341, %rd341, 4;
	add.s64 	%rd342, %rd342, 4;
	add.s64 	%rd340, %rd340, 4;
$L__BB0_34:
	add.s64 	%rd353, %rd353, 4;
	setp.ne.s64 	%p63, %rd344, %rd16;
	setp.ne.s64 	%p64, %rd341, %rd18;
	and.pred  	%p65, %p63, %p64;
	@%p65 bra 	$L__BB0_31;
$L__BB0_35:
	sub.s64 	%rd45, %rd17, %rd343;
	shr.s64 	%rd46, %rd45, 2;
	setp.lt.s64 	%p66, %rd46, 1;
	@%p66 bra 	$L__BB0_49;
	setp.lt.u64 	%p67, %rd46, 16;
	mov.u64 	%rd361, %rd353;
	@%p67 bra 	$L__BB0_39;
	and.b64  	%rd47, %rd46, 9223372036854775792;
	mov.b64 	%rd360, 0;
	mov.u64 	%rd361, %rd353;
$L__BB0_38:
	.pragma "nounroll";
	ld.global.u32 	%r83, [%rd345];
	st.u32 	[%rd361], %r83;
	ld.global.u32 	%r84, [%rd345+4];
	st.u32 	[%rd361+4], %r84;
	ld.global.u32 	%r85, [%rd345+8];
	st.u32 	[%rd361+8], %r85;
	ld.global.u32 	%r86, [%rd345+12];
	st.u32 	[%rd361+12], %r86;
	ld.global.u32 	%r87, [%rd345+16];
	st.u32 	[%rd361+16], %r87;
	ld.global.u32 	%r88, [%rd345+20];
	st.u32 	[%rd361+20], %r88;
	ld.global.u32 	%r89, [%rd345+24];
	st.u32 	[%rd361+24], %r89;
	ld.global.u32 	%r90, [%rd345+28];
	st.u32 	[%rd361+28], %r90;
	ld.global.u32 	%r91, [%rd345+32];
	st.u32 	[%rd361+32], %r91;
	ld.global.u32 	%r92, [%rd345+36];
	st.u32 	[%rd361+36], %r92;
	ld.global.u32 	%r93, [%rd345+40];
	st.u32 	[%rd361+40], %r93;
	ld.global.u32 	%r94, [%rd345+44];
	st.u32 	[%rd361+44], %r94;
	ld.global.u32 	%r95, [%rd345+48];
	st.u32 	[%rd361+48], %r95;
	ld.global.u32 	%r96, [%rd345+52];
	st.u32 	[%rd361+52], %r96;
	ld.global.u32 	%r97, [%rd345+56];
	st.u32 	[%rd361+56], %r97;
	ld.global.u32 	%r98, [%rd345+60];
	st.u32 	[%rd361+60], %r98;
	add.s64 	%rd345, %rd345, 64;
	add.s64 	%rd361, %rd361, 64;
	add.s64 	%rd360, %rd360, 16;
	setp.ne.s64 	%p68, %rd360, %rd47;
	@%p68 bra 	$L__BB0_38;
$L__BB0_39:
	and.b64  	%rd56, %rd46, 15;
	setp.eq.s64 	%p69, %rd56, 0;
	@%p69 bra 	$L__BB0_49;
	and.b64  	%rd57, %rd46, 7;
	setp.lt.u64 	%p70, %rd56, 8;
	@%p70 bra 	$L__BB0_42;
	ld.global.u32 	%r99, [%rd345];
	st.u32 	[%rd361], %r99;
	ld.global.u32 	%r100, [%rd345+4];
	st.u32 	[%rd361+4], %r100;
	ld.global.u32 	%r101, [%rd345+8];
	st.u32 	[%rd361+8], %r101;
	ld.global.u32 	%r102, [%rd345+12];
	st.u32 	[%rd361+12], %r102;
	ld.global.u32 	%r103, [%rd345+16];
	st.u32 	[%rd361+16], %r103;
	ld.global.u32 	%r104, [%rd345+20];
	st.u32 	[%rd361+20], %r104;
	ld.global.u32 	%r105, [%rd345+24];
	st.u32 	[%rd361+24], %r105;
	ld.global.u32 	%r106, [%rd345+28];
	st.u32 	[%rd361+28], %r106;
	add.s64 	%rd345, %rd345, 32;
	add.s64 	%rd361, %rd361, 32;
$L__BB0_42:
	setp.eq.s64 	%p71, %rd57, 0;
	@%p71 bra 	$L__BB0_49;
	and.b64  	%rd62, %rd46, 3;
	setp.lt.u64 	%p72, %rd57, 4;
	@%p72 bra 	$L__BB0_45;
	ld.global.u32 	%r107, [%rd345];
	st.u32 	[%rd361], %r107;
	ld.global.u32 	%r108, [%rd345+4];
	st.u32 	[%rd361+4], %r108;
	ld.global.u32 	%r109, [%rd345+8];
	st.u32 	[%rd361+8], %r109;
	ld.global.u32 	%r110, [%rd345+12];
	st.u32 	[%rd361+12], %r110;
	add.s64 	%rd345, %rd345, 16;
	add.s64 	%rd361, %rd361, 16;
$L__BB0_45:
	setp.eq.s64 	%p73, %rd62, 0;
	@%p73 bra 	$L__BB0_49;
	ld.global.u32 	%r111, [%rd345];
	st.u32 	[%rd361], %r111;
	setp.eq.s64 	%p74, %rd62, 1;
	@%p74 bra 	$L__BB0_49;
	ld.global.u32 	%r112, [%rd345+4];
	st.u32 	[%rd361+4], %r112;
	setp.eq.s64 	%p75, %rd62, 2;
	@%p75 bra 	$L__BB0_49;
	ld.global.u32 	%r113, [%rd345+8];
	st.u32 	[%rd361+8], %r113;
$L__BB0_49:
	add.s64 	%rd370, %rd353, %rd45;
	sub.s64 	%rd320, %rd19, %rd340;
	shr.s64 	%rd68, %rd320, 2;
	setp.lt.s64 	%p76, %rd68, 1;
	@%p76 bra 	$L__BB0_63;
	and.b64  	%rd69, %rd68, 15;
	setp.lt.u64 	%p77, %rd68, 16;
	@%p77 bra 	$L__BB0_53;
	and.b64  	%rd70, %rd68, 9223372036854775792;
	mov.b64 	%rd369, 0;
$L__BB0_52:
	.pragma "nounroll";
	ld.global.u32 	%r114, [%rd342];
	st.u32 	[%rd370], %r114;
	ld.global.u32 	%r115, [%rd342+4];
	st.u32 	[%rd370+4], %r115;
	ld.global.u32 	%r116, [%rd342+8];
	st.u32 	[%rd370+8], %r116;
	ld.global.u32 	%r117, [%rd342+12];
	st.u32 	[%rd370+12], %r117;
	ld.global.u32 	%r118, [%rd342+16];
	st.u32 	[%rd370+16], %r118;
	ld.global.u32 	%r119, [%rd342+20];
	st.u32 	[%rd370+20], %r119;
	ld.global.u32 	%r120, [%rd342+24];
	st.u32 	[%rd370+24], %r120;
	ld.global.u32 	%r121, [%rd342+28];
	st.u32 	[%rd370+28], %r121;
	ld.global.u32 	%r122, [%rd342+32];
	st.u32 	[%rd370+32], %r122;
	ld.global.u32 	%r123, [%rd342+36];
	st.u32 	[%rd370+36], %r123;
	ld.global.u32 	%r124, [%rd342+40];
	st.u32 	[%rd370+40], %r124;
	ld.global.u32 	%r125, [%rd342+44];
	st.u32 	[%rd370+44], %r125;
	ld.global.u32 	%r126, [%rd342+48];
	st.u32 	[%rd370+48], %r126;
	ld.global.u32 	%r127, [%rd342+52];
	st.u32 	[%rd370+52], %r127;
	ld.global.u32 	%r128, [%rd342+56];
	st.u32 	[%rd370+56], %r128;
	ld.global.u32 	%r129, [%rd342+60];
	st.u32 	[%rd370+60], %r129;
	add.s64 	%rd342, %rd342, 64;
	add.s64 	%rd370, %rd370, 64;
	add.s64 	%rd369, %rd369, 16;
	setp.ne.s64 	%p78, %rd369, %rd70;
	@%p78 bra 	$L__BB0_52;
$L__BB0_53:
	setp.eq.s64 	%p79, %rd69, 0;
	@%p79 bra 	$L__BB0_63;
	and.b64  	%rd79, %rd68, 7;
	setp.lt.u64 	%p80, %rd69, 8;
	@%p80 bra 	$L__BB0_56;
	ld.global.u32 	%r130, [%rd342];
	st.u32 	[%rd370], %r130;
	ld.global.u32 	%r131, [%rd342+4];
	st.u32 	[%rd370+4], %r131;
	ld.global.u32 	%r132, [%rd342+8];
	st.u32 	[%rd370+8], %r132;
	ld.global.u32 	%r133, [%rd342+12];
	st.u32 	[%rd370+12], %r133;
	ld.global.u32 	%r134, [%rd342+16];
	st.u32 	[%rd370+16], %r134;
	ld.global.u32 	%r135, [%rd342+20];
	st.u32 	[%rd370+20], %r135;
	ld.global.u32 	%r136, [%rd342+24];
	st.u32 	[%rd370+24], %r136;
	ld.global.u32 	%r137, [%rd342+28];
	st.u32 	[%rd370+28], %r137;
	add.s64 	%rd342, %rd342, 32;
	add.s64 	%rd370, %rd370, 32;
$L__BB0_56:
	setp.eq.s64 	%p81, %rd79, 0;
	@%p81 bra 	$L__BB0_63;
	and.b64  	%rd84, %rd68, 3;
	setp.lt.u64 	%p82, %rd79, 4;
	@%p82 bra 	$L__BB0_59;
	ld.global.u32 	%r138, [%rd342];
	st.u32 	[%rd370], %r138;
	ld.global.u32 	%r139, [%rd342+4];
	st.u32 	[%rd370+4], %r139;
	ld.global.u32 	%r140, [%rd342+8];
	st.u32 	[%rd370+8], %r140;
	ld.global.u32 	%r141, [%rd342+12];
	st.u32 	[%rd370+12], %r141;
	add.s64 	%rd342, %rd342, 16;
	add.s64 	%rd370, %rd370, 16;
$L__BB0_59:
	setp.eq.s64 	%p83, %rd84, 0;
	@%p83 bra 	$L__BB0_63;
	ld.global.u32 	%r142, [%rd342];
	st.u32 	[%rd370], %r142;
	setp.eq.s64 	%p84, %rd84, 1;
	@%p84 bra 	$L__BB0_63;
	ld.global.u32 	%r143, [%rd342+4];
	st.u32 	[%rd370+4], %r143;
	setp.eq.s64 	%p85, %rd84, 2;
	@%p85 bra 	$L__BB0_63;
	ld.global.u32 	%r144, [%rd342+8];
	st.u32 	[%rd370+8], %r144;
$L__BB0_63:
	shl.b64 	%rd322, %rd336, 2;
	add.s64 	%rd345, %rd14, %rd322;
	add.s64 	%rd343, %rd15, %rd322;
	shl.b64 	%rd323, %rd336, 3;
	add.s64 	%rd339, %rd339, %rd323;
	setp.lt.u64 	%p86, %rd345, %rd6;
	@%p86 bra 	$L__BB0_29;
	bra.uni 	$L__BB0_86;
$L__BB0_64:
	shl.b64 	%rd92, %rd336, 3;
	mov.u64 	%rd376, %rd438;
	mov.u64 	%rd379, %rd335;
$L__BB0_65:
	shl.b64 	%rd324, %rd336, 2;
	add.s64 	%rd95, %rd379, %rd324;
	sub.s64 	%rd325, %rd95, %rd8;
	setp.lt.s64 	%p87, %rd325, 0;
	selp.b64 	%rd326, %rd95, %rd8, %p87;
	add.s64 	%rd327, %rd326, %rd324;
	sub.s64 	%rd328, %rd327, %rd8;
	setp.lt.s64 	%p88, %rd328, 0;
	selp.b64 	%rd329, %rd327, %rd8, %p88;
	setp.eq.s64 	%p89, %rd379, %rd326;
	setp.eq.s64 	%p90, %rd326, %rd329;
	or.pred  	%p91, %p89, %p90;
	mov.u64 	%rd380, %rd326;
	mov.u64 	%rd385, %rd376;
	@%p91 bra 	$L__BB0_71;
	mov.u64 	%rd385, %rd376;
	mov.u64 	%rd380, %rd326;
$L__BB0_67:
	ld.u32 	%r18, [%rd380];
	ld.u32 	%r19, [%rd379];
	setp.gt.u32 	%p92, %r18, %r19;
	@%p92 bra 	$L__BB0_69;
	st.global.u32 	[%rd385], %r19;
	add.s64 	%rd379, %rd379, 4;
	bra.uni 	$L__BB0_70;
$L__BB0_69:
	st.global.u32 	[%rd385], %r18;
	add.s64 	%rd380, %rd380, 4;
$L__BB0_70:
	add.s64 	%rd385, %rd385, 4;
	setp.ne.s64 	%p93, %rd379, %rd326;
	setp.ne.s64 	%p94, %rd380, %rd329;
	and.pred  	%p95, %p93, %p94;
	@%p95 bra 	$L__BB0_67;
$L__BB0_71:
	sub.s64 	%rd109, %rd326, %rd379;
	shr.s64 	%rd110, %rd109, 2;
	setp.lt.s64 	%p96, %rd110, 1;
	@%p96 bra 	$L__BB0_78;
	and.b64  	%rd111, %rd110, 3;
	setp.eq.s64 	%p97, %rd111, 0;
	mov.u64 	%rd386, %rd385;
	mov.u64 	%rd387, %rd379;
	mov.u64 	%rd388, %rd110;
	@%p97 bra 	$L__BB0_76;
	ld.u32 	%r145, [%rd379];
	st.global.u32 	[%rd385], %r145;
	add.s64 	%rd387, %rd379, 4;
	add.s64 	%rd386, %rd385, 4;
	add.s64 	%rd388, %rd110, -1;
	setp.eq.s64 	%p98, %rd111, 1;
	@%p98 bra 	$L__BB0_76;
	ld.u32 	%r146, [%rd379+4];
	st.global.u32 	[%rd385+4], %r146;
	add.s64 	%rd387, %rd379, 8;
	add.s64 	%rd386, %rd385, 8;
	add.s64 	%rd388, %rd110, -2;
	setp.eq.s64 	%p99, %rd111, 2;
	@%p99 bra 	$L__BB0_76;
	ld.u32 	%r147, [%rd379+8];
	st.global.u32 	[%rd385+8], %r147;
	add.s64 	%rd387, %rd379, 12;
	add.s64 	%rd386, %rd385, 12;
	add.s64 	%rd388, %rd110, -3;
$L__BB0_76:
	setp.lt.u64 	%p100, %rd110, 4;
	@%p100 bra 	$L__BB0_78;
$L__BB0_77:
	ld.u32 	%r148, [%rd387];
	st.global.u32 	[%rd386], %r148;
	ld.u32 	%r149, [%rd387+4];
	st.global.u32 	[%rd386+4], %r149;
	ld.u32 	%r150, [%rd387+8];
	st.global.u32 	[%rd386+8], %r150;
	ld.u32 	%r151, [%rd387+12];
	st.global.u32 	[%rd386+12], %r151;
	add.s64 	%rd387, %rd387, 16;
	add.s64 	%rd386, %rd386, 16;
	add.s64 	%rd129, %rd388, -4;
	setp.gt.u64 	%p101, %rd388, 4;
	mov.u64 	%rd388, %rd129;
	@%p101 bra 	$L__BB0_77;
$L__BB0_78:
	add.s64 	%rd130, %rd385, %rd109;
	sub.s64 	%rd330, %rd329, %rd380;
	shr.s64 	%rd131, %rd330, 2;
	setp.lt.s64 	%p102, %rd131, 1;
	@%p102 bra 	$L__BB0_85;
	and.b64  	%rd132, %rd131, 3;
	setp.eq.s64 	%p103, %rd132, 0;
	mov.u64 	%rd392, %rd130;
	mov.u64 	%rd393, %rd380;
	mov.u64 	%rd394, %rd131;
	@%p103 bra 	$L__BB0_83;
	ld.u32 	%r152, [%rd380];
	st.global.u32 	[%rd130], %r152;
	add.s64 	%rd393, %rd380, 4;
	add.s64 	%rd392, %rd130, 4;
	add.s64 	%rd394, %rd131, -1;
	setp.eq.s64 	%p104, %rd132, 1;
	@%p104 bra 	$L__BB0_83;
	ld.u32 	%r153, [%rd380+4];
	st.global.u32 	[%rd130+4], %r153;
	add.s64 	%rd393, %rd380, 8;
	add.s64 	%rd392, %rd130, 8;
	add.s64 	%rd394, %rd131, -2;
	setp.eq.s64 	%p105, %rd132, 2;
	@%p105 bra 	$L__BB0_83;
	ld.u32 	%r154, [%rd380+8];
	st.global.u32 	[%rd130+8], %r154;
	add.s64 	%rd393, %rd380, 12;
	add.s64 	%rd392, %rd130, 12;
	add.s64 	%rd394, %rd131, -3;
$L__BB0_83:
	setp.lt.u64 	%p106, %rd131, 4;
	@%p106 bra 	$L__BB0_85;
$L__BB0_84:
	ld.u32 	%r155, [%rd393];
	st.global.u32 	[%rd392], %r155;
	ld.u32 	%r156, [%rd393+4];
	st.global.u32 	[%rd392+4], %r156;
	ld.u32 	%r157, [%rd393+8];
	st.global.u32 	[%rd392+8], %r157;
	ld.u32 	%r158, [%rd393+12];
	st.global.u32 	[%rd392+12], %r158;
	add.s64 	%rd393, %rd393, 16;
	add.s64 	%rd392, %rd392, 16;
	add.s64 	%rd150, %rd394, -4;
	setp.gt.u64 	%p107, %rd394, 4;
	mov.u64 	%rd394, %rd150;
	@%p107 bra 	$L__BB0_84;
$L__BB0_85:
	shl.b64 	%rd331, %rd336, 2;
	add.s64 	%rd379, %rd95, %rd331;
	add.s64 	%rd376, %rd376, %rd92;
	sub.s64 	%rd332, %rd379, %rd8;
	setp.lt.s64 	%p108, %rd332, 0;
	@%p108 bra 	$L__BB0_65;
$L__BB0_86:
	shl.b64 	%rd336, %rd336, 1;
	not.pred 	%p119, %p121;
	setp.lt.s64 	%p109, %rd336, %rd3;
	@%p109 bra 	$L__BB0_27;
	bra.uni 	$L__BB0_120;
$L__BB0_87:
	shl.b64 	%rd301, %rd3, 2;
	add.s64 	%rd6, %rd438, %rd301;
	setp.le.u64 	%p17, %rd6, %rd438;
	mov.u64 	%rd398, %rd438;
	mov.u64 	%rd399, %rd438;
	@%p17 bra 	$L__BB0_17;
$L__BB0_88:
	mov.u64 	%rd154, %rd398;
	add.s64 	%rd398, %rd154, 128;
	min.u64 	%rd157, %rd398, %rd6;
	add.s64 	%rd401, %rd154, 4;
	setp.eq.s64 	%p18, %rd401, %rd157;
	@%p18 bra 	$L__BB0_16;
	mov.b64 	%rd400, 0;
	mov.u64 	%rd402, %rd399;
	mov.u64 	%rd403, %rd399;
$L__BB0_90:
	add.s64 	%rd163, %rd402, 4;
	add.s64 	%rd164, %rd403, 4;
	ld.global.u32 	%r20, [%rd403+4];
	ld.global.u32 	%r61, [%rd399];
	setp.gt.u32 	%p19, %r20, %r61;
	@%p19 bra 	$L__BB0_94;
	ld.global.u32 	%r194, [%rd403];
	setp.le.u32 	%p20, %r20, %r194;
	mov.u64 	%rd411, %rd164;
	@%p20 bra 	$L__BB0_93;
$L__BB0_92:
	mov.u64 	%rd182, %rd403;
	st.global.u32 	[%rd411], %r194;
	add.s64 	%rd403, %rd182, -4;
	ld.global.u32 	%r194, [%rd182+-4];
	setp.gt.u32 	%p21, %r20, %r194;
	mov.u64 	%rd411, %rd182;
	@%p21 bra 	$L__BB0_92;
$L__BB0_93:
	st.global.u32 	[%rd411], %r20;
	bra.uni 	$L__BB0_101;
$L__BB0_94:
	add.s64 	%rd404, %rd403, 8;
	and.b64  	%rd166, %rd400, 3;
	setp.eq.s64 	%p22, %rd166, 3;
	mov.u64 	%rd405, %rd401;
	mov.u64 	%rd406, %rd163;
	@%p22 bra 	$L__BB0_98;
	add.s64 	%rd405, %rd401, -4;
	ld.global.u32 	%r62, [%rd402];
	st.global.u32 	[%rd164], %r62;
	setp.eq.s64 	%p23, %rd166, 0;
	mov.u64 	%rd404, %rd164;
	mov.u64 	%rd406, %rd402;
	@%p23 bra 	$L__BB0_98;
	add.s64 	%rd405, %rd401, -8;
	add.s64 	%rd406, %rd402, -4;
	ld.global.u32 	%r63, [%rd402+-4];
	st.global.u32 	[%rd403], %r63;
	setp.eq.s64 	%p24, %rd166, 1;
	mov.u64 	%rd404, %rd403;
	@%p24 bra 	$L__BB0_98;
	add.s64 	%rd405, %rd401, -12;
	add.s64 	%rd406, %rd402, -8;
	add.s64 	%rd404, %rd403, -4;
	ld.global.u32 	%r64, [%rd402+-8];
	st.global.u32 	[%rd403+-4], %r64;
$L__BB0_98:
	setp.lt.u64 	%p25, %rd400, 3;
	@%p25 bra 	$L__BB0_100;
$L__BB0_99:
	ld.global.u32 	%r65, [%rd406+-4];
	st.global.u32 	[%rd404+-4], %r65;
	ld.global.u32 	%r66, [%rd406+-8];
	st.global.u32 	[%rd404+-8], %r66;
	ld.global.u32 	%r67, [%rd406+-12];
	st.global.u32 	[%rd404+-12], %r67;
	add.s64 	%rd405, %rd405, -16;
	add.s64 	%rd180, %rd406, -16;
	add.s64 	%rd181, %rd404, -16;
	ld.global.u32 	%r68, [%rd406+-16];
	st.global.u32 	[%rd404+-16], %r68;
	setp.ne.s64 	%p26, %rd154, %rd405;
	mov.u64 	%rd404, %rd181;
	mov.u64 	%rd406, %rd180;
	@%p26 bra 	$L__BB0_99;
$L__BB0_100:
	st.global.u32 	[%rd399], %r20;
$L__BB0_101:
	add.s64 	%rd401, %rd401, 4;
	setp.eq.s64 	%p27, %rd401, %rd157;
	add.s64 	%rd400, %rd400, 1;
	mov.u64 	%rd402, %rd163;
	mov.u64 	%rd403, %rd164;
	@%p27 bra 	$L__BB0_16;
	bra.uni 	$L__BB0_90;
$L__BB0_102:
	st.global.u32 	[%rd422], %r25;
	add.s64 	%rd416, %rd416, 4;
$L__BB0_103:
	add.s64 	%rd422, %rd422, 4;
	setp.ne.s64 	%p39, %rd416, %rd307;
	setp.ne.s64 	%p40, %rd417, %rd310;
	and.pred  	%p41, %p39, %p40;
	@%p41 bra 	$L__BB0_24;
$L__BB0_104:
	sub.s64 	%rd206, %rd307, %rd416;
	shr.s64 	%rd207, %rd206, 2;
	setp.lt.s64 	%p42, %rd207, 1;
	@%p42 bra 	$L__BB0_111;
	and.b64  	%rd208, %rd207, 3;
	setp.eq.s64 	%p43, %rd208, 0;
	mov.u64 	%rd423, %rd422;
	mov.u64 	%rd424, %rd416;
	mov.u64 	%rd425, %rd207;
	@%p43 bra 	$L__BB0_109;
	ld.u32 	%r69, [%rd416];
	st.global.u32 	[%rd422], %r69;
	add.s64 	%rd424, %rd416, 4;
	add.s64 	%rd423, %rd422, 4;
	add.s64 	%rd425, %rd207, -1;
	setp.eq.s64 	%p44, %rd208, 1;
	@%p44 bra 	$L__BB0_109;
	ld.u32 	%r70, [%rd416+4];
	st.global.u32 	[%rd422+4], %r70;
	add.s64 	%rd424, %rd416, 8;
	add.s64 	%rd423, %rd422, 8;
	add.s64 	%rd425, %rd207, -2;
	setp.eq.s64 	%p45, %rd208, 2;
	@%p45 bra 	$L__BB0_109;
	ld.u32 	%r71, [%rd416+8];
	st.global.u32 	[%rd422+8], %r71;
	add.s64 	%rd424, %rd416, 12;
	add.s64 	%rd423, %rd422, 12;
	add.s64 	%rd425, %rd207, -3;
$L__BB0_109:
	setp.lt.u64 	%p46, %rd207, 4;
	@%p46 bra 	$L__BB0_111;
$L__BB0_110:
	ld.u32 	%r72, [%rd424];
	st.global.u32 	[%rd423], %r72;
	ld.u32 	%r73, [%rd424+4];
	st.global.u32 	[%rd423+4], %r73;
	ld.u32 	%r74, [%rd424+8];
	st.global.u32 	[%rd423+8], %r74;
	ld.u32 	%r75, [%rd424+12];
	st.global.u32 	[%rd423+12], %r75;
	add.s64 	%rd424, %rd424, 16;
	add.s64 	%rd423, %rd423, 16;
	add.s64 	%rd226, %rd425, -4;
	setp.gt.u64 	%p47, %rd425, 4;
	mov.u64 	%rd425, %rd226;
	@%p47 bra 	$L__BB0_110;
$L__BB0_111:
	add.s64 	%rd227, %rd422, %rd206;
	sub.s64 	%rd311, %rd310, %rd417;
	shr.s64 	%rd228, %rd311, 2;
	setp.lt.s64 	%p48, %rd228, 1;
	@%p48 bra 	$L__BB0_118;
	and.b64  	%rd229, %rd228, 3;
	setp.eq.s64 	%p49, %rd229, 0;
	mov.u64 	%rd429, %rd227;
	mov.u64 	%rd430, %rd417;
	mov.u64 	%rd431, %rd228;
	@%p49 bra 	$L__BB0_116;
	ld.u32 	%r76, [%rd417];
	st.global.u32 	[%rd227], %r76;
	add.s64 	%rd430, %rd417, 4;
	add.s64 	%rd429, %rd227, 4;
	add.s64 	%rd431, %rd228, -1;
	setp.eq.s64 	%p50, %rd229, 1;
	@%p50 bra 	$L__BB0_116;
	ld.u32 	%r77, [%rd417+4];
	st.global.u32 	[%rd227+4], %r77;
	add.s64 	%rd430, %rd417, 8;
	add.s64 	%rd429, %rd227, 8;
	add.s64 	%rd431, %rd228, -2;
	setp.eq.s64 	%p51, %rd229, 2;
	@%p51 bra 	$L__BB0_116;
	ld.u32 	%r78, [%rd417+8];
	st.global.u32 	[%rd227+8], %r78;
	add.s64 	%rd430, %rd417, 12;
	add.s64 	%rd429, %rd227, 12;
	add.s64 	%rd431, %rd228, -3;
$L__BB0_116:
	setp.lt.u64 	%p52, %rd228, 4;
	@%p52 bra 	$L__BB0_118;
$L__BB0_117:
	ld.u32 	%r79, [%rd430];
	st.global.u32 	[%rd429], %r79;
	ld.u32 	%r80, [%rd430+4];
	st.global.u32 	[%rd429+4], %r80;
	ld.u32 	%r81, [%rd430+8];
	st.global.u32 	[%rd429+8], %r81;
	ld.u32 	%r82, [%rd430+12];
	st.global.u32 	[%rd429+12], %r82;
	add.s64 	%rd430, %rd430, 16;
	add.s64 	%rd429, %rd429, 16;
	add.s64 	%rd247, %rd431, -4;
	setp.gt.u64 	%p53, %rd431, 4;
	mov.u64 	%rd431, %rd247;
	@%p53 bra 	$L__BB0_117;
$L__BB0_118:
	add.s64 	%rd416, %rd192, %rd305;
	add.s64 	%rd413, %rd413, %rd189;
	sub.s64 	%rd313, %rd416, %rd8;
	setp.lt.s64 	%p54, %rd313, 0;
	@%p54 bra 	$L__BB0_22;
$L__BB0_119:
	shl.b64 	%rd412, %rd412, 1;
	setp.lt.s64 	%p55, %rd412, %rd3;
	@%p55 bra 	$L__BB0_20;
$L__BB0_120:
	@%p121 bra 	$L__BB0_132;
	min.s64 	%rd333, %rd3, 1;
	max.s64 	%rd251, %rd3, 1;
	sub.s64 	%rd334, %rd3, %rd333;
	and.b64  	%rd252, %rd251, 15;
	setp.lt.u64 	%p110, %rd334, 15;
	mov.u64 	%rd439, %rd335;
	@%p110 bra 	$L__BB0_124;
	and.b64  	%rd435, %rd251, 4294967280;
	mov.u64 	%rd439, %rd335;
$L__BB0_123:
	.pragma "nounroll";
	ld.u32 	%r159, [%rd439];
	st.global.u32 	[%rd438], %r159;
	ld.u32 	%r160, [%rd439+4];
	st.global.u32 	[%rd438+4], %r160;
	ld.u32 	%r161, [%rd439+8];
	st.global.u32 	[%rd438+8], %r161;
	ld.u32 	%r162, [%rd439+12];
	st.global.u32 	[%rd438+12], %r162;
	ld.u32 	%r163, [%rd439+16];
	st.global.u32 	[%rd438+16], %r163;
	ld.u32 	%r164, [%rd439+20];
	st.global.u32 	[%rd438+20], %r164;
	ld.u32 	%r165, [%rd439+24];
	st.global.u32 	[%rd438+24], %r165;
	ld.u32 	%r166, [%rd439+28];
	st.global.u32 	[%rd438+28], %r166;
	ld.u32 	%r167, [%rd439+32];
	st.global.u32 	[%rd438+32], %r167;
	ld.u32 	%r168, [%rd439+36];
	st.global.u32 	[%rd438+36], %r168;
	ld.u32 	%r169, [%rd439+40];
	st.global.u32 	[%rd438+40], %r169;
	ld.u32 	%r170, [%rd439+44];
	st.global.u32 	[%rd438+44], %r170;
	ld.u32 	%r171, [%rd439+48];
	st.global.u32 	[%rd438+48], %r171;
	ld.u32 	%r172, [%rd439+52];
	st.global.u32 	[%rd438+52], %r172;
	ld.u32 	%r173, [%rd439+56];
	st.global.u32 	[%rd438+56], %r173;
	ld.u32 	%r174, [%rd439+60];
	st.global.u32 	[%rd438+60], %r174;
	add.s64 	%rd439, %rd439, 64;
	add.s64 	%rd438, %rd438, 64;
	add.s64 	%rd435, %rd435, -16;
	setp.ne.s64 	%p111, %rd435, 0;
	@%p111 bra 	$L__BB0_123;
$L__BB0_124:
	setp.eq.s64 	%p112, %rd252, 0;
	@%p112 bra 	$L__BB0_132;
	and.b64  	%rd262, %rd251, 7;
	setp.lt.u64 	%p113, %rd252, 8;
	@%p113 bra 	$L__BB0_127;
	ld.u32 	%r175, [%rd439];
	st.global.u32 	[%rd438], %r175;
	ld.u32 	%r176, [%rd439+4];
	st.global.u32 	[%rd438+4], %r176;
	ld.u32 	%r177, [%rd439+8];
	st.global.u32 	[%rd438+8], %r177;
	ld.u32 	%r178, [%rd439+12];
	st.global.u32 	[%rd438+12], %r178;
	ld.u32 	%r179, [%rd439+16];
	st.global.u32 	[%rd438+16], %r179;
	ld.u32 	%r180, [%rd439+20];
	st.global.u32 	[%rd438+20], %r180;
	ld.u32 	%r181, [%rd439+24];
	st.global.u32 	[%rd438+24], %r181;
	ld.u32 	%r182, [%rd439+28];
	st.global.u32 	[%rd438+28], %r182;
	add.s64 	%rd439, %rd439, 32;
	add.s64 	%rd438, %rd438, 32;
$L__BB0_127:
	setp.eq.s64 	%p114, %rd262, 0;
	@%p114 bra 	$L__BB0_132;
	and.b64  	%rd444, %rd251, 3;
	setp.lt.u64 	%p115, %rd262, 4;
	@%p115 bra 	$L__BB0_130;
	ld.u32 	%r183, [%rd439];
	st.global.u32 	[%rd438], %r183;
	ld.u32 	%r184, [%rd439+4];
	st.global.u32 	[%rd438+4], %r184;
	ld.u32 	%r185, [%rd439+8];
	st.global.u32 	[%rd438+8], %r185;
	ld.u32 	%r186, [%rd439+12];
	st.global.u32 	[%rd438+12], %r186;
	add.s64 	%rd439, %rd439, 16;
	add.s64 	%rd438, %rd438, 16;
$L__BB0_130:
	setp.eq.s64 	%p116, %rd444, 0;
	@%p116 bra 	$L__BB0_132;
$L__BB0_131:
	.pragma "nounroll";
	ld.u32 	%r187, [%rd439];
	st.global.u32 	[%rd438], %r187;
	add.s64 	%rd439, %rd439, 4;
	add.s64 	%rd438, %rd438, 4;
	add.s64 	%rd444, %rd444, -1;
	setp.ne.s64 	%p117, %rd444, 0;
	@%p117 bra 	$L__BB0_131;
$L__BB0_132:
	setp.eq.s32 	%p118, %r26, 0;
	@%p118 bra 	$L__BB0_134;
	{ // callseq 3, 0
	.param .b64 param0;
	st.param.b64 	[param0], %rd335;
	call.uni 
	free, 
	(
	param0
	);
	} // callseq 3
$L__BB0_134:
	ret;

}
	// .globl	_ZN3cub18CUB_300001_SM_10006detail11EmptyKernelIvEEvv
.visible .entry _ZN3cub18CUB_300001_SM_10006detail11EmptyKernelIvEEvv()
{


	ret;

}
	// .globl	_ZN3cub18CUB_300001_SM_10006detail10radix_sort31DeviceRadixSortSingleTileKernelINS1_5radix10policy_hubIjNS0_8NullTypeEyE10Policy1000ELNS0_9SortOrderE1EjS6_yNS1_21identity_decomposer_tEEEvPKT1_PSB_PKT2_PSF_T3_iiT4_
.visible .entry _ZN3cub18CUB_300001_SM_10006detail10radix_sort31DeviceRadixSortSingleTileKernelINS1_5radix10policy_hubIjNS0_8NullTypeEyE10Policy1000ELNS0_9SortOrderE1EjS6_yNS1_21identity_decomposer_tEEEvPKT1_PSB_PKT2_PSF_T3_iiT4_(
	.param .u64 .ptr .align 1 _ZN3cub18CUB_300001_SM_10006detail10radix_sort31DeviceRadixSortSingleTileKernelINS1_5radix10policy_hubIjNS0_8NullTypeEyE10Policy1000ELNS0_9SortOrderE1EjS6_yNS1_21identity_decomposer_tEEEvPKT1_PSB_PKT2_PSF_T3_iiT4__param_0,
	.param .u64 .ptr .align 1 _ZN3cub18CUB_300001_SM_10006detail10radix_sort31DeviceRadixSortSingleTileKernelINS1_5radix10policy_hubIjNS0_8NullTypeEyE10Policy1000ELNS0_9SortOrderE1EjS6_yNS1_21identity_decomposer_tEEEvPKT1_PSB_PKT2_PSF_T3_iiT4__param_1,
	.param .u64 .ptr .align 1 _ZN3cub18CUB_300001_SM_10006detail10radix_sort31DeviceRadixSortSingleTileKernelINS1_5radix10policy_hubIjNS0_8NullTypeEyE10Policy1000ELNS0_9SortOrderE1EjS6_yNS1_21identity_decomposer_tEEEvPKT1_PSB_PKT2_PSF_T3_iiT4__param_2,
	.param .u64 .ptr .align 1 _ZN3cub18CUB_300001_SM_10006detail10radix_sort31DeviceRadixSortSingleTileKernelINS1_5radix10policy_hubIjNS0_8NullTypeEyE10Policy1000ELNS0_9SortOrderE1EjS6_yNS1_21identity_decomposer_tEEEvPKT1_PSB_PKT2_PSF_T3_iiT4__param_3,
	.param .u64 _ZN3cub18CUB_300001_SM_10006detail10radix_sort31DeviceRadixSortSingleTileKernelINS1_5radix10policy_hubIjNS0_8NullTypeEyE10Policy1000ELNS0_9SortOrderE1EjS6_yNS1_21identity_decomposer_tEEEvPKT1_PSB_PKT2_PSF_T3_iiT4__param_4,
	.param .u32 _ZN3cub18CUB_300001_SM_10006detail10radix_sort31DeviceRadixSortSingleTileKernelINS1_5radix10policy_hubIjNS0_8NullTypeEyE10Policy1000ELNS0_9SortOrderE1EjS6_yNS1_21identity_decomposer_tEEEvPKT1_PSB_PKT2_PSF_T3_iiT4__param_5,
	.param .u32 _ZN3cub18CUB_300001_SM_10006detail10radix_sort31DeviceRadixSortSingleTileKernelINS1_5radix10policy_hubIjNS0_8NullTypeEyE10Policy1000ELNS0_9SortOrderE1EjS6_yNS1_21identity_decomposer_tEEEvPKT1_PSB_PKT2_PSF_T3_iiT4__param_6,
	.param .align 1 .b8 _ZN3cub18CUB_300001_SM_10006detail10radix_sort31DeviceRadixSortSingleTileKernelINS1_5radix10policy_hubIjNS0_8NullTypeEyE10Policy1000ELNS0_9SortOrderE1EjS6_yNS1_21identity_decomposer_tEEEvPKT1_PSB_PKT2_PSF_T3_iiT4__param_7[1]
)
.maxntid 256
.minnctapersm 1
{
	.reg .pred 	%p<52>;
	.reg .b16 	%rs<39>;
	.reg .b32 	%r<725>;
	.reg .b64 	%rd<29>;
	// demoted variable
	.shared .align 16 .b8 _ZZN3cub18CUB_300001_SM_10006detail10radix_sort31DeviceRadixSortSingleTileKernelINS1_5radix10policy_hubIjNS0_8NullTypeEyE10Policy1000ELNS0_9SortOrderE1EjS6_yNS1_21identity_decomposer_tEEEvPKT1_PSB_PKT2_PSF_T3_iiT4_E12temp_storage[33856];
	ld.param.u64 	%rd5, [_ZN3cub18CUB_300001_SM_10006detail10radix_sort31DeviceRadixSortSingleTileKernelINS1_5radix10policy_hubIjNS0_8NullTypeEyE10Policy1000ELNS0_9SortOrderE1EjS6_yNS1_21identity_decomposer_tEEEvPKT1_PSB_PKT2_PSF_T3_iiT4__param_0];
	ld.param.u64 	%rd3, [_ZN3cub18CUB_300001_SM_10006detail10radix_sort31DeviceRadixSortSingleTileKernelINS1_5radix10policy_hubIjNS0_8NullTypeEyE10Policy1000ELNS0_9SortOrderE1EjS6_yNS1_21identity_decomposer_tEEEvPKT1_PSB_PKT2_PSF_T3_iiT4__param_1];
	ld.param.u64 	%rd4, [_ZN3cub18CUB_300001_SM_10006detail10radix_sort31DeviceRadixSortSingleTileKernelINS1_5radix10policy_hubIjNS0_8NullTypeEyE10Policy1000ELNS0_9SortOrderE1EjS6_yNS1_21identity_decomposer_tEEEvPKT1_PSB_PKT2_PSF_T3_iiT4__param_4];
	ld.param.u32 	%r189, [_ZN3cub18CUB_300001_SM_10006detail10radix_sort31DeviceRadixSortSingleTileKernelINS1_5radix10policy_hubIjNS0_8NullTypeEyE10Policy1000ELNS0_9SortOrderE1EjS6_yNS1_21identity_decomposer_tEEEvPKT1_PSB_PKT2_PSF_T3_iiT4__param_5];
	ld.param.u32 	%r190, [_ZN3cub18CUB_300001_SM_10006detail10radix_sort31DeviceRadixSortSingleTileKernelINS1_5radix10policy_hubIjNS0_8NullTypeEyE10Policy1000ELNS0_9SortOrderE1EjS6_yNS1_21identity_decomposer_tEEEvPKT1_PSB_PKT2_PSF_T3_iiT4__param_6];
	cvta.to.global.u64 	%rd6, %rd5;
	cvt.u32.u64 	%r1, %rd4;
	mov.u32 	%r2, %tid.x;
	mul.lo.s32 	%r3, %r2, 19;
	setp.ge.s32 	%p1, %r3, %r1;
	mul.wide.u32 	%rd7, %r3, 4;
	add.s64 	%rd1, %rd6, %rd7;
	mov.b32 	%r722, 0;
	@%p1 bra 	$L__BB2_2;
	ld.global.u32 	%r722, [%rd1];
$L__BB2_2:
	add.s32 	%r193, %r3, 1;
	setp.ge.s32 	%p2, %r193, %r1;
	mov.b32 	%r721, 0;
	@%p2 bra 	$L__BB2_4;
	ld.global.u32 	%r721, [%rd1+4];
$L__BB2_4:
	add.s32 	%r195, %r3, 2;
	setp.ge.s32 	%p3, %r195, %r1;
	mov.b32 	%r720, 0;
	@%p3 bra 	$L__BB2_6;
	ld.global.u32 	%r720, [%rd1+8];
$L__BB2_6:
	add.s32 	%r197, %r3, 3;
	setp.ge.s32 	%p4, %r197, %r1;
	mov.b32 	%r719, 0;
	@%p4 bra 	$L__BB2_8;
	ld.global.u32 	%r719, [%rd1+12];
$L__BB2_8:
	add.s32 	%r199, %r3, 4;
	setp.ge.s32 	%p5, %r199, %r1;
	mov.b32 	%r718, 0;
	@%p5 bra 	$L__BB2_10;
	ld.global.u32 	%r718, [%rd1+16];
$L__BB2_10:
	add.s32 	%r201, %r3, 5;
	setp.ge.s32 	%p6, %r201, %r1;
	mov.b32 	%r717, 0;
	@%p6 bra 	$L__BB2_12;
	ld.global.u32 	%r717, [%rd1+20];
$L__BB2_12:
	add.s32 	%r203, %r3, 6;
	setp.ge.s32 	%p7, %r203, %r1;
	mov.b32 	%r716, 0;
	@%p7 bra 	$L__BB2_14;
	ld.global.u32 	%r716, [%rd1+24];
$L__BB2_14:
	add.s32 	%r205, %r3, 7;
	setp.ge.s32 	%p8, %r205, %r1;
	mov.b32 	%r715, 0;
	@%p8 bra 	$L__BB2_16;
	ld.global.u32 	%r715, [%rd1+28];
$L__BB2_16:
	add.s32 	%r207, %r3, 8;
	setp.ge.s32 	%p9, %r207, %r1;
	mov.b32 	%r714, 0;
	@%p9 bra 	$L__BB2_18;
	ld.global.u32 	%r714, [%rd1+32];
$L__BB2_18:
	add.s32 	%r209, %r3, 9;
	setp.ge.s32 	%p10, %r209, %r1;
	mov.b32 	%r713, 0;
	@%p10 bra 	$L__BB2_20;
	ld.global.u32 	%r713, [%rd1+36];
$L__BB2_20:
	add.s32 	%r211, %r3, 10;
	setp.ge.s32 	%p11, %r211, %r1;
	mov.b32 	%r712, 0;
	@%p11 bra 	$L__BB2_22;
	ld.global.u32 	%r712, [%rd1+40];
$L__BB2_22:
	add.s32 	%r213, %r3, 11;
	setp.ge.s32 	%p12, %r213, %r1;
	mov.b32 	%r711, 0;
	@%p12 bra 	$L__BB2_24;
	ld.global.u32 	%r711, [%rd1+44];
$L__BB2_24:
	add.s32 	%r215, %r3, 12;
	setp.ge.s32 	%p13, %r215, %r1;
	mov.b32 	%r710, 0;
	@%p13 bra 	$L__BB2_26;
	ld.global.u32 	%r710, [%rd1+48];
$L__BB2_26:
	add.s32 	%r217, %r3, 13;
	setp.ge.s32 	%p14, %r217, %r1;
	mov.b32 	%r709, 0;
	@%p14 bra 	$L__BB2_28;
	ld.global.u32 	%r709, [%rd1+52];
$L__BB2_28:
	add.s32 	%r219, %r3, 14;
	setp.ge.s32 	%p15, %r219, %r1;
	mov.b32 	%r708, 0;
	@%p15 bra 	$L__BB2_30;
	ld.global.u32 	%r708, [%rd1+56];
$L__BB2_30:
	add.s32 	%r221, %r3, 15;
	setp.ge.s32 	%p16, %r221, %r1;
	mov.b32 	%r707, 0;
	@%p16 bra 	$L__BB2_32;
	ld.global.u32 	%r707, [%rd1+60];
$L__BB2_32:
	add.s32 	%r223, %r3, 16;
	setp.ge.s32 	%p17, %r223, %r1;
	mov.b32 	%r706, 0;
	@%p17 bra 	$L__BB2_34;
	ld.global.u32 	%r706, [%rd1+64];
$L__BB2_34:
	add.s32 	%r225, %r3, 17;
	setp.ge.s32 	%p18, %r225, %r1;
	mov.b32 	%r705, 0;
	@%p18 bra 	$L__BB2_36;
	ld.global.u32 	%r705, [%rd1+68];
$L__BB2_36:
	add.s32 	%r227, %r3, 18;
	setp.ge.s32 	%p19, %r227, %r1;
	mov.b32 	%r704, 0;
	@%p19 bra 	$L__BB2_38;
	ld.global.u32 	%r704, [%rd1+72];
$L__BB2_38:
	bar.sync 	0;
	shr.u32 	%r42, %r2, 5;
	shl.b32 	%r229, %r2, 2;
	mov.u32 	%r230, _ZZN3cub18CUB_300001_SM_10006detail10radix_sort31DeviceRadixSortSingleTileKernelINS1_5radix10policy_hubIjNS0_8NullTypeEyE10Policy1000ELNS0_9SortOrderE1EjS6_yNS1_21identity_decomposer_tEEEvPKT1_PSB_PKT2_PSF_T3_iiT4_E12temp_storage;
	add.s32 	%r43, %r230, %r229;
	shl.b32 	%r231, %r2, 7;
	add.s32 	%r44, %r43, %r231;
	shl.b32 	%r232, %r42, 2;
	add.s32 	%r233, %r230, %r232;
	add.s32 	%r45, %r233, 33792;
	mad.lo.s32 	%r46, %r2, -56, %r44;
	add.s32 	%r703, %r189, 6;
	sub.s32 	%r702, %r190, %r189;
$L__BB2_39:
	add.s32 	%r293, %r703, -6;
	min.s32 	%r236, %r702, 6;
	mov.b32 	%r322, 0;
	st.shared.u32 	[%r43], %r322;
	st.shared.u32 	[%r43+1024], %r322;
	st.shared.u32 	[%r43+2048], %r322;
	st.shared.u32 	[%r43+3072], %r322;
	st.shared.u32 	[%r43+4096], %r322;
	st.shared.u32 	[%r43+5120], %r322;
	st.shared.u32 	[%r43+6144], %r322;
	st.shared.u32 	[%r43+7168], %r322;
	st.shared.u32 	[%r43+8192], %r322;
	st.shared.u32 	[%r43+9216], %r322;
	st.shared.u32 	[%r43+10240], %r322;
	st.shared.u32 	[%r43+11264], %r322;
	st.shared.u32 	[%r43+12288], %r322;
	st.shared.u32 	[%r43+13312], %r322;
	st.shared.u32 	[%r43+14336], %r322;
	st.shared.u32 	[%r43+15360], %r322;
	st.shared.u32 	[%r43+16384], %r322;
	st.shared.u32 	[%r43+17408], %r322;
	st.shared.u32 	[%r43+18432], %r322;
	st.shared.u32 	[%r43+19456], %r322;
	st.shared.u32 	[%r43+20480], %r322;
	st.shared.u32 	[%r43+21504], %r322;
	st.shared.u32 	[%r43+22528], %r322;
	st.shared.u32 	[%r43+23552], %r322;
	st.shared.u32 	[%r43+24576], %r322;
	st.shared.u32 	[%r43+25600], %r322;
	st.shared.u32 	[%r43+26624], %r322;
	st.shared.u32 	[%r43+27648], %r322;
	st.shared.u32 	[%r43+28672], %r322;
	st.shared.u32 	[%r43+29696], %r322;
	st.shared.u32 	[%r43+30720], %r322;
	st.shared.u32 	[%r43+31744], %r322;
	st.shared.u32 	[%r43+32768], %r322;
	// begin inline asm
	bmsk.clamp.b32 %r234, %r322, %r236;
	// end inline asm
	// begin inline asm
	shr.b32 %r237, %r722, %r293;
	// end inline asm
	and.b32  	%r325, %r234, %r237;
	shl.b32 	%r326, %r325, 10;
	not.b32 	%r327, %r326;
	and.b32  	%r328, %r327, 31744;
	add.s32 	%r329, %r43, %r328;
	shr.u32 	%r330, %r325, 4;
	and.b32  	%r331, %r330, 268435454;
	sub.s32 	%r71, %r329, %r331;
	ld.shared.u16 	%rs1, [%r71+2];
	add.s16 	%rs20, %rs1, 1;
	st.shared.u16 	[%r71+2], %rs20;
	// begin inline asm
	shr.b32 %r240, %r721, %r293;
	// end inline asm
	and.b32  	%r332, %r234, %r240;
	shl.b32 	%r333, %r332, 10;
	not.b32 	%r334, %r333;
	and.b32  	%r335, %r334, 31744;
	add.s32 	%r336, %r43, %r335;
	shr.u32 	%r337, %r332, 4;
	and.b32  	%r338, %r337, 268435454;
	sub.s32 	%r72, %r336, %r338;
	ld.shared.u16 	%rs2, [%r72+2];
	add.s16 	%rs21, %rs2, 1;
	st.shared.u16 	[%r72+2], %rs21;
	// begin inline asm
	shr.b32 %r243, %r720, %r293;
	// end inline asm
	and.b32  	%r339, %r234, %r243;
	shl.b32 	%r340, %r339, 10;
	not.b32 	%r341, %r340;
	and.b32  	%r342, %r341, 31744;
	add.s32 	%r343, %r43, %r342;
	shr.u32 	%r344, %r339, 4;
	and.b32  	%r345, %r344, 268435454;
	sub.s32 	%r73, %r343, %r345;
	ld.shared.u16 	%rs3, [%r73+2];
	add.s16 	%rs22, %rs3, 1;
	st.shared.u16 	[%r73+2], %rs22;
	// begin inline asm
	shr.b32 %r246, %r719, %r293;
	// end inline asm
	and.b32  	%r346, %r234, %r246;
	shl.b32 	%r347, %r346, 10;
	not.b32 	%r348, %r347;
	and.b32  	%r349, %r348, 31744;
	add.s32 	%r350, %r43, %r349;
	shr.u32 	%r351, %r346, 4;
	and.b32  	%r352, %r351, 268435454;
	sub.s32 	%r74, %r350, %r352;
	ld.shared.u16 	%rs4, [%r74+2];
	add.s16 	%rs23, %rs4, 1;
	st.shared.u16 	[%r74+2], %rs23;
	// begin inline asm
	shr.b32 %r249, %r718, %r293;
	// end inline asm
	and.b32  	%r353, %r234, %r249;
	shl.b32 	%r354, %r353, 10;
	not.b32 	%r355, %r354;
	and.b32  	%r356, %r355, 31744;
	add.s32 	%r357, %r43, %r356;
	shr.u32 	%r358, %r353, 4;
	and.b32  	%r359, %r358, 268435454;
	sub.s32 	%r75, %r357, %r359;
	ld.shared.u16 	%rs5, [%r75+2];
	add.s16 	%rs24, %rs5, 1;
	st.shared.u16 	[%r75+2], %rs24;
	// begin inline asm
	shr.b32 %r252, %r717, %r293;
	// end inline asm
	and.b32  	%r360, %r234, %r252;
	shl.b32 	%r361, %r360, 10;
	not.b32 	%r362, %r361;
	and.b32  	%r363, %r362, 31744;
	add.s32 	%r364, %r43, %r363;
	shr.u32 	%r365, %r360, 4;
	and.b32  	%r366, %r365, 268435454;
	sub.s32 	%r76, %r364, %r366;
	ld.shared.u16 	%rs6, [%r76+2];
	add.s16 	%rs25, %rs6, 1;
	st.shared.u16 	[%r76+2], %rs25;
	// begin inline asm
	shr.b32 %r255, %r716, %r293;
	// end inline asm
	and.b32  	%r367, %r234, %r255;
	shl.b32 	%r368, %r367, 10;
	not.b32 	%r369, %r368;
	and.b32  	%r370, %r369, 31744;
	add.s32 	%r371, %r43, %r370;
	shr.u32 	%r372, %r367, 4;
	and.b32  	%r373, %r372, 268435454;
	sub.s32 	%r77, %r371, %r373;
	ld.shared.u16 	%rs7, [%r77+2];
	add.s16 	%rs26, %rs7, 1;
	st.shared.u16 	[%r77+2], %rs26;
	// begin inline asm
	shr.b32 %r258, %r715, %r293;
	// end inline asm
	and.b32  	%r374, %r234, %r258;
	shl.b32 	%r375, %r374, 10;
	not.b32 	%r376, %r375;
	and.b32  	%r377, %r376, 31744;
	add.s32 	%r378, %r43, %r377;
	shr.u32 	%r379, %r374, 4;
	and.b32  	%r380, %r379, 268435454;
	sub.s32 	%r78, %r378, %r380;
	ld.shared.u16 	%rs8, [%r78+2];
	add.s16 	%rs27, %rs8, 1;
	st.shared.u16 	[%r78+2], %rs27;
	// begin inline asm
	shr.b32 %r261, %r714, %r293;
	// end inline asm
	and.b32  	%r381, %r234, %r261;
	shl.b32 	%r382, %r381, 10;
	not.b32 	%r383, %r382;
	and.b32  	%r384, %r383, 31744;
	add.s32 	%r385, %r43, %r384;
	shr.u32 	%r386, %r381, 4;
	and.b32  	%r387, %r386, 268435454;
	sub.s32 	%r79, %r385, %r387;
	ld.shared.u16 	%rs9, [%r79+2];
	add.s16 	%rs28, %rs9, 1;
	st.shared.u16 	[%r79+2], %rs28;
	// begin inline asm
	shr.b32 %r264, %r713, %r293;
	// end inline asm
	and.b32  	%r388, %r234, %r264;
	shl.b32 	%r389, %r388, 10;
	not.b32 	%r390, %r389;
	and.b32  	%r391, %r390, 31744;
	add.s32 	%r392, %r43, %r391;
	shr.u32 	%r393, %r388, 4;
	and.b32  	%r394, %r393, 268435454;
	sub.s32 	%r80, %r392, %r394;
	ld.shared.u16 	%rs10, [%r80+2];
	add.s16 	%rs29, %rs10, 1;
	st.shared.u16 	[%r80+2], %rs29;
	// begin inline asm
	shr.b32 %r267, %r712, %r293;
	// end inline asm
	and.b32  	%r395, %r234, %r267;
	shl.b32 	%r396, %r395, 10;
	not.b32 	%r397, %r396;
	and.b32  	%r398, %r397, 31744;
	add.s32 	%r399, %r43, %r398;
	shr.u32 	%r400, %r395, 4;
	and.b32  	%r401, %r400, 268435454;
	sub.s32 	%r81, %r399, %r401;
	ld.shared.u16 	%rs11, [%r81+2];
	add.s16 	%rs30, %rs11, 1;
	st.shared.u16 	[%r81+2], %rs30;
	// begin inline asm
	shr.b32 %r270, %r711, %r293;
	// end inline asm
	and.b32  	%r402, %r234, %r270;
	shl.b32 	%r403, %r402, 10;
	not.b32 	%r404, %r403;
	and.b32  	%r405, %r404, 31744;
	add.s32 	%r406, %r43, %r405;
	shr.u32 	%r407, %r402, 4;
	and.b32  	%r408, %r407, 268435454;
	sub.s32 	%r82, %r406, %r408;
	ld.shared.u16 	%rs12, [%r82+2];
	add.s16 	%rs31, %rs12, 1;
	st.shared.u16 	[%r82+2], %rs31;
	// begin inline asm
	shr.b32 %r273, %r710, %r293;
	// end inline asm
	and.b32  	%r409, %r234, %r273;
	shl.b32 	%r410, %r409, 10;
	not.b32 	%r411, %r410;
	and.b32  	%r412, %r411, 31744;
	add.s32 	%r413, %r43, %r412;
	shr.u32 	%r414, %r409, 4;
	and.b32  	%r415, %r414, 268435454;
	sub.s32 	%r83, %r413, %r415;
	ld.shared.u16 	%rs13, [%r83+2];
	add.s16 	%rs32, %rs13, 1;
	st.shared.u16 	[%r83+2], %rs32;
	// begin inline asm
	shr.b32 %r276, %r709, %r293;
	// end inline asm
	and.b32  	%r416, %r234, %r276;
	shl.b32 	%r417, %r416, 10;
	not.b32 	%r418, %r417;
	and.b32  	%r419, %r418, 31744;
	add.s32 	%r420, %r43, %r419;
	shr.u32 	%r421, %r416, 4;
	and.b32  	%r422, %r421, 268435454;
	sub.s32 	%r84, %r420, %r422;
	ld.shared.u16 	%rs14, [%r84+2];
	add.s16 	%rs33, %rs14, 1;
	st.shared.u16 	[%r84+2], %rs33;
	// begin inline asm
	shr.b32 %r279, %r708, %r293;
	// end inline asm
	and.b32  	%r423, %r234, %r279;
	shl.b32 	%r424, %r423, 10;
	not.b32 	%r425, %r424;
	and.b32  	%r426, %r425, 31744;
	add.s32 	%r427, %r43, %r426;
	shr.u32 	%r428, %r423, 4;
	and.b32  	%r429, %r428, 268435454;
	sub.s32 	%r85, %r427, %r429;
	ld.shared.u16 	%rs15, [%r85+2];
	add.s16 	%rs34, %rs15, 1;
	st.shared.u16 	[%r85+2], %rs34;
	// begin inline asm
	shr.b32 %r282, %r707, %r293;
	// end inline asm
	and.b32  	%r430, %r234, %r282;
	shl.b32 	%r431, %r430, 10;
	not.b32 	%r432, %r431;
	and.b32  	%r433, %r432, 31744;
	add.s32 	%r434, %r43, %r433;
	shr.u32 	%r435, %r430, 4;
	and.b32  	%r436, %r435, 268435454;
	sub.s32 	%r86, %r434, %r436;
	ld.shared.u16 	%rs16, [%r86+2];
	add.s16 	%rs35, %rs16, 1;
	st.shared.u16 	[%r86+2], %rs35;
	// begin inline asm
	shr.b32 %r285, %r706, %r293;
	// end inline asm
	and.b32  	%r437, %r234, %r285;
	shl.b32 	%r438, %r437, 10;
	not.b32 	%r439, %r438;
	and.b32  	%r440, %r439, 31744;
	add.s32 	%r441, %r43, %r440;
	shr.u32 	%r442, %r437, 4;
	and.b32  	%r443, %r442, 268435454;
	sub.s32 	%r87, %r441, %r443;
	ld.shared.u16 	%rs17, [%r87+2];
	add.s16 	%rs36, %rs17, 1;
	st.shared.u16 	[%r87+2], %rs36;
	// begin inline asm
	shr.b32 %r288, %r705, %r293;
	// end inline asm
	and.b32  	%r444, %r234, %r288;
	shl.b32 	%r445, %r444, 10;
	not.b32 	%r446, %r445;
	and.b32  	%r447, %r446, 31744;
	add.s32 	%r448, %r43, %r447;
	shr.u32 	%r449, %r444, 4;
	and.b32  	%r450, %r449, 268435454;
	sub.s32 	%r88, %r448, %r450;
	ld.shared.u16 	%rs18, [%r88+2];
	add.s16 	%rs37, %rs18, 1;
	st.shared.u16 	[%r88+2], %rs37;
	// begin inline asm
	shr.b32 %r291, %r704, %r293;
	// end inline asm
	and.b32  	%r451, %r234, %r291;
	shl.b32 	%r452, %r451, 10;
	not.b32 	%r453, %r452;
	and.b32  	%r454, %r453, 31744;
	add.s32 	%r455, %r43, %r454;
	shr.u32 	%r456, %r451, 4;
	and.b32  	%r457, %r456, 268435454;
	sub.s32 	%r89, %r455, %r457;
	ld.shared.u16 	%rs19, [%r89+2];
	add.s16 	%rs38, %rs19, 1;
	st.shared.u16 	[%r89+2], %rs38;
	bar.sync 	0;
	ld.shared.u32 	%r90, [%r44];
	ld.shared.u32 	%r458, [%r44+4];
	ld.shared.u32 	%r459, [%r44+8];
	ld.shared.u32 	%r460, [%r44+12];
	ld.shared.u32 	%r461, [%r44+16];
	ld.shared.u32 	%r462, [%r44+20];
	ld.shared.u32 	%r463, [%r44+24];
	ld.shared.u32 	%r464, [%r44+28];
	ld.shared.u32 	%r465, [%r44+32];
	ld.shared.u32 	%r466, [%r44+36];
	ld.shared.u32 	%r467, [%r44+40];
	ld.shared.u32 	%r468, [%r44+44];
	ld.shared.u32 	%r469, [%r44+48];
	ld.shared.u32 	%r470, [%r44+52];
	ld.shared.u32 	%r471, [%r44+56];
	ld.shared.u32 	%r472, [%r44+60];
	ld.shared.u32 	%r473, [%r44+64];
	ld.shared.u32 	%r474, [%r44+68];
	ld.shared.u32 	%r475, [%r44+72];
	ld.shared.u32 	%r476, [%r44+76];
	ld.shared.u32 	%r477, [%r44+80];
	ld.shared.u32 	%r478, [%r44+84];
	ld.shared.u32 	%r479, [%r44+88];
	ld.shared.u32 	%r480, [%r44+92];
	ld.shared.u32 	%r481, [%r44+96];
	ld.shared.u32 	%r482, [%r44+100];
	ld.shared.u32 	%r483, [%r44+104];
	ld.shared.u32 	%r484, [%r44+108];
	ld.shared.u32 	%r485, [%r44+112];
	ld.shared.u32 	%r486, [%r44+116];
	ld.shared.u32 	%r487, [%r44+120];
	ld.shared.u32 	%r488, [%r44+124];
	ld.shared.u32 	%r489, [%r44+128];
	add.s32 	%r91, %r458, %r90;
	add.s32 	%r92, %r459, %r91;
	add.s32 	%r93, %r460, %r92;
	add.s32 	%r94, %r461, %r93;
	add.s32 	%r95, %r462, %r94;
	add.s32 	%r96, %r463, %r95;
	add.s32 	%r97, %r464, %r96;
	add.s32 	%r98, %r465, %r97;
	add.s32 	%r99, %r466, %r98;
	add.s32 	%r100, %r467, %r99;
	add.s32 	%r101, %r468, %r100;
	add.s32 	%r102, %r469, %r101;
	add.s32 	%r103, %r470, %r102;
	add.s32 	%r104, %r471, %r103;
	add.s32 	%r105, %r472, %r104;
	add.s32 	%r106, %r473, %r105;
	add.s32 	%r107, %r474, %r106;
	add.s32 	%r108, %r475, %r107;
	add.s32 	%r109, %r476, %r108;
	add.s32 	%r110, %r477, %r109;
	add.s32 	%r111, %r478, %r110;
	add.s32 	%r112, %r479, %r111;
	add.s32 	%r113, %r480, %r112;
	add.s32 	%r114, %r481, %r113;
	add.s32 	%r115, %r482, %r114;
	add.s32 	%r116, %r483, %r115;
	add.s32 	%r117, %r484, %r116;
	add.s32 	%r118, %r485, %r117;
	add.s32 	%r119, %r486, %r118;
	add.s32 	%r120, %r487, %r119;
	add.s32 	%r121, %r488, %r120;
	add.s32 	%r299, %r489, %r121;
	// begin inline asm
	mov.u32 %r294, %laneid;
	// end inline asm
	mov.b32 	%r297, 1;
	mov.b32 	%r324, -1;
	// begin inline asm
	{  .reg .u32 r0;  .reg .pred p;  shfl.sync.up.b32 r0|p, %r299, %r297, %r322, %r324;  @p add.u32 r0, r0, %r299;  mov.u32 %r295, r0;}
	// end inline asm
	mov.b32 	%r303, 2;
	// begin inline asm
	{  .reg .u32 r0;  .reg .pred p;  shfl.sync.up.b32 r0|p, %r295, %r303, %r322, %r324;  @p add.u32 r0, r0, %r295;  mov.u32 %r301, r0;}
	// end inline asm
	mov.b32 	%r309, 4;
	// begin inline asm
	{  .reg .u32 r0;  .reg .pred p;  shfl.sync.up.b32 r0|p, %r301, %r309, %r322, %r324;  @p add.u32 r0, r0, %r301;  mov.u32 %r307, r0;}
	// end inline asm
	mov.b32 	%r315, 8;
	// begin inline asm
	{  .reg .u32 r0;  .reg .pred p;  shfl.sync.up.b32 r0|p, %r307, %r315, %r322, %r324;  @p add.u32 r0, r0, %r307;  mov.u32 %r313, r0;}
	// end inline asm
	mov.b32 	%r321, 16;
	// begin inline asm
	{  .reg .u32 r0;  .reg .pred p;  shfl.sync.up.b32 r0|p, %r313, %r321, %r322, %r324;  @p add.u32 r0, r0, %r313;  mov.u32 %r319, r0;}
	// end inline asm
	setp.ne.s32 	%p20, %r294, 31;
	@%p20 bra 	$L__BB2_41;
	st.shared.u32 	[%r45], %r319;
$L__BB2_41:
	sub.s32 	%r490, %r319, %r299;
	setp.gt.u32 	%p21, %r2, 31;
	setp.eq.s32 	%p22, %r42, 7;
	setp.eq.s32 	%p23, %r42, 6;
	setp.eq.s32 	%p24, %r42, 5;
	setp.eq.s32 	%p25, %r42, 4;
	setp.eq.s32 	%p26, %r42, 3;
	setp.eq.s32 	%p27, %r42, 2;
	setp.eq.s32 	%p28, %r42, 1;
	bar.sync 	0;
	ld.shared.v4.u32 	{%r491, %r492, %r493, %r494}, [_ZZN3cub18CUB_300001_SM_10006detail10radix_sort31DeviceRadixSortSingleTileKernelINS1_5radix10policy_hubIjNS0_8NullTypeEyE10Policy1000ELNS0_9SortOrderE1EjS6_yNS1_21identity_decomposer_tEEEvPKT1_PSB_PKT2_PSF_T3_iiT4_E12temp_storage+33792];
	selp.b32 	%r495, %r491, %r723, %p28;
	add.s32 	%r496, %r492, %r491;
	selp.b32 	%r497, %r496, %r495, %p27;
	add.s32 	%r498, %r496, %r493;
	selp.b32 	%r499, %r498, %r497, %p26;
	add.s32 	%r500, %r498, %r494;
	selp.b32 	%r501, %r500, %r499, %p25;
	ld.shared.v4.u32 	{%r502, %r503, %r504, %r505}, [_ZZN3cub18CUB_300001_SM_10006detail10radix_sort31DeviceRadixSortSingleTileKernelINS1_5radix10policy_hubIjNS0_8NullTypeEyE10Policy1000ELNS0_9SortOrderE1EjS6_yNS1_21identity_decomposer_tEEEvPKT1_PSB_PKT2_PSF_T3_iiT4_E12temp_storage+33808];
	add.s32 	%r506, %r500, %r502;
	selp.b32 	%r507, %r506, %r501, %p24;
	add.s32 	%r508, %r506, %r503;
	selp.b32 	%r509, %r508, %r507, %p23;
	add.s32 	%r510, %r508, %r504;
	selp.b32 	%r723, %r510, %r509, %p22;
	add.s32 	%r126, %r510, %r505;
	setp.ne.s32 	%p29, %r294, 0;
	selp.b32 	%r511, %r490, 0, %p29;
	add.s32 	%r512, %r723, %r511;
	or.pred  	%p30, %p21, %p29;
	selp.b32 	%r724, %r512, %r490, %p21;
	@%p30 bra 	$L__BB2_43;
	shl.b32 	%r724, %r126, 16;
	st.shared.u32 	[_ZZN3cub18CUB_300001_SM_10006detail10radix_sort31DeviceRadixSortSingleTileKernelINS1_5radix10policy_hubIjNS0_8NullTypeEyE10Policy1000ELNS0_9SortOrderE1EjS6_yNS1_21identity_decomposer_tEEEvPKT1_PSB_PKT2_PSF_T3_iiT4_E12temp_storage+33832], %r724;
$L__BB2_43:
	setp.eq.s32 	%p31, %r2, 0;
	bar.sync 	0;
	ld.shared.u32 	%r513, [_ZZN3cub18CUB_300001_SM_10006detail10radix_sort31DeviceRadixSortSingleTileKernelINS1_5radix10policy_hubIjNS0_8NullTypeEyE10Policy1000ELNS0_9SortOrderE1EjS6_yNS1_21identity_decomposer_tEEEvPKT1_PSB_PKT2_PSF_T3_iiT4_E12temp_storage+33832];
	selp.b32 	%r514, 0, %r513, %p31;
	add.s32 	%r515, %r724, %r514;
	add.s32 	%r516, %r90, %r515;
	add.s32 	%r517, %r91, %r515;
	add.s32 	%r518, %r92, %r515;
	add.s32 	%r519, %r93, %r515;
	add.s32 	%r520, %r94, %r515;
	add.s32 	%r521, %r95, %r515;
	add.s32 	%r522, %r96, %r515;
	add.s32 	%r523, %r97, %r515;
	add.s32 	%r524, %r98, %r515;
	add.s32 	%r525, %r99, %r515;
	add.s32 	%r526, %r100, %r515;
	add.s32 	%r527, %r101, %r515;
	add.s32 	%r528, %r102, %r515;
	add.s32 	%r529, %r103, %r515;
	add.s32 	%r530, %r104, %r515;
	add.s32 	%r531, %r105, %r515;
	add.s32 	%r532, %r106, %r515;
	add.s32 	%r533, %r107, %r515;
	add.s32 	%r534, %r108, %r515;
	add.s32 	%r535, %r109, %r515;
	add.s32 	%r536, %r110, %r515;
	add.s32 	%r537, %r111, %r515;
	add.s32 	%r538, %r112, %r515;
	add.s32 	%r539, %r113, %r515;
	add.s32 	%r540, %r114, %r515;
	add.s32 	%r541, %r115, %r515;
	add.s32 	%r542, %r116, %r515;
	add.s32 	%r543, %r117, %r515;
	add.s32 	%r544, %r118, %r515;
	add.s32 	%r545, %r119, %r515;
	add.s32 	%r546, %r120, %r515;
	add.s32 	%r547, %r121, %r515;
	st.shared.u32 	[%r44], %r515;
	st.shared.u32 	[%r44+4], %r516;
	st.shared.u32 	[%r44+8], %r517;
	st.shared.u32 	[%r44+12], %r518;
	st.shared.u32 	[%r44+16], %r519;
	st.shared.u32 	[%r44+20], %r520;
	st.shared.u32 	[%r44+24], %r521;
	st.shared.u32 	[%r44+28], %r522;
	st.shared.u32 	[%r44+32], %r523;
	st.shared.u32 	[%r44+36], %r524;
	st.shared.u32 	[%r44+40], %r525;
	st.shared.u32 	[%r44+44], %r526;
	st.shared.u32 	[%r44+48], %r527;
	st.shared.u32 	[%r44+52], %r528;
	st.shared.u32 	[%r44+56], %r529;
	st.shared.u32 	[%r44+60], %r530;
	st.shared.u32 	[%r44+64], %r531;
	st.shared.u32 	[%r44+68], %r532;
	st.shared.u32 	[%r44+72], %r533;
	st.shared.u32 	[%r44+76], %r534;
	st.shared.u32 	[%r44+80], %r535;
	st.shared.u32 	[%r44+84], %r536;
	st.shared.u32 	[%r44+88], %r537;
	st.shared.u32 	[%r44+92], %r538;
	st.shared.u32 	[%r44+96], %r539;
	st.shared.u32 	[%r44+100], %r540;
	st.shared.u32 	[%r44+104], %r541;
	st.shared.u32 	[%r44+108], %r542;
	st.shared.u32 	[%r44+112], %r543;
	st.shared.u32 	[%r44+116], %r544;
	st.shared.u32 	[%r44+120], %r545;
	st.shared.u32 	[%r44+124], %r546;
	st.shared.u32 	[%r44+128], %r547;
	bar.sync 	0;
	cvt.u32.u16 	%r548, %rs1;
	ld.shared.u16 	%r549, [%r71+2];
	add.s32 	%r130, %r549, %r548;
	cvt.u32.u16 	%r550, %rs2;
	ld.shared.u16 	%r551, [%r72+2];
	add.s32 	%r131, %r551, %r550;
	cvt.u32.u16 	%r552, %rs3;
	ld.shared.u16 	%r553, [%r73+2];
	add.s32 	%r132, %r553, %r552;
	cvt.u32.u16 	%r554, %rs4;
	ld.shared.u16 	%r555, [%r74+2];
	add.s32 	%r133, %r555, %r554;
	cvt.u32.u16 	%r556, %rs5;
	ld.shared.u16 	%r557, [%r75+2];
	add.s32 	%r134, %r557, %r556;
	cvt.u32.u16 	%r558, %rs6;
	ld.shared.u16 	%r559, [%r76+2];
	add.s32 	%r135, %r559, %r558;
	cvt.u32.u16 	%r560, %rs7;
	ld.shared.u16 	%r561, [%r77+2];
	add.s32 	%r136, %r561, %r560;
	cvt.u32.u16 	%r562, %rs8;
	ld.shared.u16 	%r563, [%r78+2];
	add.s32 	%r137, %r563, %r562;
	cvt.u32.u16 	%r564, %rs9;
	ld.shared.u16 	%r565, [%r79+2];
	add.s32 	%r138, %r565, %r564;
	cvt.u32.u16 	%r566, %rs10;
	ld.shared.u16 	%r567, [%r80+2];
	add.s32 	%r139, %r567, %r566;
	cvt.u32.u16 	%r568, %rs11;
	ld.shared.u16 	%r569, [%r81+2];
	add.s32 	%r140, %r569, %r568;
	cvt.u32.u16 	%r570, %rs12;
	ld.shared.u16 	%r571, [%r82+2];
	add.s32 	%r141, %r571, %r570;
	cvt.u32.u16 	%r572, %rs13;
	ld.shared.u16 	%r573, [%r83+2];
	add.s32 	%r142, %r573, %r572;
	cvt.u32.u16 	%r574, %rs14;
	ld.shared.u16 	%r575, [%r84+2];
	add.s32 	%r143, %r575, %r574;
	cvt.u32.u16 	%r576, %rs15;
	ld.shared.u16 	%r577, [%r85+2];
	add.s32 	%r144, %r577, %r576;
	cvt.u32.u16 	%r578, %rs16;
	ld.shared.u16 	%r579, [%r86+2];
	add.s32 	%r145, %r579, %r578;
	cvt.u32.u16 	%r580, %rs17;
	ld.shared.u16 	%r581, [%r87+2];
	add.s32 	%r146, %r581, %r580;
	cvt.u32.u16 	%r582, %rs18;
	ld.shared.u16 	%r583, [%r88+2];
	add.s32 	%r147, %r583, %r582;
	cvt.u32.u16 	%r584, %rs19;
	ld.shared.u16 	%r585, [%r89+2];
	add.s32 	%r148, %r585, %r584;
	bar.sync 	0;
	setp.lt.s32 	%p32, %r703, %r190;
	@%p32 bra 	$L__BB2_83;
	cvt.u64.u32 	%rd8, %r2;
	shl.b32 	%r586, %r130, 2;
	mov.u32 	%r587, _ZZN3cub18CUB_300001_SM_10006detail10radix_sort31DeviceRadixSortSingleTileKernelINS1_5radix10policy_hubIjNS0_8NullTypeEyE10Policy1000ELNS0_9SortOrderE1EjS6_yNS1_21identity_decomposer_tEEEvPKT1_PSB_PKT2_PSF_T3_iiT4_E12temp_storage;
	add.s32 	%r588, %r587, %r586;
	st.shared.u32 	[%r588], %r722;
	shl.b32 	%r589, %r131, 2;
	add.s32 	%r590, %r587, %r589;
	st.shared.u32 	[%r590], %r721;
	shl.b32 	%r591, %r132, 2;
	add.s32 	%r592, %r587, %r591;
	st.shared.u32 	[%r592], %r720;
	shl.b32 	%r593, %r133, 2;
	add.s32 	%r594, %r587, %r593;
	st.shared.u32 	[%r594], %r719;
	shl.b32 	%r595, %r134, 2;
	add.s32 	%r596, %r587, %r595;
	st.shared.u32 	[%r596], %r718;
	shl.b32 	%r597, %r135, 2;
	add.s32 	%r598, %r587, %r597;
	st.shared.u32 	[%r598], %r717;
	shl.b32 	%r599, %r136, 2;
	add.s32 	%r600, %r587, %r599;
	st.shared.u32 	[%r600], %r716;
	shl.b32 	%r601, %r137, 2;
	add.s32 	%r602, %r587, %r601;
	st.shared.u32 	[%r602], %r715;
	shl.b32 	%r603, %r138, 2;
	add.s32 	%r604, %r587, %r603;
	st.shared.u32 	[%r604], %r714;
	shl.b32 	%r605, %r139, 2;
	add.s32 	%r606, %r587, %r605;
	st.shared.u32 	[%r606], %r713;
	shl.b32 	%r607, %r140, 2;
	add.s32 	%r608, %r587, %r607;
	st.shared.u32 	[%r608], %r712;
	shl.b32 	%r609, %r141, 2;
	add.s32 	%r610, %r587, %r609;
	st.shared.u32 	[%r610], %r711;
	shl.b32 	%r611, %r142, 2;
	add.s32 	%r612, %r587, %r611;
	st.shared.u32 	[%r612], %r710;
	shl.b32 	%r613, %r143, 2;
	add.s32 	%r614, %r587, %r613;
	st.shared.u32 	[%r614], %r709;
	shl.b32 	%r615, %r144, 2;
	add.s32 	%r616, %r587, %r615;
	st.shared.u32 	[%r616], %r708;
	shl.b32 	%r617, %r145, 2;
	add.s32 	%r618, %r587, %r617;
	st.shared.u32 	[%r618], %r707;
	shl.b32 	%r619, %r146, 2;
	add.s32 	%r620, %r587, %r619;
	st.shared.u32 	[%r620], %r706;
	shl.b32 	%r621, %r147, 2;
	add.s32 	%r622, %r587, %r621;
	st.shared.u32 	[%r622], %r705;
	shl.b32 	%r623, %r148, 2;
	add.s32 	%r624, %r587, %r623;
	st.shared.u32 	[%r624], %r704;
	bar.sync 	0;
	mad.lo.s32 	%r149, %r2, -72, %r46;
	ld.shared.u32 	%r150, [%r149+1024];
	ld.shared.u32 	%r151, [%r149+2048];
	ld.shared.u32 	%r152, [%r149+3072];
	ld.shared.u32 	%r153, [%r149+4096];
	ld.shared.u32 	%r154, [%r149+5120];
	ld.shared.u32 	%r155, [%r149+6144];
	ld.shared.u32 	%r156, [%r149+7168];
	ld.shared.u32 	%r157, [%r149+8192];
	ld.shared.u32 	%r158, [%r149+9216];
	ld.shared.u32 	%r159, [%r149+10240];
	ld.shared.u32 	%r160, [%r149+11264];
	ld.shared.u32 	%r161, [%r149+12288];
	ld.shared.u32 	%r162, [%r149+13312];
	ld.shared.u32 	%r163, [%r149+14336];
	ld.shared.u32 	%r164, [%r149+15360];
	ld.shared.u32 	%r165, [%r149+16384];
	ld.shared.u32 	%r166, [%r149+17408];
	ld.shared.u32 	%r167, [%r149+18432];
	setp.gt.u64 	%p33, %rd4, %rd8;
	cvta.to.global.u64 	%rd9, %rd3;
	mul.wide.u32 	%rd10, %r2, 4;
	add.s64 	%rd2, %rd9, %rd10;
	@%p33 bra 	$L__BB2_45;
	bra.uni 	$L__BB2_46;
$L__BB2_45:
	ld.shared.u32 	%r625, [%r149];
	st.global.u32 	[%rd2], %r625;
$L__BB2_46:
	add.s32 	%r626, %r2, 256;
	cvt.u64.u32 	%rd11, %r626;
	setp.le.u64 	%p34, %rd4, %rd11;
	@%p34 bra 	$L__BB2_48;
	st.global.u32 	[%rd2+1024], %r150;
$L__BB2_48:
	add.s32 	%r627, %r2, 512;
	cvt.u64.u32 	%rd12, %r627;
	setp.le.u64 	%p35, %rd4, %rd12;
	@%p35 bra 	$L__BB2_50;
	st.global.u32 	[%rd2+2048], %r151;
$L__BB2_50:
	add.s32 	%r628, %r2, 768;
	cvt.u64.u32 	%rd13, %r628;
	setp.le.u64 	%p36, %rd4, %rd13;
	@%p36 bra 	$L__BB2_52;
	st.global.u32 	[%rd2+3072], %r152;
$L__BB2_52:
	or.b32  	%r629, %r2, 1024;
	cvt.u64.u32 	%rd14, %r629;
	setp.le.u64 	%p37, %rd4, %rd14;
	@%p37 bra 	$L__BB2_54;
	st.global.u32 	[%rd2+4096], %r153;
$L__BB2_54:
	add.s32 	%r630, %r2, 1280;
	cvt.u64.u32 	%rd15, %r630;
	setp.le.u64 	%p38, %rd4, %rd15;
	@%p38 bra 	$L__BB2_56;
	st.global.u32 	[%rd2+5120], %r154;
$L__BB2_56:
	add.s32 	%r631, %r2, 1536;
	cvt.u64.u32 	%rd16, %r631;
	setp.le.u64 	%p39, %rd4, %rd16;
	@%p39 bra 	$L__BB2_58;
	st.global.u32 	[%rd2+6144], %r155;
$L__BB2_58:
	add.s32 	%r632, %r2, 1792;
	cvt.u64.u32 	%rd17, %r632;
	setp.le.u64 	%p40, %rd4, %rd17;
	@%p40 bra 	$L__BB2_60;
	st.global.u32 	[%rd2+7168], %r156;
$L__BB2_60:
	or.b32  	%r633, %r2, 2048;
	cvt.u64.u32 	%rd18, %r633;
	setp.le.u64 	%p41, %rd4, %rd18;
	@%p41 bra 	$L__BB2_62;
	st.global.u32 	[%rd2+8192], %r157;
$L__BB2_62:
	add.s32 	%r634, %r2, 2304;
	cvt.u64.u32 	%rd19, %r634;
	setp.le.u64 	%p42, %rd4, %rd19;
	@%p42 bra 	$L__BB2_64;
	st.global.u32 	[%rd2+9216], %r158;
$L__BB2_64:
	add.s32 	%r635, %r2, 2560;
	cvt.u64.u32 	%rd20, %r635;
	setp.le.u64 	%p43, %rd4, %rd20;
	@%p43 bra 	$L__BB2_66;
	st.global.u32 	[%rd2+10240], %r159;
$L__BB2_66:
	add.s32 	%r636, %r2, 2816;
	cvt.u64.u32 	%rd21, %r636;
	setp.le.u64 	%p44, %rd4, %rd21;
	@%p44 bra 	$L__BB2_68;
	st.global.u32 	[%rd2+11264], %r160;
$L__BB2_68:
	or.b32  	%r637, %r2, 3072;
	cvt.u64.u32 	%rd22, %r637;
	setp.le.u64 	%p45, %rd4, %rd22;
	@%p45 bra 	$L__BB2_70;
	st.global.u32 	[%rd2+12288], %r161;
$L__BB2_70:
	add.s32 	%r638, %r2, 3328;
	cvt.u64.u32 	%rd23, %r638;
	setp.le.u64 	%p46, %rd4, %rd23;
	@%p46 bra 	$L__BB2_72;
	st.global.u32 	[%rd2+13312], %r162;
$L__BB2_72:
	add.s32 	%r639, %r2, 3584;
	cvt.u64.u32 	%rd24, %r639;
	setp.le.u64 	%p47, %rd4, %rd24;
	@%p47 bra 	$L__BB2_74;
	st.global.u32 	[%rd2+14336], %r163;
$L__BB2_74:
	add.s32 	%r640, %r2, 3840;
	cvt.u64.u32 	%rd25, %r640;
	setp.le.u64 	%p48, %rd4, %rd25;
	@%p48 bra 	$L__BB2_76;
	st.global.u32 	[%rd2+15360], %r164;
$L__BB2_76:
	or.b32  	%r641, %r2, 4096;
	cvt.u64.u32 	%rd26, %r641;
	setp.le.u64 	%p49, %rd4, %rd26;
	@%p49 bra 	$L__BB2_78;
	st.global.u32 	[%rd2+16384], %r165;
$L__BB2_78:
	add.s32 	%r642, %r2, 4352;
	cvt.u64.u32 	%rd27, %r642;
	setp.le.u64 	%p50, %rd4, %rd27;
	@%p50 bra 	$L__BB2_80;
	st.global.u32 	[%rd2+17408], %r166;
$L__BB2_80:
	add.s32 	%r643, %r2, 4608;
	cvt.u64.u32 	%rd28, %r643;
	setp.le.u64 	%p51, %rd4, %rd28;
	@%p51 bra 	$L__BB2_82;
	st.global.u32 	[%rd2+18432], %r167;
$L__BB2_82:
	ret;
$L__BB2_83:
	shl.b32 	%r644, %r130, 2;
	mov.u32 	%r645, _ZZN3cub18CUB_300001_SM_10006detail10radix_sort31DeviceRadixSortSingleTileKernelINS1_5radix10policy_hubIjNS0_8NullTypeEyE10Policy1000ELNS0_9SortOrderE1EjS6_yNS1_21identity_decomposer_tEEEvPKT1_PSB_PKT2_PSF_T3_iiT4_E12temp_storage;
	add.s32 	%r646, %r645, %r644;
	st.shared.u32 	[%r646], %r722;
	shl.b32 	%r647, %r131, 2;
	add.s32 	%r648, %r645, %r647;
	st.shared.u32 	[%r648], %r721;
	shl.b32 	%r649, %r132, 2;
	add.s32 	%r650, %r645, %r649;
	st.shared.u32 	[%r650], %r720;
	shl.b32 	%r651, %r133, 2;
	add.s32 	%r652, %r645, %r651;
	st.shared.u32 	[%r652], %r719;
	shl.b32 	%r653, %r134, 2;
	add.s32 	%r654, %r645, %r653;
	st.shared.u32 	[%r654], %r718;
	shl.b32 	%r655, %r135, 2;
	add.s32 	%r656, %r645, %r655;
	st.shared.u32 	[%r656], %r717;
	shl.b32 	%r657, %r136, 2;
	add.s32 	%r658, %r645, %r657;
	st.shared.u32 	[%r658], %r716;
	shl.b32 	%r659, %r137, 2;
	add.s32 	%r660, %r645, %r659;
	st.shared.u32 	[%r660], %r715;
	shl.b32 	%r661, %r138, 2;
	add.s32 	%r662, %r645, %r661;
	st.shared.u32 	[%r662], %r714;
	shl.b32 	%r663, %r139, 2;
	add.s32 	%r664, %r645, %r663;
	st.shared.u32 	[%r664], %r713;
	shl.b32 	%r665, %r140, 2;
	add.s32 	%r666, %r645, %r665;
	st.shared.u32 	[%r666], %r712;
	shl.b32 	%r667, %r141, 2;
	add.s32 	%r668, %r645, %r667;
	st.shared.u32 	[%r668], %r711;
	shl.b32 	%r669, %r142, 2;
	add.s32 	%r670, %r645, %r669;
	st.shared.u32 	[%r670], %r710;
	shl.b32 	%r671, %r143, 2;
	add.s32 	%r672, %r645, %r671;
	st.shared.u32 	[%r672], %r709;
	shl.b32 	%r673, %r144, 2;
	add.s32 	%r674, %r645, %r673;
	st.shared.u32 	[%r674], %r708;
	shl.b32 	%r675, %r145, 2;
	add.s32 	%r676, %r645, %r675;
	st.shared.u32 	[%r676], %r707;
	shl.b32 	%r677, %r146, 2;
	add.s32 	%r678, %r645, %r677;
	st.shared.u32 	[%r678], %r706;
	shl.b32 	%r679, %r147, 2;
	add.s32 	%r680, %r645, %r679;
	st.shared.u32 	[%r680], %r705;
	shl.b32 	%r681, %r148, 2;
	add.s32 	%r682, %r645, %r681;
	st.shared.u32 	[%r682], %r704;
	bar.sync 	0;
	ld.shared.u32 	%r722, [%r46];
	ld.shared.u32 	%r721, [%r46+4];
	ld.shared.u32 	%r720, [%r46+8];
	ld.shared.u32 	%r719, [%r46+12];
	ld.shared.u32 	%r718, [%r46+16];
	ld.shared.u32 	%r717, [%r46+20];
	ld.shared.u32 	%r716, [%r46+24];
	ld.shared.u32 	%r715, [%r46+28];
	ld.shared.u32 	%r714, [%r46+32];
	ld.shared.u32 	%r713, [%r46+36];
	ld.shared.u32 	%r712, [%r46+40];
	ld.shared.u32 	%r711, [%r46+44];
	ld.shared.u32 	%r710, [%r46+48];
	ld.shared.u32 	%r709, [%r46+52];
	ld.shared.u32 	%r708, [%r46+56];
	ld.shared.u32 	%r707, [%r46+60];
	ld.shared.u32 	%r706, [%r46+64];
	ld.shared.u32 	%r705, [%r46+68];
	ld.shared.u32 	%r704, [%r46+72];
	bar.sync 	0;
	add.s32 	%r703, %r703, 6;
	add.s32 	%r702, %r702, -6;
	bra.uni 	$L__BB2_39;

}
	// .globl	_ZN3cub18CUB_300001_SM_10006detail10radix_sort30DeviceRadixSortHistogramKernelINS1_5radix10policy_hubIjNS0_8NullTypeEyE10Policy1000ELNS0_9SortOrderE1EjyNS1_21identity_decomposer_tEEEvPT2_PKT1_SB_iiT3_
.visible .entry _ZN3cub18CUB_300001_SM_10006detail10radix_sort30DeviceRadixSortHistogramKernelINS1_5radix10policy_hubIjNS0_8NullTypeEyE10Policy1000ELNS0_9SortOrderE1EjyNS1_21identity_decomposer_tEEEvPT2_PKT1_SB_iiT3_(
	.param .u64 .ptr .align 1 _ZN3cub18CUB_300001_SM_10006detail10radix_sort30DeviceRadixSortHistogramKernelINS1_5radix10policy_hubIjNS0_8NullTypeEyE10Policy1000ELNS0_9SortOrderE1EjyNS1_21identity_decomposer_tEEEvPT2_PKT1_SB_iiT3__param_0,
	.param .u64 .ptr .align 1 _ZN3cub18CUB_300001_SM_10006detail10radix_sort30DeviceRadixSortHistogramKernelINS1_5radix10policy_hubIjNS0_8NullTypeEyE10Policy1000ELNS0_9SortOrderE1EjyNS1_21identity_decomposer_tEEEvPT2_PKT1_SB_iiT3__param_1,
	.param .u64 _ZN3cub18CUB_300001_SM_10006detail10radix_sort30DeviceRadixSortHistogramKernelINS1_5radix10policy_hubIjNS0_8NullTypeEyE10Policy1000ELNS0_9SortOrderE1EjyNS1_21identity_decomposer_tEEEvPT2_PKT1_SB_iiT3__param_2,
	.param .u32 _ZN3cub18CUB_300001_SM_10006detail10radix_sort30DeviceRadixSortHistogramKernelINS1_5radix10policy_hubIjNS0_8NullTypeEyE10Policy1000ELNS0_9SortOrderE1EjyNS1_21identity_decomposer_tEEEvPT2_PKT1_SB_iiT3__param_3,
	.param .u32 _ZN3cub18CUB_300001_SM_10006detail10radix_sort30DeviceRadixSortHistogramKernelINS1_5radix10policy_hubIjNS0_8NullTypeEyE10Policy1000ELNS0_9SortOrderE1EjyNS1_21identity_decomposer_tEEEvPT2_PKT1_SB_iiT3__param_4,
	.param .align 1 .b8 _ZN3cub18CUB_300001_SM_10006detail10radix_sort30DeviceRadixSortHistogramKernelINS1_5radix10policy_hubIjNS0_8NullTypeEyE10Policy1000ELNS0_9SortOrderE1EjyNS1_21identity_decomposer_tEEEvPT2_PKT1_SB_iiT3__param_5[1]
)
.maxntid 128
{
	.reg .pred 	%p<91>;
	.reg .b32 	%r<486>;
	.reg .b64 	%rd<137>;
	// demoted variable
	.shared .align 4 .b8 _ZZN3cub18CUB_300001_SM_10006detail10radix_sort30DeviceRadixSortHistogramKernelINS1_5radix10policy_hubIjNS0_8NullTypeEyE10Policy1000ELNS0_9SortOrderE1EjyNS1_21identity_decomposer_tEEEvPT2_PKT1_SB_iiT3_E12temp_storage[4096];
	ld.param.u64 	%rd18, [_ZN3cub18CUB_300001_SM_10006detail10radix_sort30DeviceRadixSortHistogramKernelINS1_5radix10policy_hubIjNS0_8NullTypeEyE10Policy1000ELNS0_9SortOrderE1EjyNS1_21identity_decomposer_tEEEvPT2_PKT1_SB_iiT3__param_0];
	ld.param.u64 	%rd19, [_ZN3cub18CUB_300001_SM_10006detail10radix_sort30DeviceRadixSortHistogramKernelINS1_5radix10policy_hubIjNS0_8NullTypeEyE10Policy1000ELNS0_9SortOrderE1EjyNS1_21identity_decomposer_tEEEvPT2_PKT1_SB_iiT3__param_1];
	ld.param.u64 	%rd17, [_ZN3cub18CUB_300001_SM_10006detail10radix_sort30DeviceRadixSortHistogramKernelINS1_5radix10policy_hubIjNS0_8NullTypeEyE10Policy1000ELNS0_9SortOrderE1EjyNS1_21identity_decomposer_tEEEvPT2_PKT1_SB_iiT3__param_2];
	ld.param.u32 	%r174, [_ZN3cub18CUB_300001_SM_10006detail10radix_sort30DeviceRadixSortHistogramKernelINS1_5radix10policy_hubIjNS0_8NullTypeEyE10Policy1000ELNS0_9SortOrderE1EjyNS1_21identity_decomposer_tEEEvPT2_PKT1_SB_iiT3__param_3];
	ld.param.u32 	%r175, [_ZN3cub18CUB_300001_SM_10006detail10radix_sort30DeviceRadixSortHistogramKernelINS1_5radix10policy_hubIjNS0_8NullTypeEyE10Policy1000ELNS0_9SortOrderE1EjyNS1_21identity_decomposer_tEEEvPT2_PKT1_SB_iiT3__param_4];
	cvta.to.global.u64 	%rd1, %rd19;
	cvta.to.global.u64 	%rd2, %rd18;
	setp.eq.s64 	%p2, %rd17, 0;
	@%p2 bra 	$L__BB3_153;
	sub.s32 	%r176, %r175, %r174;
	add.s32 	%r177, %r176, 7;
	shr.s32 	%r178, %r177, 31;
	shr.u32 	%r179, %r178, 29;
	add.s32 	%r180, %r177, %r179;
	shr.s32 	%r181, %r180, 3;
	mov.u32 	%r182, %tid.x;
	setp.gt.u32 	%p3, %r182, 255;
	setp.lt.s32 	%p4, %r177, 8;
	mov.u32 	%r183, %ctaid.x;
	shl.b32 	%r184, %r183, 11;
	cvt.u64.u32 	%rd3, %r184;
	mov.u32 	%r185, %nctaid.x;
	shl.b32 	%r186, %r185, 11;
	cvt.u64.u32 	%rd4, %r186;
	add.s32 	%r1, %r181, -1;
	and.b32  	%r2, %r181, 15;
	and.b32  	%r3, %r181, 7;
	add.s32 	%r4, %r3, -1;
	and.b32  	%r5, %r181, 3;
	or.pred  	%p1, %p3, %p4;
	shl.b32 	%r187, %r182, 2;
	mov.u32 	%r188, _ZZN3cub18CUB_300001_SM_10006detail10radix_sort30DeviceRadixSortHistogramKernelINS1_5radix10policy_hubIjNS0_8NullTypeEyE10Policy1000ELNS0_9SortOrderE1EjyNS1_21identity_decomposer_tEEEvPT2_PKT1_SB_iiT3_E12temp_storage;
	add.s32 	%r6, %r188, %r187;
	and.b32  	%r7, %r181, 268435440;
	cvt.u64.u32 	%rd5, %r182;
	add.s32 	%r8, %r182, 128;
	add.s32 	%r9, %r182, 256;
	add.s32 	%r10, %r182, 384;
	add.s32 	%r11, %r182, 512;
	add.s32 	%r12, %r182, 640;
	add.s32 	%r13, %r182, 768;
	or.b32  	%r14, %r182, 1024;
	add.s32 	%r15, %r182, 1920;
	and.b32  	%r16, %r181, 268435448;
	and.b32  	%r17, %r181, 1;
	neg.s32 	%r18, %r7;
	add.s32 	%r19, %r6, 8192;
	add.s64 	%rd21, %rd17, -1;
	shr.u64 	%rd22, %rd21, 30;
	add.s64 	%rd23, %rd22, 1;
	min.u64 	%rd6, %rd23, %rd17;
	mov.b64 	%rd135, 0;
$L__BB3_2:
	@%p1 bra 	$L__BB3_30;
	setp.lt.u32 	%p5, %r1, 15;
	mov.b32 	%r439, 0;
	@%p5 bra 	$L__BB3_6;
	mov.u32 	%r436, %r19;
	mov.u32 	%r437, %r18;
$L__BB3_5:
	.pragma "nounroll";
	mov.b32 	%r190, 0;
	st.shared.u32 	[%r436+-8192], %r190;
	st.shared.u32 	[%r436+-7168], %r190;
	st.shared.u32 	[%r436+-6144], %r190;
	st.shared.u32 	[%r436+-5120], %r190;
	st.shared.u32 	[%r436+-4096], %r190;
	st.shared.u32 	[%r436+-3072], %r190;
	st.shared.u32 	[%r436+-2048], %r190;
	st.shared.u32 	[%r436+-1024], %r190;
	st.shared.u32 	[%r436], %r190;
	st.shared.u32 	[%r436+1024], %r190;
	st.shared.u32 	[%r436+2048], %r190;
	st.shared.u32 	[%r436+3072], %r190;
	st.shared.u32 	[%r436+4096], %r190;
	st.shared.u32 	[%r436+5120], %r190;
	st.shared.u32 	[%r436+6144], %r190;
	st.shared.u32 	[%r436+7168], %r190;
	add.s32 	%r437, %r437, 16;
	add.s32 	%r436, %r436, 16384;
	setp.ne.s32 	%p6, %r437, 0;
	mov.u32 	%r439, %r7;
	@%p6 bra 	$L__BB3_5;
$L__BB3_6:
	add.s32 	%r25, %r2, -1;
	setp.eq.s32 	%p7, %r2, 0;
	@%p7 bra 	$L__BB3_16;
	setp.lt.u32 	%p8, %r25, 7;
	@%p8 bra 	$L__BB3_9;
	shl.b32 	%r191, %r439, 10;
	add.s32 	%r192, %r6, %r191;
	mov.b32 	%r193, 0;
	st.shared.u32 	[%r192], %r193;
	st.shared.u32 	[%r192+1024], %r193;
	st.shared.u32 	[%r192+2048], %r193;
	st.shared.u32 	[%r192+3072], %r193;
	st.shared.u32 	[%r192+4096], %r193;
	st.shared.u32 	[%r192+5120], %r193;
	st.shared.u32 	[%r192+6144], %r193;
	st.shared.u32 	[%r192+7168], %r193;
	add.s32 	%r439, %r439, 8;
$L__BB3_9:
	setp.eq.s32 	%p9, %r3, 0;
	@%p9 bra 	$L__BB3_16;
	setp.lt.u32 	%p10, %r4, 3;
	@%p10 bra 	$L__BB3_12;
	shl.b32 	%r194, %r439, 10;
	add.s32 	%r195, %r6, %r194;
	mov.b32 	%r196, 0;
	st.shared.u32 	[%r195], %r196;
	st.shared.u32 	[%r195+1024], %r196;
	st.shared.u32 	[%r195+2048], %r196;
	st.shared.u32 	[%r195+3072], %r196;
	add.s32 	%r439, %r439, 4;
$L__BB3_12:
	setp.eq.s32 	%p11, %r5, 0;
	@%p11 bra 	$L__BB3_16;
	setp.eq.s32 	%p12, %r5, 1;
	shl.b32 	%r197, %r439, 10;
	add.s32 	%r30, %r6, %r197;
	mov.b32 	%r198, 0;
	st.shared.u32 	[%r30], %r198;
	@%p12 bra 	$L__BB3_16;
	setp.eq.s32 	%p13, %r5, 2;
	mov.b32 	%r199, 0;
	st.shared.u32 	[%r30+1024], %r199;
	@%p13 bra 	$L__BB3_16;
	mov.b32 	%r200, 0;
	st.shared.u32 	[%r30+2048], %r200;
$L__BB3_16:
	cvt.u32.u64 	%r201, %rd5;
	setp.gt.u32 	%p14, %r201, 127;
	@%p14 bra 	$L__BB3_30;
	setp.lt.u32 	%p15, %r1, 15;
	mov.b32 	%r443, 0;
	@%p15 bra 	$L__BB3_20;
	mov.b32 	%r441, 0;
$L__BB3_19:
	.pragma "nounroll";
	shl.b32 	%r204, %r441, 10;
	add.s32 	%r205, %r6, %r204;
	mov.b32 	%r206, 0;
	st.shared.u32 	[%r205+512], %r206;
	st.shared.u32 	[%r205+1536], %r206;
	st.shared.u32 	[%r205+2560], %r206;
	st.shared.u32 	[%r205+3584], %r206;
	st.shared.u32 	[%r205+4608], %r206;
	st.shared.u32 	[%r205+5632], %r206;
	st.shared.u32 	[%r205+6656], %r206;
	st.shared.u32 	[%r205+7680], %r206;
	st.shared.u32 	[%r205+8704], %r206;
	st.shared.u32 	[%r205+9728], %r206;
	st.shared.u32 	[%r205+10752], %r206;
	st.shared.u32 	[%r205+11776], %r206;
	st.shared.u32 	[%r205+12800], %r206;
	st.shared.u32 	[%r205+13824], %r206;
	st.shared.u32 	[%r205+14848], %r206;
	st.shared.u32 	[%r205+15872], %r206;
	add.s32 	%r441, %r441, 16;
	setp.ne.s32 	%p16, %r441, %r7;
	mov.u32 	%r443, %r7;
	@%p16 bra 	$L__BB3_19;
$L__BB3_20:
	setp.eq.s32 	%p17, %r2, 0;
	@%p17 bra 	$L__BB3_30;
	setp.lt.u32 	%p18, %r25, 7;
	@%p18 bra 	$L__BB3_23;
	shl.b32 	%r207, %r443, 10;
	add.s32 	%r208, %r6, %r207;
	mov.b32 	%r209, 0;
	st.shared.u32 	[%r208+512], %r209;
	st.shared.u32 	[%r208+1536], %r209;
	st.shared.u32 	[%r208+2560], %r209;
	st.shared.u32 	[%r208+3584], %r209;
	st.shared.u32 	[%r208+4608], %r209;
	st.shared.u32 	[%r208+5632], %r209;
	st.shared.u32 	[%r208+6656], %r209;
	st.shared.u32 	[%r208+7680], %r209;
	add.s32 	%r443, %r443, 8;
$L__BB3_23:
	setp.eq.s32 	%p19, %r3, 0;
	@%p19 bra 	$L__BB3_30;
	setp.lt.u32 	%p20, %r4, 3;
	@%p20 bra 	$L__BB3_26;
	shl.b32 	%r210, %r443, 10;
	add.s32 	%r211, %r6, %r210;
	mov.b32 	%r212, 0;
	st.shared.u32 	[%r211+512], %r212;
	st.shared.u32 	[%r211+1536], %r212;
	st.shared.u32 	[%r211+2560], %r212;
	st.shared.u32 	[%r211+3584], %r212;
	add.s32 	%r443, %r443, 4;
$L__BB3_26:
	setp.eq.s32 	%p21, %r5, 0;
	@%p21 bra 	$L__BB3_30;
	setp.eq.s32 	%p22, %r5, 1;
	shl.b32 	%r213, %r443, 10;
	add.s32 	%r38, %r6, %r213;
	mov.b32 	%r214, 0;
	st.shared.u32 	[%r38+512], %r214;
	@%p22 bra 	$L__BB3_30;
	setp.eq.s32 	%p23, %r5, 2;
	mov.b32 	%r215, 0;
	st.shared.u32 	[%r38+1536], %r215;
	@%p23 bra 	$L__BB3_30;
	mov.b32 	%r216, 0;
	st.shared.u32 	[%r38+2560], %r216;
$L__BB3_30:
	bar.sync 	0;
	bar.sync 	0;
	shl.b64 	%rd8, %rd135, 30;
	sub.s64 	%rd24, %rd17, %rd8;
	min.u64 	%rd9, %rd24, 1073741824;
	setp.le.u64 	%p24, %rd9, %rd3;
	@%p24 bra 	$L__BB3_70;
	mov.u64 	%rd136, %rd3;
$L__BB3_32:
	add.s64 	%rd11, %rd136, %rd8;
	sub.s64 	%rd12, %rd17, %rd11;
	setp.lt.u64 	%p25, %rd12, 2048;
	@%p25 bra 	$L__BB3_34;
	add.s64 	%rd27, %rd11, %rd5;
	shl.b64 	%rd28, %rd27, 2;
	add.s64 	%rd29, %rd1, %rd28;
	ld.global.u32 	%r475, [%rd29];
	ld.global.u32 	%r474, [%rd29+512];
	ld.global.u32 	%r473, [%rd29+1024];
	ld.global.u32 	%r472, [%rd29+1536];
	ld.global.u32 	%r471, [%rd29+2048];
	ld.global.u32 	%r470, [%rd29+2560];
	ld.global.u32 	%r469, [%rd29+3072];
	ld.global.u32 	%r468, [%rd29+3584];
	ld.global.u32 	%r467, [%rd29+4096];
	ld.global.u32 	%r466, [%rd29+4608];
	ld.global.u32 	%r465, [%rd29+5120];
	ld.global.u32 	%r464, [%rd29+5632];
	ld.global.u32 	%r463, [%rd29+6144];
	ld.global.u32 	%r462, [%rd29+6656];
	ld.global.u32 	%r461, [%rd29+7168];
	ld.global.u32 	%r460, [%rd29+7680];
	bra.uni 	$L__BB3_66;
$L__BB3_34:
	cvt.u32.u64 	%r218, %rd5;
	cvt.u32.u64 	%r55, %rd12;
	setp.ge.s32 	%p26, %r218, %r55;
	add.s64 	%rd25, %rd11, %rd5;
	shl.b64 	%rd26, %rd25, 2;
	add.s64 	%rd13, %rd1, %rd26;
	mov.b32 	%r475, 0;
	@%p26 bra 	$L__BB3_36;
	ld.global.u32 	%r475, [%rd13];
$L__BB3_36:
	setp.ge.s32 	%p27, %r8, %r55;
	mov.b32 	%r474, 0;
	@%p27 bra 	$L__BB3_38;
	ld.global.u32 	%r474, [%rd13+512];
$L__BB3_38:
	setp.ge.s32 	%p28, %r9, %r55;
	mov.b32 	%r473, 0;
	@%p28 bra 	$L__BB3_40;
	ld.global.u32 	%r473, [%rd13+1024];
$L__BB3_40:
	setp.ge.s32 	%p29, %r10, %r55;
	mov.b32 	%r472, 0;
	@%p29 bra 	$L__BB3_42;
	ld.global.u32 	%r472, [%rd13+1536];
$L__BB3_42:
	setp.ge.s32 	%p30, %r11, %r55;
	mov.b32 	%r471, 0;
	@%p30 bra 	$L__BB3_44;
	ld.global.u32 	%r471, [%rd13+2048];
$L__BB3_44:
	setp.ge.s32 	%p31, %r12, %r55;
	mov.b32 	%r470, 0;
	@%p31 bra 	$L__BB3_46;
	ld.global.u32 	%r470, [%rd13+2560];
$L__BB3_46:
	setp.ge.s32 	%p32, %r13, %r55;
	mov.b32 	%r469, 0;
	@%p32 bra 	$L__BB3_48;
	ld.global.u32 	%r469, [%rd13+3072];
$L__BB3_48:
	mov.u32 	%r226, %tid.x;
	add.s32 	%r227, %r226, 896;
	setp.ge.s32 	%p33, %r227, %r55;
	mov.b32 	%r468, 0;
	@%p33 bra 	$L__BB3_50;
	ld.global.u32 	%r468, [%rd13+3584];
$L__BB3_50:
	setp.ge.s32 	%p34, %r14, %r55;
	mov.b32 	%r467, 0;
	@%p34 bra 	$L__BB3_52;
	ld.global.u32 	%r467, [%rd13+4096];
$L__BB3_52:
	add.s32 	%r231, %r226, 1152;
	setp.ge.s32 	%p35, %r231, %r55;
	mov.b32 	%r466, 0;
	@%p35 bra 	$L__BB3_54;
	ld.global.u32 	%r466, [%rd13+4608];
$L__BB3_54:
	add.s32 	%r234, %r226, 1280;
	setp.ge.s32 	%p36, %r234, %r55;
	mov.b32 	%r465, 0;
	@%p36 bra 	$L__BB3_56;
	ld.global.u32 	%r465, [%rd13+5120];
$L__BB3_56:
	add.s32 	%r237, %r226, 1408;
	setp.ge.s32 	%p37, %r237, %r55;
	mov.b32 	%r464, 0;
	@%p37 bra 	$L__BB3_58;
	ld.global.u32 	%r464, [%rd13+5632];
$L__BB3_58:
	add.s32 	%r240, %r226, 1536;
	setp.ge.s32 	%p38, %r240, %r55;
	mov.b32 	%r463, 0;
	@%p38 bra 	$L__BB3_60;
	ld.global.u32 	%r463, [%rd13+6144];
$L__BB3_60:
	add.s32 	%r243, %r226, 1664;
	setp.ge.s32 	%p39, %r243, %r55;
	mov.b32 	%r462, 0;
	@%p39 bra 	$L__BB3_62;
	ld.global.u32 	%r462, [%rd13+6656];
$L__BB3_62:
	add.s32 	%r246, %r226, 1792;
	setp.ge.s32 	%p40, %r246, %r55;
	mov.b32 	%r461, 0;
	@%p40 bra 	$L__BB3_64;
	ld.global.u32 	%r461, [%rd13+7168];
$L__BB3_64:
	setp.ge.s32 	%p41, %r15, %r55;
	mov.b32 	%r460, 0;
	@%p41 bra 	$L__BB3_66;
	ld.global.u32 	%r460, [%rd13+7680];
$L__BB3_66:
	setp.le.s32 	%p42, %r175, %r174;
	@%p42 bra 	$L__BB3_69;
	not.b32 	%r103, %r460;
	not.b32 	%r104, %r461;
	not.b32 	%r105, %r462;
	not.b32 	%r106, %r463;
	not.b32 	%r107, %r464;
	not.b32 	%r108, %r465;
	not.b32 	%r109, %r466;
	not.b32 	%r110, %r467;
	not.b32 	%r111, %r468;
	not.b32 	%r112, %r469;
	not.b32 	%r113, %r470;
	not.b32 	%r114, %r471;
	not.b32 	%r115, %r472;
	not.b32 	%r116, %r473;
	not.b32 	%r117, %r474;
	not.b32 	%r118, %r475;
	mov.b32 	%r476, 0;
	mov.u32 	%r477, %r174;
$L__BB3_68:
	sub.s32 	%r249, %r175, %r477;
	shl.b32 	%r250, %r476, 10;
	mov.u32 	%r251, _ZZN3cub18CUB_300001_SM_10006detail10radix_sort30DeviceRadixSortHistogramKernelINS1_5radix10policy_hubIjNS0_8NullTypeEyE10Policy1000ELNS0_9SortOrderE1EjyNS1_21identity_decomposer_tEEEvPT2_PKT1_SB_iiT3_E12temp_storage;
	add.s32 	%r252, %r251, %r250;
	min.s32 	%r253, %r249, 8;
	mov.b32 	%r254, -1;
	shl.b32 	%r255, %r254, %r253;
	not.b32 	%r256, %r255;
	shr.u32 	%r257, %r118, %r477;
	and.b32  	%r258, %r257, %r256;
	shl.b32 	%r259, %r258, 2;
	add.s32 	%r260, %r252, %r259;
	atom.shared.add.u32 	%r261, [%r260], 1;
	shr.u32 	%r262, %r117, %r477;
	and.b32  	%r263, %r262, %r256;
	shl.b32 	%r264, %r263, 2;
	add.s32 	%r265, %r252, %r264;
	atom.shared.add.u32 	%r266, [%r265], 1;
	shr.u32 	%r267, %r116, %r477;
	and.b32  	%r268, %r267, %r256;
	shl.b32 	%r269, %r268, 2;
	add.s32 	%r270, %r252, %r269;
	atom.shared.add.u32 	%r271, [%r270], 1;
	shr.u32 	%r272, %r115, %r477;
	and.b32  	%r273, %r272, %r256;
	shl.b32 	%r274, %r273, 2;
	add.s32 	%r275, %r252, %r274;
	atom.shared.add.u32 	%r276, [%r275], 1;
	shr.u32 	%r277, %r114, %r477;
	and.b32  	%r278, %r277, %r256;
	shl.b32 	%r279, %r278, 2;
	add.s32 	%r280, %r252, %r279;
	atom.shared.add.u32 	%r281, [%r280], 1;
	shr.u32 	%r282, %r113, %r477;
	and.b32  	%r283, %r282, %r256;
	shl.b32 	%r284, %r283, 2;
	add.s32 	%r285, %r252, %r284;
	atom.shared.add.u32 	%r286, [%r285], 1;
	shr.u32 	%r287, %r112, %r477;
	and.b32  	%r288, %r287, %r256;
	shl.b32 	%r289, %r288, 2;
	add.s32 	%r290, %r252, %r289;
	atom.shared.add.u32 	%r291, [%r290], 1;
	shr.u32 	%r292, %r111, %r477;
	and.b32  	%r293, %r292, %r256;
	shl.b32 	%r294, %r293, 2;
	add.s32 	%r295, %r252, %r294;
	atom.shared.add.u32 	%r296, [%r295], 1;
	shr.u32 	%r297, %r110, %r477;
	and.b32  	%r298, %r297, %r256;
	shl.b32 	%r299, %r298, 2;
	add.s32 	%r300, %r252, %r299;
	atom.shared.add.u32 	%r301, [%r300], 1;
	shr.u32 	%r302, %r109, %r477;
	and.b32  	%r303, %r302, %r256;
	shl.b32 	%r304, %r303, 2;
	add.s32 	%r305, %r252, %r304;
	atom.shared.add.u32 	%r306, [%r305], 1;
	shr.u32 	%r307, %r108, %r477;
	and.b32  	%r308, %r307, %r256;
	shl.b32 	%r309, %r308, 2;
	add.s32 	%r310, %r252, %r309;
	atom.shared.add.u32 	%r311, [%r310], 1;
	shr.u32 	%r312, %r107, %r477;
	and.b32  	%r313, %r312, %r256;
	shl.b32 	%r314, %r313, 2;
	add.s32 	%r315, %r252, %r314;
	atom.shared.add.u32 	%r316, [%r315], 1;
	shr.u32 	%r317, %r106, %r477;
	and.b32  	%r318, %r317, %r256;
	shl.b32 	%r319, %r318, 2;
	add.s32 	%r320, %r252, %r319;
	atom.shared.add.u32 	%r321, [%r320], 1;
	shr.u32 	%r322, %r105, %r477;
	and.b32  	%r323, %r322, %r256;
	shl.b32 	%r324, %r323, 2;
	add.s32 	%r325, %r252, %r324;
	atom.shared.add.u32 	%r326, [%r325], 1;
	shr.u32 	%r327, %r104, %r477;
	and.b32  	%r328, %r327, %r256;
	shl.b32 	%r329, %r328, 2;
	add.s32 	%r330, %r252, %r329;
	atom.shared.add.u32 	%r331, [%r330], 1;
	shr.u32 	%r332, %r103, %r477;
	and.b32  	%r333, %r332, %r256;
	shl.b32 	%r334, %r333, 2;
	add.s32 	%r335, %r252, %r334;
	atom.shared.add.u32 	%r336, [%r335], 1;
	add.s32 	%r477, %r477, 8;
	add.s32 	%r476, %r476, 1;
	setp.lt.s32 	%p43, %r477, %r175;
	@%p43 bra 	$L__BB3_68;
$L__BB3_69:
	add.s64 	%rd136, %rd136, %rd4;
	setp.lt.u64 	%p44, %rd136, %rd9;
	@%p44 bra 	$L__BB3_32;
$L__BB3_70:
	bar.sync 	0;
	@%p1 bra 	$L__BB3_152;
	setp.lt.u32 	%p45, %r1, 7;
	mov.b32 	%r480, 0;
	@%p45 bra 	$L__BB3_90;
	mov.b32 	%r478, 0;
$L__BB3_73:
	.pragma "nounroll";
	shl.b32 	%r339, %r478, 10;
	add.s32 	%r124, %r6, %r339;
	ld.shared.u32 	%r125, [%r124];
	setp.eq.s32 	%p46, %r125, 0;
	@%p46 bra 	$L__BB3_75;
	cvt.u32.u64 	%r340, %rd5;
	shl.b32 	%r341, %r478, 8;
	add.s32 	%r342, %r341, %r340;
	mul.wide.u32 	%rd30, %r342, 8;
	add.s64 	%rd31, %rd2, %rd30;
	cvt.u64.u32 	%rd32, %r125;
	atom.global.add.u64 	%rd33, [%rd31], %rd32;
$L__BB3_75:
	ld.shared.u32 	%r126, [%r124+1024];
	setp.eq.s32 	%p47, %r126, 0;
	@%p47 bra 	$L__BB3_77;
	cvt.u32.u64 	%r343, %rd5;
	shl.b32 	%r344, %r478, 8;
	add.s32 	%r345, %r344, %r343;
	add.s32 	%r346, %r345, 256;
	mul.wide.u32 	%rd34, %r346, 8;
	add.s64 	%rd35, %rd2, %rd34;
	cvt.u64.u32 	%rd36, %r126;
	atom.global.add.u64 	%rd37, [%rd35], %rd36;
$L__BB3_77:
	ld.shared.u32 	%r127, [%r124+2048];
	setp.eq.s32 	%p48, %r127, 0;
	@%p48 bra 	$L__BB3_79;
	cvt.u32.u64 	%r347, %rd5;
	shl.b32 	%r348, %r478, 8;
	add.s32 	%r349, %r348, %r347;
	add.s32 	%r350, %r349, 512;
	mul.wide.u32 	%rd38, %r350, 8;
	add.s64 	%rd39, %rd2, %rd38;
	cvt.u64.u32 	%rd40, %r127;
	atom.global.add.u64 	%rd41, [%rd39], %rd40;
$L__BB3_79:
	ld.shared.u32 	%r128, [%r124+3072];
	setp.eq.s32 	%p49, %r128, 0;
	@%p49 bra 	$L__BB3_81;
	cvt.u32.u64 	%r351, %rd5;
	shl.b32 	%r352, %r478, 8;
	add.s32 	%r353, %r352, %r351;
	add.s32 	%r354, %r353, 768;
	mul.wide.u32 	%rd42, %r354, 8;
	add.s64 	%rd43, %rd2, %rd42;
	cvt.u64.u32 	%rd44, %r128;
	atom.global.add.u64 	%rd45, [%rd43], %rd44;
$L__BB3_81:
	ld.shared.u32 	%r129, [%r124+4096];
	setp.eq.s32 	%p50, %r129, 0;
	@%p50 bra 	$L__BB3_83;
	cvt.u32.u64 	%r355, %rd5;
	shl.b32 	%r356, %r478, 8;
	add.s32 	%r357, %r356, %r355;
	add.s32 	%r358, %r357, 1024;
	mul.wide.u32 	%rd46, %r358, 8;
	add.s64 	%rd47, %rd2, %rd46;
	cvt.u64.u32 	%rd48, %r129;
	atom.global.add.u64 	%rd49, [%rd47], %rd48;
$L__BB3_83:
	ld.shared.u32 	%r130, [%r124+5120];
	setp.eq.s32 	%p51, %r130, 0;
	@%p51 bra 	$L__BB3_85;
	cvt.u32.u64 	%r359, %rd5;
	shl.b32 	%r360, %r478, 8;
	add.s32 	%r361, %r360, %r359;
	add.s32 	%r362, %r361, 1280;
	mul.wide.u32 	%rd50, %r362, 8;
	add.s64 	%rd51, %rd2, %rd50;
	cvt.u64.u32 	%rd52, %r130;
	atom.global.add.u64 	%rd53, [%rd51], %rd52;
$L__BB3_85:
	ld.shared.u32 	%r131, [%r124+6144];
	setp.eq.s32 	%p52, %r131, 0;
	@%p52 bra 	$L__BB3_87;
	cvt.u32.u64 	%r363, %rd5;
	shl.b32 	%r364, %r478, 8;
	add.s32 	%r365, %r364, %r363;
	add.s32 	%r366, %r365, 1536;
	mul.wide.u32 	%rd54, %r366, 8;
	add.s64 	%rd55, %rd2, %rd54;
	cvt.u64.u32 	%rd56, %r131;
	atom.global.add.u64 	%rd57, [%rd55], %rd56;
$L__BB3_87:
	ld.shared.u32 	%r132, [%r124+7168];
	setp.eq.s32 	%p53, %r132, 0;
	@%p53 bra 	$L__BB3_89;
	cvt.u32.u64 	%r367, %rd5;
	shl.b32 	%r368, %r478, 8;
	add.s32 	%r369, %r368, %r367;
	add.s32 	%r370, %r369, 1792;
	mul.wide.u32 	%rd58, %r370, 8;
	add.s64 	%rd59, %rd2, %rd58;
	cvt.u64.u32 	%rd60, %r132;
	atom.global.add.u64 	%rd61, [%rd59], %rd60;
$L__BB3_89:
	add.s32 	%r478, %r478, 8;
	setp.ne.s32 	%p54, %r478, %r16;
	mov.u32 	%r480, %r16;
	@%p54 bra 	$L__BB3_73;
$L__BB3_90:
	add.s32 	%r135, %r5, -1;
	setp.eq.s32 	%p55, %r3, 0;
	@%p55 bra 	$L__BB3_111;
	setp.lt.u32 	%p56, %r4, 3;
	@%p56 bra 	$L__BB3_101;
	shl.b32 	%r371, %r480, 10;
	add.s32 	%r136, %r6, %r371;
	ld.shared.u32 	%r137, [%r136];
	setp.eq.s32 	%p57, %r137, 0;
	@%p57 bra 	$L__BB3_94;
	cvt.u32.u64 	%r372, %rd5;
	shl.b32 	%r373, %r480, 8;
	add.s32 	%r374, %r373, %r372;
	mul.wide.u32 	%rd62, %r374, 8;
	add.s64 	%rd63, %rd2, %rd62;
	cvt.u64.u32 	%rd64, %r137;
	atom.global.add.u64 	%rd65, [%rd63], %rd64;
$L__BB3_94:
	ld.shared.u32 	%r138, [%r136+1024];
	setp.eq.s32 	%p58, %r138, 0;
	@%p58 bra 	$L__BB3_96;
	cvt.u32.u64 	%r375, %rd5;
	shl.b32 	%r376, %r480, 8;
	add.s32 	%r377, %r376, %r375;
	add.s32 	%r378, %r377, 256;
	mul.wide.u32 	%rd66, %r378, 8;
	add.s64 	%rd67, %rd2, %rd66;
	cvt.u64.u32 	%rd68, %r138;
	atom.global.add.u64 	%rd69, [%rd67], %rd68;
$L__BB3_96:
	ld.shared.u32 	%r139, [%r136+2048];
	setp.eq.s32 	%p59, %r139, 0;
	@%p59 bra 	$L__BB3_98;
	cvt.u32.u64 	%r379, %rd5;
	shl.b32 	%r380, %r480, 8;
	add.s32 	%r381, %r380, %r379;
	add.s32 	%r382, %r381, 512;
	mul.wide.u32 	%rd70, %r382, 8;
	add.s64 	%rd71, %rd2, %rd70;
	cvt.u64.u32 	%rd72, %r139;
	atom.global.add.u64 	%rd73, [%rd71], %rd72;
$L__BB3_98:
	ld.shared.u32 	%r140, [%r136+3072];
	setp.eq.s32 	%p60, %r140, 0;
	@%p60 bra 	$L__BB3_100;
	cvt.u32.u64 	%r383, %rd5;
	shl.b32 	%r384, %r480, 8;
	add.s32 	%r385, %r384, %r383;
	add.s32 	%r386, %r385, 768;
	mul.wide.u32 	%rd74, %r386, 8;
	add.s64 	%rd75, %rd2, %rd74;
	cvt.u64.u32 	%rd76, %r140;
	atom.global.add.u64 	%rd77, [%rd75], %rd76;
$L__BB3_100:
	add.s32 	%r480, %r480, 4;
$L__BB3_101:
	setp.eq.s32 	%p61, %r5, 0;
	@%p61 bra 	$L__BB3_111;
	setp.eq.s32 	%p62, %r135, 0;
	@%p62 bra 	$L__BB3_108;
	shl.b32 	%r387, %r480, 10;
	add.s32 	%r143, %r6, %r387;
	ld.shared.u32 	%r144, [%r143];
	setp.eq.s32 	%p63, %r144, 0;
	@%p63 bra 	$L__BB3_105;
	cvt.u32.u64 	%r388, %rd5;
	shl.b32 	%r389, %r480, 8;
	add.s32 	%r390, %r389, %r388;
	mul.wide.u32 	%rd78, %r390, 8;
	add.s64 	%rd79, %rd2, %rd78;
	cvt.u64.u32 	%rd80, %r144;
	atom.global.add.u64 	%rd81, [%rd79], %rd80;
$L__BB3_105:
	ld.shared.u32 	%r145, [%r143+1024];
	setp.eq.s32 	%p64, %r145, 0;
	@%p64 bra 	$L__BB3_107;
	cvt.u32.u64 	%r391, %rd5;
	shl.b32 	%r392, %r480, 8;
	add.s32 	%r393, %r392, %r391;
	add.s32 	%r394, %r393, 256;
	mul.wide.u32 	%rd82, %r394, 8;
	add.s64 	%rd83, %rd2, %rd82;
	cvt.u64.u32 	%rd84, %r145;
	atom.global.add.u64 	%rd85, [%rd83], %rd84;
$L__BB3_107:
	add.s32 	%r480, %r480, 2;
$L__BB3_108:
	setp.eq.s32 	%p65, %r17, 0;
	@%p65 bra 	$L__BB3_111;
	shl.b32 	%r395, %r480, 10;
	add.s32 	%r396, %r6, %r395;
	ld.shared.u32 	%r148, [%r396];
	setp.eq.s32 	%p66, %r148, 0;
	@%p66 bra 	$L__BB3_111;
	cvt.u32.u64 	%r397, %rd5;
	shl.b32 	%r398, %r480, 8;
	add.s32 	%r399, %r398, %r397;
	mul.wide.u32 	%rd86, %r399, 8;
	add.s64 	%rd87, %rd2, %rd86;
	cvt.u64.u32 	%rd88, %r148;
	atom.global.add.u64 	%rd89, [%rd87], %rd88;
$L__BB3_111:
	cvt.u32.u64 	%r400, %rd5;
	setp.gt.u32 	%p67, %r400, 127;
	@%p67 bra 	$L__BB3_152;
	setp.lt.u32 	%p68, %r1, 7;
	mov.b32 	%r484, 0;
	@%p68 bra 	$L__BB3_131;
	mov.b32 	%r482, 0;
$L__BB3_114:
	.pragma "nounroll";
	shl.b32 	%r404, %r482, 10;
	add.s32 	%r150, %r6, %r404;
	ld.shared.u32 	%r151, [%r150+512];
	setp.eq.s32 	%p69, %r151, 0;
	shl.b32 	%r405, %r482, 8;
	add.s32 	%r406, %r405, %r400;
	mul.wide.u32 	%rd90, %r406, 8;
	add.s64 	%rd15, %rd2, %rd90;
	@%p69 bra 	$L__BB3_116;
	cvt.u64.u32 	%rd91, %r151;
	atom.global.add.u64 	%rd92, [%rd15+1024], %rd91;
$L__BB3_116:
	ld.shared.u32 	%r152, [%r150+1536];
	setp.eq.s32 	%p70, %r152, 0;
	@%p70 bra 	$L__BB3_118;
	cvt.u64.u32 	%rd93, %r152;
	atom.global.add.u64 	%rd94, [%rd15+3072], %rd93;
$L__BB3_118:
	ld.shared.u32 	%r153, [%r150+2560];
	setp.eq.s32 	%p71, %r153, 0;
	@%p71 bra 	$L__BB3_120;
	cvt.u64.u32 	%rd95, %r153;
	atom.global.add.u64 	%rd96, [%rd15+5120], %rd95;
$L__BB3_120:
	ld.shared.u32 	%r154, [%r150+3584];
	setp.eq.s32 	%p72, %r154, 0;
	@%p72 bra 	$L__BB3_122;
	cvt.u64.u32 	%rd97, %r154;
	atom.global.add.u64 	%rd98, [%rd15+7168], %rd97;
$L__BB3_122:
	ld.shared.u32 	%r155, [%r150+4608];
	setp.eq.s32 	%p73, %r155, 0;
	@%p73 bra 	$L__BB3_124;
	cvt.u64.u32 	%rd99, %r155;
	atom.global.add.u64 	%rd100, [%rd15+9216], %rd99;
$L__BB3_124:
	ld.shared.u32 	%r156, [%r150+5632];
	setp.eq.s32 	%p74, %r156, 0;
	@%p74 bra 	$L__BB3_126;
	cvt.u64.u32 	%rd101, %r156;
	atom.global.add.u64 	%rd102, [%rd15+11264], %rd101;
$L__BB3_126:
	ld.shared.u32 	%r157, [%r150+6656];
	setp.eq.s32 	%p75, %r157, 0;
	@%p75 bra 	$L__BB3_128;
	cvt.u64.u32 	%rd103, %r157;
	atom.global.add.u64 	%rd104, [%rd15+13312], %rd103;
$L__BB3_128:
	ld.shared.u32 	%r158, [%r150+7680];
	setp.eq.s32 	%p76, %r158, 0;
	@%p76 bra 	$L__BB3_130;
	cvt.u64.u32 	%rd105, %r158;
	atom.global.add.u64 	%rd106, [%rd15+15360], %rd105;
$L__BB3_130:
	add.s32 	%r482, %r482, 8;
	setp.ne.s32 	%p77, %r482, %r16;
	mov.u32 	%r484, %r16;
	@%p77 bra 	$L__BB3_114;
$L__BB3_131:
	setp.eq.s32 	%p78, %r3, 0;
	@%p78 bra 	$L__BB3_152;
	setp.lt.u32 	%p79, %r4, 3;
	@%p79 bra 	$L__BB3_142;
	shl.b32 	%r407, %r484, 10;
	add.s32 	%r161, %r6, %r407;
	ld.shared.u32 	%r162, [%r161+512];
	setp.eq.s32 	%p80, %r162, 0;
	@%p80 bra 	$L__BB3_135;
	shl.b32 	%r409, %r484, 8;
	add.s32 	%r410, %r409, %r400;
	mul.wide.u32 	%rd107, %r410, 8;
	add.s64 	%rd108, %rd2, %rd107;
	cvt.u64.u32 	%rd109, %r162;
	atom.global.add.u64 	%rd110, [%rd108+1024], %rd109;
$L__BB3_135:
	ld.shared.u32 	%r163, [%r161+1536];
	setp.eq.s32 	%p81, %r163, 0;
	@%p81 bra 	$L__BB3_137;
	shl.b32 	%r412, %r484, 8;
	add.s32 	%r413, %r412, %r400;
	add.s32 	%r414, %r413, 256;
	mul.wide.u32 	%rd111, %r414, 8;
	add.s64 	%rd112, %rd2, %rd111;
	cvt.u64.u32 	%rd113, %r163;
	atom.global.add.u64 	%rd114, [%rd112+1024], %rd113;
$L__BB3_137:
	ld.shared.u32 	%r164, [%r161+2560];
	setp.eq.s32 	%p82, %r164, 0;
	@%p82 bra 	$L__BB3_139;
	shl.b32 	%r416, %r484, 8;
	add.s32 	%r417, %r416, %r400;
	add.s32 	%r418, %r417, 512;
	mul.wide.u32 	%rd115, %r418, 8;
	add.s64 	%rd116, %rd2, %rd115;
	cvt.u64.u32 	%rd117, %r164;
	atom.global.add.u64 	%rd118, [%rd116+1024], %rd117;
$L__BB3_139:
	ld.shared.u32 	%r165, [%r161+3584];
	setp.eq.s32 	%p83, %r165, 0;
	@%p83 bra 	$L__BB3_141;
	shl.b32 	%r420, %r484, 8;
	add.s32 	%r421, %r420, %r400;
	add.s32 	%r422, %r421, 768;
	mul.wide.u32 	%rd119, %r422, 8;
	add.s64 	%rd120, %rd2, %rd119;
	cvt.u64.u32 	%rd121, %r165;
	atom.global.add.u64 	%rd122, [%rd120+1024], %rd121;
$L__BB3_141:
	add.s32 	%r484, %r484, 4;
$L__BB3_142:
	setp.eq.s32 	%p84, %r5, 0;
	@%p84 bra 	$L__BB3_152;
	setp.eq.s32 	%p85, %r135, 0;
	@%p85 bra 	$L__BB3_149;
	shl.b32 	%r423, %r484, 10;
	add.s32 	%r168, %r6, %r423;
	ld.shared.u32 	%r169, [%r168+512];
	setp.eq.s32 	%p86, %r169, 0;
	@%p86 bra 	$L__BB3_146;
	shl.b32 	%r425, %r484, 8;
	add.s32 	%r426, %r425, %r400;
	mul.wide.u32 	%rd123, %r426, 8;
	add.s64 	%rd124, %rd2, %rd123;
	cvt.u64.u32 	%rd125, %r169;
	atom.global.add.u64 	%rd126, [%rd124+1024], %rd125;
$L__BB3_146:
	ld.shared.u32 	%r170, [%r168+1536];
	setp.eq.s32 	%p87, %r170, 0;
	@%p87 bra 	$L__BB3_148;
	shl.b32 	%r428, %r484, 8;
	add.s32 	%r429, %r428, %r400;
	add.s32 	%r430, %r429, 256;
	mul.wide.u32 	%rd127, %r430, 8;
	add.s64 	%rd128, %rd2, %rd127;
	cvt.u64.u32 	%rd129, %r170;
	atom.global.add.u64 	%rd130, [%rd128+1024], %rd129;
$L__BB3_148:
	add.s32 	%r484, %r484, 2;
$L__BB3_149:
	setp.eq.s32 	%p88, %r17, 0;
	@%p88 bra 	$L__BB3_152;
	shl.b32 	%r431, %r484, 10;
	add.s32 	%r432, %r6, %r431;
	ld.shared.u32 	%r173, [%r432+512];
	setp.eq.s32 	%p89, %r173, 0;
	@%p89 bra 	$L__BB3_152;
	shl.b32 	%r434, %r484, 8;
	add.s32 	%r435, %r434, %r400;
	mul.wide.u32 	%rd131, %r435, 8;
	add.s64 	%rd132, %rd2, %rd131;
	cvt.u64.u32 	%rd133, %r173;
	atom.global.add.u64 	%rd134, [%rd132+1024], %rd133;
$L__BB3_152:
	bar.sync 	0;
	add.s64 	%rd135, %rd135, 1;
	setp.ne.s64 	%p90, %rd135, %rd6;
	@%p90 bra 	$L__BB3_2;
$L__BB3_153:
	ret;

}
	// .globl	_ZN3cub18CUB_300001_SM_10006detail10radix_sort33DeviceRadixSortExclusiveSumKernelINS1_5radix10policy_hubIjNS0_8NullTypeEyE10Policy1000EyEEvPT0_
.visible .entry _ZN3cub18CUB_300001_SM_10006detail10radix_sort33DeviceRadixSortExclusiveSumKernelINS1_5radix10policy_hubIjNS0_8NullTypeEyE10Policy1000EyEEvPT0_(
	.param .u64 .ptr .align 1 _ZN3cub18CUB_300001_SM_10006detail10radix_sort33DeviceRadixSortExclusiveSumKernelINS1_5radix10policy_hubIjNS0_8NullTypeEyE10Policy1000EyEEvPT0__param_0
)
{
	.reg .pred 	%p<4>;
	.reg .b32 	%r<28>;
	.reg .b64 	%rd<54>;
	// demoted variable
	.shared .align 16 .b8 _ZZN3cub18CUB_300001_SM_10006detail10radix_sort33DeviceRadixSortExclusiveSumKernelINS1_5radix10policy_hubIjNS0_8NullTypeEyE10Policy1000EyEEvPT0_E12temp_storage[2336];
	ld.param.u64 	%rd5, [_ZN3cub18CUB_300001_SM_10006detail10radix_sort33DeviceRadixSortExclusiveSumKernelINS1_5radix10policy_hubIjNS0_8NullTypeEyE10Policy1000EyEEvPT0__param_0];
	cvta.to.global.u64 	%rd6, %rd5;
	mov.u32 	%r3, %ctaid.x;
	shl.b32 	%r4, %r3, 8;
	mov.u32 	%r1, %tid.x;
	setp.gt.u32 	%p1, %r1, 255;
	add.s32 	%r5, %r4, %r1;
	mul.wide.s32 	%rd7, %r5, 8;
	add.s64 	%rd1, %rd6, %rd7;
	@%p1 bra 	$L__BB4_2;
	ld.global.u64 	%rd53, [%rd1];
$L__BB4_2:
	shr.u32 	%r6, %r1, 3;
	add.s32 	%r7, %r6, %r1;
	shl.b32 	%r8, %r7, 3;
	mov.u32 	%r9, _ZZN3cub18CUB_300001_SM_10006detail10radix_sort33DeviceRadixSortExclusiveSumKernelINS1_5radix10policy_hubIjNS0_8NullTypeEyE10Policy1000EyEEvPT0_E12temp_storage;
	add.s32 	%r10, %r9, %r8;
	add.s32 	%r2, %r10, 16;
	st.shared.u64 	[%r10+16], %rd53;
	bar.sync 	0;
	setp.gt.u32 	%p2, %r1, 31;
	@%p2 bra 	$L__BB4_4;
	mad.lo.s32 	%r27, %r1, 72, %r9;
	ld.shared.u64 	%rd23, [%r27+16];
	ld.shared.u64 	%rd24, [%r27+24];
	ld.shared.u64 	%rd25, [%r27+32];
	ld.shared.u64 	%rd26, [%r27+40];
	ld.shared.u64 	%rd27, [%r27+48];
	ld.shared.u64 	%rd28, [%r27+56];
	ld.shared.u64 	%rd29, [%r27+64];
	ld.shared.u64 	%rd30, [%r27+72];
	add.s64 	%rd31, %rd24, %rd23;
	add.s64 	%rd32, %rd31, %rd25;
	add.s64 	%rd33, %rd32, %rd26;
	add.s64 	%rd34, %rd33, %rd27;
	add.s64 	%rd35, %rd34, %rd28;
	add.s64 	%rd36, %rd35, %rd29;
	add.s64 	%rd10, %rd36, %rd30;
	mov.b32 	%r11, 1;
	mov.b32 	%r24, 0;
	mov.b32 	%r25, -1;
	// begin inline asm
	{  .reg .u64 r0;  .reg .u32 lo;  .reg .u32 hi;  .reg .pred p;  mov.b64 {lo, hi}, %rd10;  shfl.sync.up.b32 lo|p, lo, %r11, %r24, %r25;  shfl.sync.up.b32 hi|p, hi, %r11, %r24, %r25;  mov.b64 r0, {lo, hi};  @p add.u64 r0, r0, %rd10;  mov.u64 %rd8, r0;}
	// end inline asm
	mov.b32 	%r14, 2;
	// begin inline asm
	{  .reg .u64 r0;  .reg .u32 lo;  .reg .u32 hi;  .reg .pred p;  mov.b64 {lo, hi}, %rd8;  shfl.sync.up.b32 lo|p, lo, %r14, %r24, %r25;  shfl.sync.up.b32 hi|p, hi, %r14, %r24, %r25;  mov.b64 r0, {lo, hi};  @p add.u64 r0, r0, %rd8;  mov.u64 %rd11, r0;}
	// end inline asm
	mov.b32 	%r17, 4;
	// begin inline asm
	{  .reg .u64 r0;  .reg .u32 lo;  .reg .u32 hi;  .reg .pred p;  mov.b64 {lo, hi}, %rd11;  shfl.sync.up.b32 lo|p, lo, %r17, %r24, %r25;  shfl.sync.up.b32 hi|p, hi, %r17, %r24, %r25;  mov.b64 r0, {lo, hi};  @p add.u64 r0, r0, %rd11;  mov.u64 %rd14, r0;}
	// end inline asm
	mov.b32 	%r20, 8;
	// begin inline asm
	{  .reg .u64 r0;  .reg .u32 lo;  .reg .u32 hi;  .reg .pred p;  mov.b64 {lo, hi}, %rd14;  shfl.sync.up.b32 lo|p, lo, %r20, %r24, %r25;  shfl.sync.up.b32 hi|p, hi, %r20, %r24, %r25;  mov.b64 r0, {lo, hi};  @p add.u64 r0, r0, %rd14;  mov.u64 %rd17, r0;}
	// end inline asm
	mov.b32 	%r23, 16;
	// begin inline asm
	{  .reg .u64 r0;  .reg .u32 lo;  .reg .u32 hi;  .reg .pred p;  mov.b64 {lo, hi}, %rd17;  shfl.sync.up.b32 lo|p, lo, %r23, %r24, %r25;  shfl.sync.up.b32 hi|p, hi, %r23, %r24, %r25;  mov.b64 r0, {lo, hi};  @p add.u64 r0, r0, %rd17;  mov.u64 %rd20, r0;}
	// end inline asm
	sub.s64 	%rd37, %rd20, %rd10;
	ld.shared.u64 	%rd38, [%r27+16];
	ld.shared.u64 	%rd39, [%r27+24];
	ld.shared.u64 	%rd40, [%r27+32];
	ld.shared.u64 	%rd41, [%r27+40];
	ld.shared.u64 	%rd42, [%r27+48];
	ld.shared.u64 	%rd43, [%r27+56];
	ld.shared.u64 	%rd44, [%r27+64];
	add.s64 	%rd45, %rd38, %rd37;
	add.s64 	%rd46, %rd39, %rd45;
	add.s64 	%rd47, %rd40, %rd46;
	add.s64 	%rd48, %rd41, %rd47;
	add.s64 	%rd49, %rd42, %rd48;
	add.s64 	%rd50, %rd43, %rd49;
	add.s64 	%rd51, %rd44, %rd50;
	st.shared.u64 	[%r27+16], %rd37;
	st.shared.u64 	[%r27+24], %rd45;
	st.shared.u64 	[%r27+32], %rd46;
	st.shared.u64 	[%r27+40], %rd47;
	st.shared.u64 	[%r27+48], %rd48;
	st.shared.u64 	[%r27+56], %rd49;
	st.shared.u64 	[%r27+64], %rd50;
	st.shared.u64 	[%r27+72], %rd51;
$L__BB4_4:
	setp.gt.u32 	%p3, %r1, 255;
	bar.sync 	0;
	@%p3 bra 	$L__BB4_6;
	ld.shared.u64 	%rd52, [%r2];
	st.global.u64 	[%rd1], %rd52;
$L__BB4_6:
	ret;

}
	// .globl	_ZN3cub18CUB_300001_SM_10006detail10radix_sort29DeviceRadixSortOnesweepKernelINS1_5radix10policy_hubIjNS0_8NullTypeEyE10Policy1000ELNS0_9SortOrderE1EjS6_yiiNS1_21identity_decomposer_tEEEvPT5_SC_PT3_PKSD_PT1_PKSH_PT2_PKSL_T4_iiT6_
.visible .entry _ZN3cub18CUB_300001_SM_10006detail10radix_sort29DeviceRadixSortOnesweepKernelINS1_5radix10policy_hubIjNS0_8NullTypeEyE10Policy1000ELNS0_9SortOrderE1EjS6_yiiNS1_21identity_decomposer_tEEEvPT5_SC_PT3_PKSD_PT1_PKSH_PT2_PKSL_T4_iiT6_(
	.param .u64 .ptr .align 1 _ZN3cub18CUB_300001_SM_10006detail10radix_sort29DeviceRadixSortOnesweepKernelINS1_5radix10policy_hubIjNS0_8NullTypeEyE10Policy1000ELNS0_9SortOrderE1EjS6_yiiNS1_21identity_decomposer_tEEEvPT5_SC_PT3_PKSD_PT1_PKSH_PT2_PKSL_T4_iiT6__param_0,
	.param .u64 .ptr .align 1 _ZN3cub18CUB_300001_SM_10006detail10radix_sort29DeviceRadixSortOnesweepKernelINS1_5radix10policy_hubIjNS0_8NullTypeEyE10Policy1000ELNS0_9SortOrderE1EjS6_yiiNS1_21identity_decomposer_tEEEvPT5_SC_PT3_PKSD_PT1_PKSH_PT2_PKSL_T4_iiT6__param_1,
	.param .u64 .ptr .align 1 _ZN3cub18CUB_300001_SM_10006detail10radix_sort29DeviceRadixSortOnesweepKernelINS1_5radix10policy_hubIjNS0_8NullTypeEyE10Policy1000ELNS0_9SortOrderE1EjS6_yiiNS1_21identity_decomposer_tEEEvPT5_SC_PT3_PKSD_PT1_PKSH_PT2_PKSL_T4_iiT6__param_2,
	.param .u64 .ptr .align 1 _ZN3cub18CUB_300001_SM_10006detail10radix_sort29DeviceRadixSortOnesweepKernelINS1_5radix10policy_hubIjNS0_8NullTypeEyE10Policy1000ELNS0_9SortOrderE1EjS6_yiiNS1_21identity_decomposer_tEEEvPT5_SC_PT3_PKSD_PT1_PKSH_PT2_PKSL_T4_iiT6__param_3,
	.param .u64 .ptr .align 1 _ZN3cub18CUB_300001_SM_10006detail10radix_sort29DeviceRadixSortOnesweepKernelINS1_5radix10policy_hubIjNS0_8NullTypeEyE10Policy1000ELNS0_9SortOrderE1EjS6_yiiNS1_21identity_decomposer_tEEEvPT5_SC_PT3_PKSD_PT1_PKSH_PT2_PKSL_T4_iiT6__param_4,
	.param .u64 .ptr .align 1 _ZN3cub18CUB_300001_SM_10006detail10radix_sort29DeviceRadixSortOnesweepKernelINS1_5radix10policy_hubIjNS0_8NullTypeEyE10Policy1000ELNS0_9SortOrderE1EjS6_yiiNS1_21identity_decomposer_tEEEvPT5_SC_PT3_PKSD_PT1_PKSH_PT2_PKSL_T4_iiT6__param_5,
	.param .u64 .ptr .align 1 _ZN3cub18CUB_300001_SM_10006detail10radix_sort29DeviceRadixSortOnesweepKernelINS1_5radix10policy_hubIjNS0_8NullTypeEyE10Policy1000ELNS0_9SortOrderE1EjS6_yiiNS1_21identity_decomposer_tEEEvPT5_SC_PT3_PKSD_PT1_PKSH_PT2_PKSL_T4_iiT6__param_6,
	.param .u64 .ptr .align 1 _ZN3cub18CUB_300001_SM_10006detail10radix_sort29DeviceRadixSortOnesweepKernelINS1_5radix10policy_hubIjNS0_8NullTypeEyE10Policy1000ELNS0_9SortOrderE1EjS6_yiiNS1_21identity_decomposer_tEEEvPT5_SC_PT3_PKSD_PT1_PKSH_PT2_PKSL_T4_iiT6__param_7,
	.param .u32 _ZN3cub18CUB_300001_SM_10006detail10radix_sort29DeviceRadixSortOnesweepKernelINS1_5radix10policy_hubIjNS0_8NullTypeEyE10Policy1000ELNS0_9SortOrderE1EjS6_yiiNS1_21identity_decomposer_tEEEvPT5_SC_PT3_PKSD_PT1_PKSH_PT2_PKSL_T4_iiT6__param_8,
	.param .u32 _ZN3cub18CUB_300001_SM_10006detail10radix_sort29DeviceRadixSortOnesweepKernelINS1_5radix10policy_hubIjNS0_8NullTypeEyE10Policy1000ELNS0_9SortOrderE1EjS6_yiiNS1_21identity_decomposer_tEEEvPT5_SC_PT3_PKSD_PT1_PKSH_PT2_PKSL_T4_iiT6__param_9,
	.param .u32 _ZN3cub18CUB_300001_SM_10006detail10radix_sort29DeviceRadixSortOnesweepKernelINS1_5radix10policy_hubIjNS0_8NullTypeEyE10Policy1000ELNS0_9SortOrderE1EjS6_yiiNS1_21identity_decomposer_tEEEvPT5_SC_PT3_PKSD_PT1_PKSH_PT2_PKSL_T4_iiT6__param_10,
	.param .align 1 .b8 _ZN3cub18CUB_300001_SM_10006detail10radix_sort29DeviceRadixSortOnesweepKernelINS1_5radix10policy_hubIjNS0_8NullTypeEyE10Policy1000ELNS0_9SortOrderE1EjS6_yiiNS1_21identity_decomposer_tEEEvPT5_SC_PT3_PKSD_PT1_PKSH_PT2_PKSL_T4_iiT6__param_11[1]
)
.maxntid 384
{
	.reg .pred 	%p<142>;
	.reg .b32 	%r<1806>;
	.reg .b64 	%rd<239>;
	// demoted variable
	.shared .align 16 .b8 _ZZN3cub18CUB_300001_SM_10006detail10radix_sort29DeviceRadixSortOnesweepKernelINS1_5radix10policy_hubIjNS0_8NullTypeEyE10Policy1000ELNS0_9SortOrderE1EjS6_yiiNS1_21identity_decomposer_tEEEvPT5_SC_PT3_PKSD_PT1_PKSH_PT2_PKSL_T4_iiT6_E1s[31232];
	ld.param.u64 	%rd21, [_ZN3cub18CUB_300001_SM_10006detail10radix_sort29DeviceRadixSortOnesweepKernelINS1_5radix10policy_hubIjNS0_8NullTypeEyE10Policy1000ELNS0_9SortOrderE1EjS6_yiiNS1_21identity_decomposer_tEEEvPT5_SC_PT3_PKSD_PT1_PKSH_PT2_PKSL_T4_iiT6__param_1];
	ld.param.u64 	%rd24, [_ZN3cub18CUB_300001_SM_10006detail10radix_sort29DeviceRadixSortOnesweepKernelINS1_5radix10policy_hubIjNS0_8NullTypeEyE10Policy1000ELNS0_9SortOrderE1EjS6_yiiNS1_21identity_decomposer_tEEEvPT5_SC_PT3_PKSD_PT1_PKSH_PT2_PKSL_T4_iiT6__param_4];
	ld.param.u64 	%rd25, [_ZN3cub18CUB_300001_SM_10006detail10radix_sort29DeviceRadixSortOnesweepKernelINS1_5radix10policy_hubIjNS0_8NullTypeEyE10Policy1000ELNS0_9SortOrderE1EjS6_yiiNS1_21identity_decomposer_tEEEvPT5_SC_PT3_PKSD_PT1_PKSH_PT2_PKSL_T4_iiT6__param_5];
	ld.param.u32 	%r293, [_ZN3cub18CUB_300001_SM_10006detail10radix_sort29DeviceRadixSortOnesweepKernelINS1_5radix10policy_hubIjNS0_8NullTypeEyE10Policy1000ELNS0_9SortOrderE1EjS6_yiiNS1_21identity_decomposer_tEEEvPT5_SC_PT3_PKSD_PT1_PKSH_PT2_PKSL_T4_iiT6__param_9];
	ld.param.u32 	%r294, [_ZN3cub18CUB_300001_SM_10006detail10radix_sort29DeviceRadixSortOnesweepKernelINS1_5radix10policy_hubIjNS0_8NullTypeEyE10Policy1000ELNS0_9SortOrderE1EjS6_yiiNS1_21identity_decomposer_tEEEvPT5_SC_PT3_PKSD_PT1_PKSH_PT2_PKSL_T4_iiT6__param_10];
	cvta.to.global.u64 	%rd1, %rd24;
	cvta.to.global.u64 	%rd2, %rd25;
	mov.u32 	%r1, %tid.x;
	// begin inline asm
	mov.u32 %r295, %laneid;
	// end inline asm
	setp.ne.s32 	%p1, %r1, 0;
	@%p1 bra 	$L__BB5_2;
	cvta.to.global.u64 	%rd26, %rd21;
	atom.global.add.u32 	%r296, [%rd26], 1;
	st.shared.u32 	[_ZZN3cub18CUB_300001_SM_10006detail10radix_sort29DeviceRadixSortOnesweepKernelINS1_5radix10policy_hubIjNS0_8NullTypeEyE10Policy1000ELNS0_9SortOrderE1EjS6_yiiNS1_21identity_decomposer_tEEEvPT5_SC_PT3_PKSD_PT1_PKSH_PT2_PKSL_T4_iiT6_E1s+29184], %r296;
$L__BB5_2:
	ld.param.u32 	%r1706, [_ZN3cub18CUB_300001_SM_10006detail10radix_sort29DeviceRadixSortOnesweepKernelINS1_5radix10policy_hubIjNS0_8NullTypeEyE10Policy1000ELNS0_9SortOrderE1EjS6_yiiNS1_21identity_decomposer_tEEEvPT5_SC_PT3_PKSD_PT1_PKSH_PT2_PKSL_T4_iiT6__param_8];
	bar.sync 	0;
	ld.shared.u32 	%r3, [_ZZN3cub18CUB_300001_SM_10006detail10radix_sort29DeviceRadixSortOnesweepKernelINS1_5radix10policy_hubIjNS0_8NullTypeEyE10Policy1000ELNS0_9SortOrderE1EjS6_yiiNS1_21identity_decomposer_tEEEvPT5_SC_PT3_PKSD_PT1_PKSH_PT2_PKSL_T4_iiT6_E1s+29184];
	mul.lo.s32 	%r297, %r3, 7296;
	add.s32 	%r4, %r297, 7296;
	setp.gt.s32 	%p2, %r4, %r1706;
	cvt.s64.s32 	%rd3, %r297;
	@%p2 bra 	$L__BB5_4;
	and.b32  	%r298, %r1, 31;
	and.b32  	%r299, %r1, 992;
	mul.lo.s32 	%r300, %r299, 19;
	or.b32  	%r301, %r300, %r298;
	cvt.u64.u32 	%rd27, %r301;
	add.s64 	%rd28, %rd27, %rd3;
	shl.b64 	%rd29, %rd28, 2;
	add.s64 	%rd30, %rd2, %rd29;
	ld.global.u32 	%r1732, [%rd30];
	ld.global.u32 	%r1733, [%rd30+128];
	ld.global.u32 	%r1734, [%rd30+256];
	ld.global.u32 	%r1735, [%rd30+384];
	ld.global.u32 	%r1736, [%rd30+512];
	ld.global.u32 	%r1737, [%rd30+640];
	ld.global.u32 	%r1738, [%rd30+768];
	ld.global.u32 	%r1739, [%rd30+896];
	ld.global.u32 	%r1740, [%rd30+1024];
	ld.global.u32 	%r1741, [%rd30+1152];
	ld.global.u32 	%r1742, [%rd30+1280];
	ld.global.u32 	%r1743, [%rd30+1408];
	ld.global.u32 	%r1744, [%rd30+1536];
	ld.global.u32 	%r1745, [%rd30+1664];
	ld.global.u32 	%r1746, [%rd30+1792];
	ld.global.u32 	%r1747, [%rd30+1920];
	ld.global.u32 	%r1748, [%rd30+2048];
	ld.global.u32 	%r1749, [%rd30+2176];
	ld.global.u32 	%r1750, [%rd30+2304];
	bra.uni 	$L__BB5_42;
$L__BB5_4:
	ld.param.u32 	%r1707, [_ZN3cub18CUB_300001_SM_10006detail10radix_sort29DeviceRadixSortOnesweepKernelINS1_5radix10policy_hubIjNS0_8NullTypeEyE10Policy1000ELNS0_9SortOrderE1EjS6_yiiNS1_21identity_decomposer_tEEEvPT5_SC_PT3_PKSD_PT1_PKSH_PT2_PKSL_T4_iiT6__param_8];
	cvt.u32.u64 	%r303, %rd3;
	sub.s32 	%r24, %r1707, %r303;
	and.b32  	%r304, %r1, 31;
	and.b32  	%r305, %r1, 992;
	mul.lo.s32 	%r306, %r305, 19;
	or.b32  	%r25, %r306, %r304;
	setp.ge.s32 	%p3, %r25, %r24;
	cvt.u64.u32 	%rd31, %r25;
	add.s64 	%rd32, %rd31, %rd3;
	shl.b64 	%rd33, %rd32, 2;
	add.s64 	%rd4, %rd2, %rd33;
	mov.b32 	%r1732, 0;
	@%p3 bra 	$L__BB5_6;
	ld.global.u32 	%r1732, [%rd4];
$L__BB5_6:
	add.s32 	%r308, %r25, 32;
	setp.ge.s32 	%p4, %r308, %r24;
	mov.b32 	%r1733, 0;
	@%p4 bra 	$L__BB5_8;
	ld.global.u32 	%r1733, [%rd4+128];
$L__BB5_8:
	add.s32 	%r310, %r25, 64;
	setp.ge.s32 	%p5, %r310, %r24;
	mov.b32 	%r1734, 0;
	@%p5 bra 	$L__BB5_10;
	ld.global.u32 	%r1734, [%rd4+256];
$L__BB5_10:
	add.s32 	%r312, %r25, 96;
	setp.ge.s32 	%p6, %r312, %r24;
	mov.b32 	%r1735, 0;
	@%p6 bra 	$L__BB5_12;
	ld.global.u32 	%r1735, [%rd4+384];
$L__BB5_12:
	add.s32 	%r314, %r25, 128;
	setp.ge.s32 	%p7, %r314, %r24;
	mov.b32 	%r1736, 0;
	@%p7 bra 	$L__BB5_14;
	ld.global.u32 	%r1736, [%rd4+512];
$L__BB5_14:
	add.s32 	%r316, %r25, 160;
	setp.ge.s32 	%p8, %r316, %r24;
	mov.b32 	%r1737, 0;
	@%p8 bra 	$L__BB5_16;
	ld.global.u32 	%r1737, [%rd4+640];
$L__BB5_16:
	add.s32 	%r318, %r25, 192;
	setp.ge.s32 	%p9, %r318, %r24;
	mov.b32 	%r1738, 0;
	@%p9 bra 	$L__BB5_18;
	ld.global.u32 	%r1738, [%rd4+768];
$L__BB5_18:
	add.s32 	%r320, %r25, 224;
	setp.ge.s32 	%p10, %r320, %r24;
	mov.b32 	%r1739, 0;
	@%p10 bra 	$L__BB5_20;
	ld.global.u32 	%r1739, [%rd4+896];
$L__BB5_20:
	add.s32 	%r322, %r25, 256;
	setp.ge.s32 	%p11, %r322, %r24;
	mov.b32 	%r1740, 0;
	@%p11 bra 	$L__BB5_22;
	ld.global.u32 	%r1740, [%rd4+1024];
$L__BB5_22:
	add.s32 	%r324, %r25, 288;
	setp.ge.s32 	%p12, %r324, %r24;
	mov.b32 	%r1741, 0;
	@%p12 bra 	$L__BB5_24;
	ld.global.u32 	%r1741, [%rd4+1152];
$L__BB5_24:
	add.s32 	%r326, %r25, 320;
	setp.ge.s32 	%p13, %r326, %r24;
	mov.b32 	%r1742, 0;
	@%p13 bra 	$L__BB5_26;
	ld.global.u32 	%r1742, [%rd4+1280];
$L__BB5_26:
	add.s32 	%r328, %r25, 352;
	setp.ge.s32 	%p14, %r328, %r24;
	mov.b32 	%r1743, 0;
	@%p14 bra 	$L__BB5_28;
	ld.global.u32 	%r1743, [%rd4+1408];
$L__BB5_28:
	add.s32 	%r330, %r25, 384;
	setp.ge.s32 	%p15, %r330, %r24;
	mov.b32 	%r1744, 0;
	@%p15 bra 	$L__BB5_30;
	ld.global.u32 	%r1744, [%rd4+1536];
$L__BB5_30:
	add.s32 	%r332, %r25, 416;
	setp.ge.s32 	%p16, %r332, %r24;
	mov.b32 	%r1745, 0;
	@%p16 bra 	$L__BB5_32;
	ld.global.u32 	%r1745, [%rd4+1664];
$L__BB5_32:
	add.s32 	%r334, %r25, 448;
	setp.ge.s32 	%p17, %r334, %r24;
	mov.b32 	%r1746, 0;
	@%p17 bra 	$L__BB5_34;
	ld.global.u32 	%r1746, [%rd4+1792];
$L__BB5_34:
	add.s32 	%r336, %r25, 480;
	setp.ge.s32 	%p18, %r336, %r24;
	mov.b32 	%r1747, 0;
	@%p18 bra 	$L__BB5_36;
	ld.global.u32 	%r1747, [%rd4+1920];
$L__BB5_36:
	add.s32 	%r338, %r25, 512;
	setp.ge.s32 	%p19, %r338, %r24;
	mov.b32 	%r1748, 0;
	@%p19 bra 	$L__BB5_38;
	ld.global.u32 	%r1748, [%rd4+2048];
$L__BB5_38:
	add.s32 	%r340, %r25, 544;
	setp.ge.s32 	%p20, %r340, %r24;
	mov.b32 	%r1749, 0;
	@%p20 bra 	$L__BB5_40;
	ld.global.u32 	%r1749, [%rd4+2176];
$L__BB5_40:
	add.s32 	%r342, %r25, 576;
	setp.ge.s32 	%p21, %r342, %r24;
	mov.b32 	%r1750, 0;
	@%p21 bra 	$L__BB5_42;
	ld.global.u32 	%r1750, [%rd4+2304];
$L__BB5_42:
	mov.b32 	%r343, -1;
	shl.b32 	%r344, %r343, %r294;
	not.b32 	%r82, %r344;
	shr.u32 	%r83, %r1, 5;
	shl.b32 	%r345, %r83, 10;
	mov.u32 	%r346, _ZZN3cub18CUB_300001_SM_10006detail10radix_sort29DeviceRadixSortOnesweepKernelINS1_5radix10policy_hubIjNS0_8NullTypeEyE10Policy1000ELNS0_9SortOrderE1EjS6_yiiNS1_21identity_decomposer_tEEEvPT5_SC_PT3_PKSD_PT1_PKSH_PT2_PKSL_T4_iiT6_E1s;
	add.s32 	%r84, %r346, %r345;
	setp.gt.s32 	%p22, %r295, 255;
	@%p22 bra 	$L__BB5_55;
	max.s32 	%r347, %r295, 224;
	sub.s32 	%r348, %r347, %r295;
	add.s32 	%r349, %r348, 31;
	shr.u32 	%r350, %r349, 5;
	add.s32 	%r85, %r350, 1;
	and.b32  	%r86, %r85, 15;
	setp.lt.u32 	%p23, %r349, 480;
	mov.u32 	%r1754, %r295;
	@%p23 bra 	$L__BB5_46;
	and.b32  	%r351, %r85, 268435440;
	neg.s32 	%r1752, %r351;
	shl.b32 	%r353, %r295, 2;
	add.s32 	%r354, %r345, %r353;
	add.s32 	%r356, %r354, %r346;
	add.s32 	%r1751, %r356, 1024;
	mov.u32 	%r1754, %r295;
$L__BB5_45:
	.pragma "nounroll";
	mov.b32 	%r357, 0;
	st.shared.u32 	[%r1751+-1024], %r357;
	st.shared.u32 	[%r1751+-896], %r357;
	st.shared.u32 	[%r1751+-768], %r357;
	st.shared.u32 	[%r1751+-640], %r357;
	st.shared.u32 	[%r1751+-512], %r357;
	st.shared.u32 	[%r1751+-384], %r357;
	st.shared.u32 	[%r1751+-256], %r357;
	st.shared.u32 	[%r1751+-128], %r357;
	st.shared.u32 	[%r1751], %r357;
	st.shared.u32 	[%r1751+128], %r357;
	st.shared.u32 	[%r1751+256], %r357;
	st.shared.u32 	[%r1751+384], %r357;
	st.shared.u32 	[%r1751+512], %r357;
	st.shared.u32 	[%r1751+640], %r357;
	st.shared.u32 	[%r1751+768], %r357;
	st.shared.u32 	[%r1751+896], %r357;
	add.s32 	%r1754, %r1754, 512;
	add.s32 	%r1752, %r1752, 16;
	add.s32 	%r1751, %r1751, 2048;
	setp.ne.s32 	%p24, %r1752, 0;
	@%p24 bra 	$L__BB5_45;
$L__BB5_46:
	setp.eq.s32 	%p25, %r86, 0;
	@%p25 bra 	$L__BB5_55;
	and.b32  	%r96, %r85, 7;
	setp.lt.u32 	%p26, %r86, 8;
	@%p26 bra 	$L__BB5_49;
	shl.b32 	%r358, %r1754, 2;
	add.s32 	%r359, %r84, %r358;
	mov.b32 	%r360, 0;
	st.shared.u32 	[%r359], %r360;
	st.shared.u32 	[%r359+128], %r360;
	st.shared.u32 	[%r359+256], %r360;
	st.shared.u32 	[%r359+384], %r360;
	st.shared.u32 	[%r359+512], %r360;
	st.shared.u32 	[%r359+640], %r360;
	st.shared.u32 	[%r359+768], %r360;
	st.shared.u32 	[%r359+896], %r360;
	add.s32 	%r1754, %r1754, 256;
$L__BB5_49:
	setp.eq.s32 	%p27, %r96, 0;
	@%p27 bra 	$L__BB5_55;
	and.b32  	%r99, %r85, 3;
	setp.lt.u32 	%p28, %r96, 4;
	@%p28 bra 	$L__BB5_52;
	shl.b32 	%r361, %r1754, 2;
	add.s32 	%r362, %r84, %r361;
	mov.b32 	%r363, 0;
	st.shared.u32 	[%r362], %r363;
	st.shared.u32 	[%r362+128], %r363;
	st.shared.u32 	[%r362+256], %r363;
	st.shared.u32 	[%r362+384], %r363;
	add.s32 	%r1754, %r1754, 128;
$L__BB5_52:
	setp.eq.s32 	%p29, %r99, 0;
	@%p29 bra 	$L__BB5_55;
	shl.b32 	%r365, %r1754, 2;
	add.s32 	%r366, %r345, %r365;
	add.s32 	%r1758, %r346, %r366;
	neg.s32 	%r1757, %r99;
$L__BB5_54:
	.pragma "nounroll";
	mov.b32 	%r368, 0;
	st.shared.u32 	[%r1758], %r368;
	add.s32 	%r1758, %r1758, 128;
	add.s32 	%r1757, %r1757, 1;
	setp.ne.s32 	%p30, %r1757, 0;
	@%p30 bra 	$L__BB5_54;
$L__BB5_55:
	bar.warp.sync 	-1;
	not.b32 	%r370, %r1732;
	shr.u32 	%r371, %r370, %r293;
	and.b32  	%r108, %r371, %r82;
	shl.b32 	%r372, %r108, 2;
	add.s32 	%r373, %r84, %r372;
	atom.shared.add.u32 	%r374, [%r373], 1;
	not.b32 	%r375, %r1733;
	shr.u32 	%r376, %r375, %r293;
	and.b32  	%r377, %r376, %r82;
	shl.b32 	%r378, %r377, 2;
	add.s32 	%r379, %r84, %r378;
	atom.shared.add.u32 	%r380, [%r379], 1;
	not.b32 	%r381, %r1734;
	shr.u32 	%r382, %r381, %r293;
	and.b32  	%r383, %r382, %r82;
	shl.b32 	%r384, %r383, 2;
	add.s32 	%r385, %r84, %r384;
	atom.shared.add.u32 	%r386, [%r385], 1;
	not.b32 	%r387, %r1735;
	shr.u32 	%r388, %r387, %r293;
	and.b32  	%r389, %r388, %r82;
	shl.b32 	%r390, %r389, 2;
	add.s32 	%r391, %r84, %r390;
	atom.shared.add.u32 	%r392, [%r391], 1;
	not.b32 	%r393, %r1736;
	shr.u32 	%r394, %r393, %r293;
	and.b32  	%r395, %r394, %r82;
	shl.b32 	%r396, %r395, 2;
	add.s32 	%r397, %r84, %r396;
	atom.shared.add.u32 	%r398, [%r397], 1;
	not.b32 	%r399, %r1737;
	shr.u32 	%r400, %r399, %r293;
	and.b32  	%r401, %r400, %r82;
	shl.b32 	%r402, %r401, 2;
	add.s32 	%r403, %r84, %r402;
	atom.shared.add.u32 	%r404, [%r403], 1;
	not.b32 	%r405, %r1738;
	shr.u32 	%r406, %r405, %r293;
	and.b32  	%r407, %r406, %r82;
	shl.b32 	%r408, %r407, 2;
	add.s32 	%r409, %r84, %r408;
	atom.shared.add.u32 	%r410, [%r409], 1;
	not.b32 	%r1771, %r1739;
	shr.u32 	%r411, %r1771, %r293;
	and.b32  	%r412, %r411, %r82;
	shl.b32 	%r413, %r412, 2;
	add.s32 	%r414, %r84, %r413;
	atom.shared.add.u32 	%r415, [%r414], 1;
	not.b32 	%r1772, %r1740;
	shr.u32 	%r416, %r1772, %r293;
	and.b32  	%r417, %r416, %r82;
	shl.b32 	%r418, %r417, 2;
	add.s32 	%r419, %r84, %r418;
	atom.shared.add.u32 	%r420, [%r419], 1;
	not.b32 	%r421, %r1741;
	shr.u32 	%r422, %r421, %r293;
	and.b32  	%r423, %r422, %r82;
	shl.b32 	%r424, %r423, 2;
	add.s32 	%r425, %r84, %r424;
	atom.shared.add.u32 	%r426, [%r425], 1;
	not.b32 	%r427, %r1742;
	shr.u32 	%r428, %r427, %r293;
	and.b32  	%r429, %r428, %r82;
	shl.b32 	%r430, %r429, 2;
	add.s32 	%r431, %r84, %r430;
	atom.shared.add.u32 	%r432, [%r431], 1;
	not.b32 	%r433, %r1743;
	shr.u32 	%r434, %r433, %r293;
	and.b32  	%r435, %r434, %r82;
	shl.b32 	%r436, %r435, 2;
	add.s32 	%r437, %r84, %r436;
	atom.shared.add.u32 	%r438, [%r437], 1;
	not.b32 	%r439, %r1744;
	shr.u32 	%r440, %r439, %r293;
	and.b32  	%r441, %r440, %r82;
	shl.b32 	%r442, %r441, 2;
	add.s32 	%r443, %r84, %r442;
	atom.shared.add.u32 	%r444, [%r443], 1;
	not.b32 	%r445, %r1745;
	shr.u32 	%r446, %r445, %r293;
	and.b32  	%r447, %r446, %r82;
	shl.b32 	%r448, %r447, 2;
	add.s32 	%r449, %r84, %r448;
	atom.shared.add.u32 	%r450, [%r449], 1;
	not.b32 	%r451, %r1746;
	shr.u32 	%r452, %r451, %r293;
	and.b32  	%r453, %r452, %r82;
	shl.b32 	%r454, %r453, 2;
	add.s32 	%r455, %r84, %r454;
	atom.shared.add.u32 	%r456, [%r455], 1;
	not.b32 	%r457, %r1747;
	shr.u32 	%r458, %r457, %r293;
	and.b32  	%r459, %r458, %r82;
	shl.b32 	%r460, %r459, 2;
	add.s32 	%r461, %r84, %r460;
	atom.shared.add.u32 	%r462, [%r461], 1;
	not.b32 	%r463, %r1748;
	shr.u32 	%r464, %r463, %r293;
	and.b32  	%r465, %r464, %r82;
	shl.b32 	%r466, %r465, 2;
	add.s32 	%r467, %r84, %r466;
	atom.shared.add.u32 	%r468, [%r467], 1;
	not.b32 	%r469, %r1749;
	shr.u32 	%r470, %r469, %r293;
	and.b32  	%r471, %r470, %r82;
	shl.b32 	%r472, %r471, 2;
	add.s32 	%r473, %r84, %r472;
	atom.shared.add.u32 	%r474, [%r473], 1;
	not.b32 	%r475, %r1750;
	shr.u32 	%r476, %r475, %r293;
	and.b32  	%r477, %r476, %r82;
	shl.b32 	%r478, %r477, 2;
	add.s32 	%r479, %r84, %r478;
	atom.shared.add.u32 	%r480, [%r479], 1;
	bar.sync 	0;
	setp.gt.u32 	%p31, %r1, 255;
	shl.b32 	%r481, %r1, 2;
	add.s32 	%r111, %r346, %r481;
	mov.b32 	%r1759, 0;
	@%p31 bra 	$L__BB5_57;
	ld.shared.u32 	%r483, [%r111];
	mov.b32 	%r484, 0;
	st.shared.u32 	[%r111], %r484;
	ld.shared.u32 	%r485, [%r111+1024];
	st.shared.u32 	[%r111+1024], %r483;
	add.s32 	%r486, %r485, %r483;
	ld.shared.u32 	%r487, [%r111+2048];
	st.shared.u32 	[%r111+2048], %r486;
	add.s32 	%r488, %r487, %r486;
	ld.shared.u32 	%r489, [%r111+3072];
	st.shared.u32 	[%r111+3072], %r488;
	add.s32 	%r490, %r489, %r488;
	ld.shared.u32 	%r491, [%r111+4096];
	st.shared.u32 	[%r111+4096], %r490;
	add.s32 	%r492, %r491, %r490;
	ld.shared.u32 	%r493, [%r111+5120];
	st.shared.u32 	[%r111+5120], %r492;
	add.s32 	%r494, %r493, %r492;
	ld.shared.u32 	%r495, [%r111+6144];
	st.shared.u32 	[%r111+6144], %r494;
	add.s32 	%r496, %r495, %r494;
	ld.shared.u32 	%r497, [%r111+7168];
	st.shared.u32 	[%r111+7168], %r496;
	add.s32 	%r498, %r497, %r496;
	ld.shared.u32 	%r499, [%r111+8192];
	st.shared.u32 	[%r111+8192], %r498;
	add.s32 	%r500, %r499, %r498;
	ld.shared.u32 	%r501, [%r111+9216];
	st.shared.u32 	[%r111+9216], %r500;
	add.s32 	%r502, %r501, %r500;
	ld.shared.u32 	%r503, [%r111+10240];
	st.shared.u32 	[%r111+10240], %r502;
	add.s32 	%r504, %r503, %r502;
	ld.shared.u32 	%r505, [%r111+11264];
	st.shared.u32 	[%r111+11264], %r504;
	add.s32 	%r1759, %r505, %r504;
$L__BB5_57:
	ld.param.u64 	%rd228, [_ZN3cub18CUB_300001_SM_10006detail10radix_sort29DeviceRadixSortOnesweepKernelINS1_5radix10policy_hubIjNS0_8NullTypeEyE10Policy1000ELNS0_9SortOrderE1EjS6_yiiNS1_21identity_decomposer_tEEEvPT5_SC_PT3_PKSD_PT1_PKSH_PT2_PKSL_T4_iiT6__param_0];
	setp.gt.u32 	%p32, %r1, 255;
	shl.b32 	%r506, %r3, 8;
	add.s32 	%r507, %r506, %r1;
	cvta.to.global.u64 	%rd5, %rd228;
	mul.wide.s32 	%rd34, %r507, 4;
	add.s64 	%rd6, %rd5, %rd34;
	@%p32 bra 	$L__BB5_59;
	or.b32  	%r508, %r1759, 1073741824;
	st.volatile.global.u32 	[%rd6], %r508;
$L__BB5_59:
	ld.param.u64 	%rd235, [_ZN3cub18CUB_300001_SM_10006detail10radix_sort29DeviceRadixSortOnesweepKernelINS1_5radix10policy_hubIjNS0_8NullTypeEyE10Policy1000ELNS0_9SortOrderE1EjS6_yiiNS1_21identity_decomposer_tEEEvPT5_SC_PT3_PKSD_PT1_PKSH_PT2_PKSL_T4_iiT6__param_3];
	not.b32 	%r1773, %r1741;
	not.b32 	%r1774, %r1742;
	not.b32 	%r1765, %r1733;
	not.b32 	%r1766, %r1734;
	not.b32 	%r1777, %r1745;
	not.b32 	%r1778, %r1746;
	not.b32 	%r1764, %r1732;
	not.b32 	%r1779, %r1747;
	not.b32 	%r1780, %r1748;
	not.b32 	%r1768, %r1736;
	not.b32 	%r1767, %r1735;
	not.b32 	%r1775, %r1743;
	not.b32 	%r1782, %r1750;
	not.b32 	%r1781, %r1749;
	not.b32 	%r1769, %r1737;
	not.b32 	%r1776, %r1744;
	not.b32 	%r1770, %r1738;
	setp.lt.u32 	%p33, %r1, 256;
	setp.eq.s32 	%p34, %r1759, 7296;
	and.pred  	%p35, %p33, %p34;
	selp.u32 	%r509, 1, 0, %p35;
	{ 
	.reg .pred 	%p1; 
	.reg .pred 	%p2; 
	setp.ne.u32 	%p1, %r509, 0; 
	bar.red.or.pred 	%p2, 0, %p1; 
	selp.u32 	%r510, 1, 0, %p2; 
	}
	setp.eq.s32 	%p36, %r510, 0;
	cvt.u64.u32 	%rd7, %r1;
	cvta.to.global.u64 	%rd35, %rd235;
	mul.wide.u32 	%rd36, %r1, 8;
	add.s64 	%rd8, %rd35, %rd36;
	@%p36 bra 	$L__BB5_111;
	setp.gt.u32 	%p37, %r1, 255;
	setp.gt.u32 	%p38, %r1, %r108;
	selp.b32 	%r131, 7296, 0, %p38;
	shl.b32 	%r511, %r1, 3;
	mov.u32 	%r512, _ZZN3cub18CUB_300001_SM_10006detail10radix_sort29DeviceRadixSortOnesweepKernelINS1_5radix10policy_hubIjNS0_8NullTypeEyE10Policy1000ELNS0_9SortOrderE1EjS6_yiiNS1_21identity_decomposer_tEEEvPT5_SC_PT3_PKSD_PT1_PKSH_PT2_PKSL_T4_iiT6_E1s;
	add.s32 	%r513, %r512, %r511;
	add.s32 	%r132, %r513, 29184;
	@%p37 bra 	$L__BB5_68;
	ld.global.u64 	%rd37, [%rd8];
	cvt.u64.u32 	%rd38, %r131;
	sub.s64 	%rd237, %rd37, %rd38;
	st.shared.u64 	[%r132], %rd237;
	setp.lt.s32 	%p39, %r3, 1;
	mov.u32 	%r1763, %r1759;
	@%p39 bra 	$L__BB5_67;
	mov.b32 	%r1761, -1;
	mov.u32 	%r1760, %r3;
	mov.u32 	%r1763, %r1759;
$L__BB5_63:
	add.s32 	%r136, %r1760, -1;
	shl.b32 	%r515, %r136, 8;
	add.s32 	%r516, %r515, %r1;
	mul.wide.s32 	%rd39, %r516, 4;
	add.s64 	%rd10, %rd5, %rd39;
$L__BB5_64:
	membar.cta;
	ld.volatile.global.u32 	%r137, [%rd10];
	setp.eq.s32 	%p40, %r137, 0;
	@%p40 bra 	$L__BB5_64;
	and.b32  	%r517, %r137, 1073741823;
	add.s32 	%r1763, %r517, %r1763;
	setp.gt.s32 	%p41, %r137, -1;
	vote.sync.ballot.b32 	%r1761, %p41, %r1761;
	setp.gt.u32 	%p43, %r1760, 1;
	and.pred  	%p44, %p41, %p43;
	mov.u32 	%r1760, %r136;
	@%p44 bra 	$L__BB5_63;
	ld.shared.u64 	%rd237, [%r132];
$L__BB5_67:
	or.b32  	%r518, %r1763, -2147483648;
	st.volatile.global.u32 	[%rd6], %r518;
	sub.s32 	%r519, %r1763, %r1759;
	cvt.s64.s32 	%rd40, %r519;
	add.s64 	%rd41, %rd237, %rd40;
	st.shared.u64 	[%r132], %rd41;
$L__BB5_68:
	ld.param.u32 	%r1708, [_ZN3cub18CUB_300001_SM_10006detail10radix_sort29DeviceRadixSortOnesweepKernelINS1_5radix10policy_hubIjNS0_8NullTypeEyE10Policy1000ELNS0_9SortOrderE1EjS6_yiiNS1_21identity_decomposer_tEEEvPT5_SC_PT3_PKSD_PT1_PKSH_PT2_PKSL_T4_iiT6__param_8];
	ld.param.u64 	%rd231, [_ZN3cub18CUB_300001_SM_10006detail10radix_sort29DeviceRadixSortOnesweepKernelINS1_5radix10policy_hubIjNS0_8NullTypeEyE10Policy1000ELNS0_9SortOrderE1EjS6_yiiNS1_21identity_decomposer_tEEEvPT5_SC_PT3_PKSD_PT1_PKSH_PT2_PKSL_T4_iiT6__param_2];
	setp.gt.u32 	%p45, %r1, 255;
	setp.lt.s32 	%p46, %r4, %r1708;
	setp.eq.s64 	%p47, %rd231, 0;
	or.pred  	%p48, %p47, %p46;
	or.pred  	%p49, %p45, %p48;
	@%p49 bra 	$L__BB5_70;
	ld.param.u64 	%rd232, [_ZN3cub18CUB_300001_SM_10006detail10radix_sort29DeviceRadixSortOnesweepKernelINS1_5radix10policy_hubIjNS0_8NullTypeEyE10Policy1000ELNS0_9SortOrderE1EjS6_yiiNS1_21identity_decomposer_tEEEvPT5_SC_PT3_PKSD_PT1_PKSH_PT2_PKSL_T4_iiT6__param_2];
	ld.shared.u64 	%rd42, [%r132];
	cvt.u64.u32 	%rd43, %r131;
	cvt.s64.s32 	%rd44, %r1759;
	add.s64 	%rd45, %rd43, %rd44;
	add.s64 	%rd46, %rd45, %rd42;
	cvta.to.global.u64 	%rd47, %rd232;
	shl.b64 	%rd48, %rd7, 3;
	add.s64 	%rd49, %rd47, %rd48;
	st.global.u64 	[%rd49], %rd46;
$L__BB5_70:
	ld.param.u32 	%r1709, [_ZN3cub18CUB_300001_SM_10006detail10radix_sort29DeviceRadixSortOnesweepKernelINS1_5radix10policy_hubIjNS0_8NullTypeEyE10Policy1000ELNS0_9SortOrderE1EjS6_yiiNS1_21identity_decomposer_tEEEvPT5_SC_PT3_PKSD_PT1_PKSH_PT2_PKSL_T4_iiT6__param_8];
	setp.gt.s32 	%p50, %r4, %r1709;
	bar.sync 	0;
	shl.b32 	%r520, %r108, 3;
	add.s32 	%r522, %r512, %r520;
	ld.shared.u64 	%rd13, [%r522+29184];
	@%p50 bra 	$L__BB5_72;
	and.b32  	%r523, %r1, 31;
	and.b32  	%r524, %r1, 992;
	mul.lo.s32 	%r525, %r524, 19;
	or.b32  	%r526, %r525, %r523;
	cvt.u64.u32 	%rd50, %r526;
	add.s64 	%rd51, %rd13, %rd50;
	shl.b64 	%rd52, %rd51, 2;
	add.s64 	%rd53, %rd1, %rd52;
	st.global.u32 	[%rd53], %r1732;
	st.global.u32 	[%rd53+128], %r1733;
	st.global.u32 	[%rd53+256], %r1734;
	st.global.u32 	[%rd53+384], %r1735;
	st.global.u32 	[%rd53+512], %r1736;
	st.global.u32 	[%rd53+640], %r1737;
	st.global.u32 	[%rd53+768], %r1738;
	st.global.u32 	[%rd53+896], %r1739;
	st.global.u32 	[%rd53+1024], %r1740;
	st.global.u32 	[%rd53+1152], %r1741;
	st.global.u32 	[%rd53+1280], %r1742;
	st.global.u32 	[%rd53+1408], %r1743;
	st.global.u32 	[%rd53+1536], %r1744;
	st.global.u32 	[%rd53+1664], %r1745;
	st.global.u32 	[%rd53+1792], %r1746;
	st.global.u32 	[%rd53+1920], %r1747;
	st.global.u32 	[%rd53+2048], %r1748;
	st.global.u32 	[%rd53+2176], %r1749;
	st.global.u32 	[%rd53+2304], %r1750;
	bra.uni 	$L__BB5_110;
$L__BB5_72:
	ld.param.u32 	%r1710, [_ZN3cub18CUB_300001_SM_10006detail10radix_sort29DeviceRadixSortOnesweepKernelINS1_5radix10policy_hubIjNS0_8NullTypeEyE10Policy1000ELNS0_9SortOrderE1EjS6_yiiNS1_21identity_decomposer_tEEEvPT5_SC_PT3_PKSD_PT1_PKSH_PT2_PKSL_T4_iiT6__param_8];
	mad.lo.s32 	%r141, %r3, -7296, %r1710;
	and.b32  	%r527, %r1, 31;
	and.b32  	%r528, %r1, 992;
	mul.lo.s32 	%r529, %r528, 19;
	or.b32  	%r142, %r529, %r527;
	setp.ge.s32 	%p51, %r142, %r141;
	cvt.u64.u32 	%rd54, %r142;
	add.s64 	%rd55, %rd13, %rd54;
	shl.b64 	%rd56, %rd55, 2;
	add.s64 	%rd14, %rd1, %rd56;
	@%p51 bra 	$L__BB5_74;
	st.global.u32 	[%rd14], %r1732;
$L__BB5_74:
	add.s32 	%r530, %r142, 32;
	setp.ge.s32 	%p52, %r530, %r141;
	@%p52 bra 	$L__BB5_76;
	st.global.u32 	[%rd14+128], %r1733;
$L__BB5_76:
	add.s32 	%r531, %r142, 64;
	setp.ge.s32 	%p53, %r531, %r141;
	@%p53 bra 	$L__BB5_78;
	st.global.u32 	[%rd14+256], %r1734;
$L__BB5_78:
	add.s32 	%r532, %r142, 96;
	setp.ge.s32 	%p54, %r532, %r141;
	@%p54 bra 	$L__BB5_80;
	st.global.u32 	[%rd14+384], %r1735;
$L__BB5_80:
	add.s32 	%r533, %r142, 128;
	setp.ge.s32 	%p55, %r533, %r141;
	@%p55 bra 	$L__BB5_82;
	st.global.u32 	[%rd14+512], %r1736;
$L__BB5_82:
	add.s32 	%r534, %r142, 160;
	setp.ge.s32 	%p56, %r534, %r141;
	@%p56 bra 	$L__BB5_84;
	st.global.u32 	[%rd14+640], %r1737;
$L__BB5_84:
	add.s32 	%r535, %r142, 192;
	setp.ge.s32 	%p57, %r535, %r141;
	@%p57 bra 	$L__BB5_86;
	st.global.u32 	[%rd14+768], %r1738;
$L__BB5_86:
	add.s32 	%r536, %r142, 224;
	setp.ge.s32 	%p58, %r536, %r141;
	@%p58 bra 	$L__BB5_88;
	st.global.u32 	[%rd14+896], %r1739;
$L__BB5_88:
	add.s32 	%r537, %r142, 256;
	setp.ge.s32 	%p59, %r537, %r141;
	@%p59 bra 	$L__BB5_90;
	st.global.u32 	[%rd14+1024], %r1740;
$L__BB5_90:
	add.s32 	%r538, %r142, 288;
	setp.ge.s32 	%p60, %r538, %r141;
	@%p60 bra 	$L__BB5_92;
	st.global.u32 	[%rd14+1152], %r1741;
$L__BB5_92:
	add.s32 	%r539, %r142, 320;
	setp.ge.s32 	%p61, %r539, %r141;
	@%p61 bra 	$L__BB5_94;
	st.global.u32 	[%rd14+1280], %r1742;
$L__BB5_94:
	add.s32 	%r540, %r142, 352;
	setp.ge.s32 	%p62, %r540, %r141;
	@%p62 bra 	$L__BB5_96;
	st.global.u32 	[%rd14+1408], %r1743;
$L__BB5_96:
	add.s32 	%r541, %r142, 384;
	setp.ge.s32 	%p63, %r541, %r141;
	@%p63 bra 	$L__BB5_98;
	st.global.u32 	[%rd14+1536], %r1744;
$L__BB5_98:
	add.s32 	%r542, %r142, 416;
	setp.ge.s32 	%p64, %r542, %r141;
	@%p64 bra 	$L__BB5_100;
	st.global.u32 	[%rd14+1664], %r1745;
$L__BB5_100:
	add.s32 	%r543, %r142, 448;
	setp.ge.s32 	%p65, %r543, %r141;
	@%p65 bra 	$L__BB5_102;
	st.global.u32 	[%rd14+1792], %r1746;
$L__BB5_102:
	add.s32 	%r544, %r142, 480;
	setp.ge.s32 	%p66, %r544, %r141;
	@%p66 bra 	$L__BB5_104;
	st.global.u32 	[%rd14+1920], %r1747;
$L__BB5_104:
	add.s32 	%r545, %r142, 512;
	setp.ge.s32 	%p67, %r545, %r141;
	@%p67 bra 	$L__BB5_106;
	st.global.u32 	[%rd14+2048], %r1748;
$L__BB5_106:
	add.s32 	%r546, %r142, 544;
	setp.ge.s32 	%p68, %r546, %r141;
	@%p68 bra 	$L__BB5_108;
	st.global.u32 	[%rd14+2176], %r1749;
$L__BB5_108:
	add.s32 	%r547, %r142, 576;
	setp.ge.s32 	%p69, %r547, %r141;
	@%p69 bra 	$L__BB5_110;
	st.global.u32 	[%rd14+2304], %r1750;
$L__BB5_110:
	// begin inline asm
	exit;
	// end inline asm
	mov.u32 	%r1764, %r1732;
	mov.u32 	%r1765, %r1733;
	mov.u32 	%r1766, %r1734;
	mov.u32 	%r1767, %r1735;
	mov.u32 	%r1768, %r1736;
	mov.u32 	%r1769, %r1737;
	mov.u32 	%r1770, %r1738;
	mov.u32 	%r1771, %r1739;
	mov.u32 	%r1772, %r1740;
	mov.u32 	%r1773, %r1741;
	mov.u32 	%r1774, %r1742;
	mov.u32 	%r1775, %r1743;
	mov.u32 	%r1776, %r1744;
	mov.u32 	%r1777, %r1745;
	mov.u32 	%r1778, %r1746;
	mov.u32 	%r1779, %r1747;
	mov.u32 	%r1780, %r1748;
	mov.u32 	%r1781, %r1749;
	mov.u32 	%r1782, %r1750;
$L__BB5_111:
	mul.hi.u32 	%r548, %r1, 357913942;
	add.s32 	%r549, %r548, %r1;
	shl.b32 	%r550, %r549, 2;
	mov.u32 	%r551, _ZZN3cub18CUB_300001_SM_10006detail10radix_sort29DeviceRadixSortOnesweepKernelINS1_5radix10policy_hubIjNS0_8NullTypeEyE10Policy1000ELNS0_9SortOrderE1EjS6_yiiNS1_21identity_decomposer_tEEEvPT5_SC_PT3_PKSD_PT1_PKSH_PT2_PKSL_T4_iiT6_E1s;
	add.s32 	%r552, %r551, %r550;
	add.s32 	%r162, %r552, 13328;
	st.shared.u32 	[%r552+13328], %r1759;
	bar.sync 	0;
	setp.gt.u32 	%p70, %r1, 31;
	@%p70 bra 	$L__BB5_113;
	mad.lo.s32 	%r584, %r1, 52, %r551;
	ld.shared.u32 	%r585, [%r584+13328];
	ld.shared.u32 	%r586, [%r584+13332];
	ld.shared.u32 	%r587, [%r584+13336];
	ld.shared.u32 	%r588, [%r584+13340];
	ld.shared.u32 	%r589, [%r584+13344];
	ld.shared.u32 	%r590, [%r584+13348];
	ld.shared.u32 	%r591, [%r584+13352];
	ld.shared.u32 	%r592, [%r584+13356];
	ld.shared.u32 	%r593, [%r584+13360];
	ld.shared.u32 	%r594, [%r584+13364];
	ld.shared.u32 	%r595, [%r584+13368];
	ld.shared.u32 	%r596, [%r584+13372];
	add.s32 	%r597, %r586, %r585;
	add.s32 	%r598, %r597, %r587;
	add.s32 	%r599, %r598, %r588;
	add.s32 	%r600, %r599, %r589;
	add.s32 	%r601, %r600, %r590;
	add.s32 	%r602, %r601, %r591;
	add.s32 	%r603, %r602, %r592;
	add.s32 	%r604, %r603, %r593;
	add.s32 	%r605, %r604, %r594;
	add.s32 	%r606, %r605, %r595;
	add.s32 	%r557, %r606, %r596;
	mov.b32 	%r555, 1;
	mov.b32 	%r580, 0;
	mov.b32 	%r582, -1;
	// begin inline asm
	{  .reg .s32 r0;  .reg .pred p;  shfl.sync.up.b32 r0|p, %r557, %r555, %r580, %r582;  @p add.s32 r0, r0, %r557;  mov.s32 %r553, r0;}
	// end inline asm
	mov.b32 	%r561, 2;
	// begin inline asm
	{  .reg .s32 r0;  .reg .pred p;  shfl.sync.up.b32 r0|p, %r553, %r561, %r580, %r582;  @p add.s32 r0, r0, %r553;  mov.s32 %r559, r0;}
	// end inline asm
	mov.b32 	%r567, 4;
	// begin inline asm
	{  .reg .s32 r0;  .reg .pred p;  shfl.sync.up.b32 r0|p, %r559, %r567, %r580, %r582;  @p add.s32 r0, r0, %r559;  mov.s32 %r565, r0;}
	// end inline asm
	mov.b32 	%r573, 8;
	// begin inline asm
	{  .reg .s32 r0;  .reg .pred p;  shfl.sync.up.b32 r0|p, %r565, %r573, %r580, %r582;  @p add.s32 r0, r0, %r565;  mov.s32 %r571, r0;}
	// end inline asm
	mov.b32 	%r579, 16;
	// begin inline asm
	{  .reg .s32 r0;  .reg .pred p;  shfl.sync.up.b32 r0|p, %r571, %r579, %r580, %r582;  @p add.s32 r0, r0, %r571;  mov.s32 %r577, r0;}
	// end inline asm
	sub.s32 	%r607, %r577, %r557;
	add.s32 	%r608, %r585, %r607;
	add.s32 	%r609, %r586, %r608;
	add.s32 	%r610, %r587, %r609;
	add.s32 	%r611, %r588, %r610;
	add.s32 	%r612, %r589, %r611;
	add.s32 	%r613, %r590, %r612;
	add.s32 	%r614, %r591, %r613;
	add.s32 	%r615, %r592, %r614;
	add.s32 	%r616, %r593, %r615;
	add.s32 	%r617, %r594, %r616;
	add.s32 	%r618, %r595, %r617;
	st.shared.u32 	[%r584+13328], %r607;
	st.shared.u32 	[%r584+13332], %r608;
	st.shared.u32 	[%r584+13336], %r609;
	st.shared.u32 	[%r584+13340], %r610;
	st.shared.u32 	[%r584+13344], %r611;
	st.shared.u32 	[%r584+13348], %r612;
	st.shared.u32 	[%r584+13352], %r613;
	st.shared.u32 	[%r584+13356], %r614;
	st.shared.u32 	[%r584+13360], %r615;
	st.shared.u32 	[%r584+13364], %r616;
	st.shared.u32 	[%r584+13368], %r617;
	st.shared.u32 	[%r584+13372], %r618;
$L__BB5_113:
	setp.gt.u32 	%p71, %r1, 255;
	bar.sync 	0;
	ld.shared.u32 	%r163, [%r162];
	@%p71 bra 	$L__BB5_115;
	shl.b32 	%r619, %r1, 2;
	add.s32 	%r621, %r551, %r619;
	ld.shared.u32 	%r622, [%r621];
	add.s32 	%r623, %r622, %r163;
	st.shared.u32 	[%r621], %r623;
	ld.shared.u32 	%r624, [%r621+1024];
	add.s32 	%r625, %r624, %r163;
	st.shared.u32 	[%r621+1024], %r625;
	ld.shared.u32 	%r626, [%r621+2048];
	add.s32 	%r627, %r626, %r163;
	st.shared.u32 	[%r621+2048], %r627;
	ld.shared.u32 	%r628, [%r621+3072];
	add.s32 	%r629, %r628, %r163;
	st.shared.u32 	[%r621+3072], %r629;
	ld.shared.u32 	%r630, [%r621+4096];
	add.s32 	%r631, %r630, %r163;
	st.shared.u32 	[%r621+4096], %r631;
	ld.shared.u32 	%r632, [%r621+5120];
	add.s32 	%r633, %r632, %r163;
	st.shared.u32 	[%r621+5120], %r633;
	ld.shared.u32 	%r634, [%r621+6144];
	add.s32 	%r635, %r634, %r163;
	st.shared.u32 	[%r621+6144], %r635;
	ld.shared.u32 	%r636, [%r621+7168];
	add.s32 	%r637, %r636, %r163;
	st.shared.u32 	[%r621+7168], %r637;
	ld.shared.u32 	%r638, [%r621+8192];
	add.s32 	%r639, %r638, %r163;
	st.shared.u32 	[%r621+8192], %r639;
	ld.shared.u32 	%r640, [%r621+9216];
	add.s32 	%r641, %r640, %r163;
	st.shared.u32 	[%r621+9216], %r641;
	ld.shared.u32 	%r642, [%r621+10240];
	add.s32 	%r643, %r642, %r163;
	st.shared.u32 	[%r621+10240], %r643;
	ld.shared.u32 	%r644, [%r621+11264];
	add.s32 	%r645, %r644, %r163;
	st.shared.u32 	[%r621+11264], %r645;
$L__BB5_115:
	shl.b32 	%r672, %r1, 5;
	and.b32  	%r673, %r672, 31744;
	add.s32 	%r164, %r551, %r673;
	bar.sync 	0;
	// begin inline asm
	mov.u32 %r646, %lanemask_le;
	// end inline asm
	shr.u32 	%r675, %r1764, %r293;
	and.b32  	%r669, %r675, %r82;
	mov.b32 	%r649, 1;
	// begin inline asm
	{
    .reg .pred p;
    and.b32 %r647, %r669, %r649;    setp.ne.u32 p, %r647, 0;
    vote.ballot.sync.b32 %r647, p, 0xffffffff;
    @!p not.b32 %r647, %r647;
}

	// end inline asm
	mov.b32 	%r652, 2;
	// begin inline asm
	{
    .reg .pred p;
    and.b32 %r650, %r669, %r652;    setp.ne.u32 p, %r650, 0;
    vote.ballot.sync.b32 %r650, p, 0xffffffff;
    @!p not.b32 %r650, %r650;
}

	// end inline asm
	and.b32  	%r676, %r650, %r647;
	mov.b32 	%r655, 4;
	// begin inline asm
	{
    .reg .pred p;
    and.b32 %r653, %r669, %r655;    setp.ne.u32 p, %r653, 0;
    vote.ballot.sync.b32 %r653, p, 0xffffffff;
    @!p not.b32 %r653, %r653;
}

	// end inline asm
	and.b32  	%r677, %r653, %r676;
	mov.b32 	%r658, 8;
	// begin inline asm
	{
    .reg .pred p;
    and.b32 %r656, %r669, %r658;    setp.ne.u32 p, %r656, 0;
    vote.ballot.sync.b32 %r656, p, 0xffffffff;
    @!p not.b32 %r656, %r656;
}

	// end inline asm
	and.b32  	%r678, %r656, %r677;
	mov.b32 	%r661, 16;
	// begin inline asm
	{
    .reg .pred p;
    and.b32 %r659, %r669, %r661;    setp.ne.u32 p, %r659, 0;
    vote.ballot.sync.b32 %r659, p, 0xffffffff;
    @!p not.b32 %r659, %r659;
}

	// end inline asm
	and.b32  	%r679, %r659, %r678;
	mov.b32 	%r664, 32;
	// begin inline asm
	{
    .reg .pred p;
    and.b32 %r662, %r669, %r664;    setp.ne.u32 p, %r662, 0;
    vote.ballot.sync.b32 %r662, p, 0xffffffff;
    @!p not.b32 %r662, %r662;
}

	// end inline asm
	and.b32  	%r680, %r662, %r679;
	mov.b32 	%r667, 64;
	// begin inline asm
	{
    .reg .pred p;
    and.b32 %r665, %r669, %r667;    setp.ne.u32 p, %r665, 0;
    vote.ballot.sync.b32 %r665, p, 0xffffffff;
    @!p not.b32 %r665, %r665;
}

	// end inline asm
	and.b32  	%r681, %r665, %r680;
	mov.b32 	%r670, 128;
	// begin inline asm
	{
    .reg .pred p;
    and.b32 %r668, %r669, %r670;    setp.ne.u32 p, %r668, 0;
    vote.ballot.sync.b32 %r668, p, 0xffffffff;
    @!p not.b32 %r668, %r668;
}

	// end inline asm
	and.b32  	%r682, %r668, %r681;
	clz.b32 	%r683, %r682;
	sub.s32 	%r167, 31, %r683;
	and.b32  	%r684, %r646, %r682;
	popc.b32 	%r168, %r684;
	setp.ne.s32 	%p72, %r295, %r167;
	mov.b32 	%r1783, 0;
	@%p72 bra 	$L__BB5_117;
	shl.b32 	%r685, %r669, 2;
	add.s32 	%r686, %r164, %r685;
	atom.shared.add.u32 	%r1783, [%r686], %r168;
$L__BB5_117:
	shfl.sync.idx.b32	%r712|%p73, %r1783, %r167, 31, -1;
	add.s32 	%r171, %r168, %r712;
	shr.u32 	%r713, %r1765, %r293;
	and.b32  	%r709, %r713, %r82;
	mov.b32 	%r689, 1;
	// begin inline asm
	{
    .reg .pred p;
    and.b32 %r687, %r709, %r689;    setp.ne.u32 p, %r687, 0;
    vote.ballot.sync.b32 %r687, p, 0xffffffff;
    @!p not.b32 %r687, %r687;
}

	// end inline asm
	mov.b32 	%r692, 2;
	// begin inline asm
	{
    .reg .pred p;
    and.b32 %r690, %r709, %r692;    setp.ne.u32 p, %r690, 0;
    vote.ballot.sync.b32 %r690, p, 0xffffffff;
    @!p not.b32 %r690, %r690;
}

	// end inline asm
	and.b32  	%r714, %r690, %r687;
	mov.b32 	%r695, 4;
	// begin inline asm
	{
    .reg .pred p;
    and.b32 %r693, %r709, %r695;    setp.ne.u32 p, %r693, 0;
    vote.ballot.sync.b32 %r693, p, 0xffffffff;
    @!p not.b32 %r693, %r693;
}

	// end inline asm
	and.b32  	%r715, %r693, %r714;
	mov.b32 	%r698, 8;
	// begin inline asm
	{
    .reg .pred p;
    and.b32 %r696, %r709, %r698;    setp.ne.u32 p, %r696, 0;
    vote.ballot.sync.b32 %r696, p, 0xffffffff;
    @!p not.b32 %r696, %r696;
}

	// end inline asm
	and.b32  	%r716, %r696, %r715;
	mov.b32 	%r701, 16;
	// begin inline asm
	{
    .reg .pred p;
    and.b32 %r699, %r709, %r701;    setp.ne.u32 p, %r699, 0;
    vote.ballot.sync.b32 %r699, p, 0xffffffff;
    @!p not.b32 %r699, %r699;
}

	// end inline asm
	and.b32  	%r717, %r699, %r716;
	mov.b32 	%r704, 32;
	// begin inline asm
	{
    .reg .pred p;
    and.b32 %r702, %r709, %r704;    setp.ne.u32 p, %r702, 0;
    vote.ballot.sync.b32 %r702, p, 0xffffffff;
    @!p not.b32 %r702, %r702;
}

	// end inline asm
	and.b32  	%r718, %r702, %r717;
	mov.b32 	%r707, 64;
	// begin inline asm
	{
    .reg .pred p;
    and.b32 %r705, %r709, %r707;    setp.ne.u32 p, %r705, 0;
    vote.ballot.sync.b32 %r705, p, 0xffffffff;
    @!p not.b32 %r705, %r705;
}

	// end inline asm
	and.b32  	%r719, %r705, %r718;
	mov.b32 	%r710, 128;
	// begin inline asm
	{
    .reg .pred p;
    and.b32 %r708, %r709, %r710;    setp.ne.u32 p, %r708, 0;
    vote.ballot.sync.b32 %r708, p, 0xffffffff;
    @!p not.b32 %r708, %r708;
}

	// end inline asm
	and.b32  	%r720, %r708, %r719;
	clz.b32 	%r721, %r720;
	sub.s32 	%r173, 31, %r721;
	and.b32  	%r722, %r646, %r720;
	popc.b32 	%r174, %r722;
	setp.ne.s32 	%p74, %r295, %r173;
	mov.b32 	%r1784, 0;
	@%p74 bra 	$L__BB5_119;
	shl.b32 	%r723, %r709, 2;
	add.s32 	%r724, %r164, %r723;
	atom.shared.add.u32 	%r1784, [%r724], %r174;
$L__BB5_119:
	shfl.sync.idx.b32	%r750|%p75, %r1784, %r173, 31, -1;
	add.s32 	%r177, %r174, %r750;
	shr.u32 	%r751, %r1766, %r293;
	and.b32  	%r747, %r751, %r82;
	mov.b32 	%r727, 1;
	// begin inline asm
	{
    .reg .pred p;
    and.b32 %r725, %r747, %r727;    setp.ne.u32 p, %r725, 0;
    vote.ballot.sync.b32 %r725, p, 0xffffffff;
    @!p not.b32 %r725, %r725;
}

	// end inline asm
	mov.b32 	%r730, 2;
	// begin inline asm
	{
    .reg .pred p;
    and.b32 %r728, %r747, %r730;    setp.ne.u32 p, %r728, 0;
    vote.ballot.sync.b32 %r728, p, 0xffffffff;
    @!p not.b32 %r728, %r728;
}

	// end inline asm
	and.b32  	%r752, %r728, %r725;
	mov.b32 	%r733, 4;
	// begin inline asm
	{
    .reg .pred p;
    and.b32 %r731, %r747, %r733;    setp.ne.u32 p, %r731, 0;
    vote.ballot.sync.b32 %r731, p, 0xffffffff;
    @!p not.b32 %r731, %r731;
}

	// end inline asm
	and.b32  	%r753, %r731, %r752;
	mov.b32 	%r736, 8;
	// begin inline asm
	{
    .reg .pred p;
    and.b32 %r734, %r747, %r736;    setp.ne.u32 p, %r734, 0;
    vote.ballot.sync.b32 %r734, p, 0xffffffff;
    @!p not.b32 %r734, %r734;
}

	// end inline asm
	and.b32  	%r754, %r734, %r753;
	mov.b32 	%r739, 16;
	// begin inline asm
	{
    .reg .pred p;
    and.b32 %r737, %r747, %r739;    setp.ne.u32 p, %r737, 0;
    vote.ballot.sync.b32 %r737, p, 0xffffffff;
    @!p not.b32 %r737, %r737;
}

	// end inline asm
	and.b32  	%r755, %r737, %r754;
	mov.b32 	%r742, 32;
	// begin inline asm
	{
    .reg .pred p;
    and.b32 %r740, %r747, %r742;    setp.ne.u32 p, %r740, 0;
    vote.ballot.sync.b32 %r740, p, 0xffffffff;
    @!p not.b32 %r740, %r740;
}

	// end inline asm
	and.b32  	%r756, %r740, %r755;
	mov.b32 	%r745, 64;
	// begin inline asm
	{
    .reg .pred p;
    and.b32 %r743, %r747, %r745;    setp.ne.u32 p, %r743, 0;
    vote.ballot.sync.b32 %r743, p, 0xffffffff;
    @!p not.b32 %r743, %r743;
}

	// end inline asm
	and.b32  	%r757, %r743, %r756;
	mov.b32 	%r748, 128;
	// begin inline asm
	{
    .reg .pred p;
    and.b32 %r746, %r747, %r748;    setp.ne.u32 p, %r746, 0;
    vote.ballot.sync.b32 %r746, p, 0xffffffff;
    @!p not.b32 %r746, %r746;
}

	// end inline asm
	and.b32  	%r758, %r746, %r757;
	clz.b32 	%r759, %r758;
	sub.s32 	%r179, 31, %r759;
	and.b32  	%r760, %r646, %r758;
	popc.b32 	%r180, %r760;
	setp.ne.s32 	%p76, %r295, %r179;
	mov.b32 	%r1785, 0;
	@%p76 bra 	$L__BB5_121;
	shl.b32 	%r761, %r747, 2;
	add.s32 	%r762, %r164, %r761;
	atom.shared.add.u32 	%r1785, [%r762], %r180;
$L__BB5_121:
	shfl.sync.idx.b32	%r788|%p77, %r1785, %r179, 31, -1;
	add.s32 	%r183, %r180, %r788;
	shr.u32 	%r789, %r1767, %r293;
	and.b32  	%r785, %r789, %r82;
	mov.b32 	%r765, 1;
	// begin inline asm
	{
    .reg .pred p;
    and.b32 %r763, %r785, %r765;    setp.ne.u32 p, %r763, 0;
    vote.ballot.sync.b32 %r763, p, 0xffffffff;
    @!p not.b32 %r763, %r763;
}

	// end inline asm
	mov.b32 	%r768, 2;
	// begin inline asm
	{
    .reg .pred p;
    and.b32 %r766, %r785, %r768;    setp.ne.u32 p, %r766, 0;
    vote.ballot.sync.b32 %r766, p, 0xffffffff;
    @!p not.b32 %r766, %r766;
}

	// end inline asm
	and.b32  	%r790, %r766, %r763;
	mov.b32 	%r771, 4;
	// begin inline asm
	{
    .reg .pred p;
    and.b32 %r769, %r785, %r771;    setp.ne.u32 p, %r769, 0;
    vote.ballot.sync.b32 %r769, p, 0xffffffff;
    @!p not.b32 %r769, %r769;
}

	// end inline asm
	and.b32  	%r791, %r769, %r790;
	mov.b32 	%r774, 8;
	// begin inline asm
	{
    .reg .pred p;
    and.b32 %r772, %r785, %r774;    setp.ne.u32 p, %r772, 0;
    vote.ballot.sync.b32 %r772, p, 0xffffffff;
    @!p not.b32 %r772, %r772;
}

	// end inline asm
	and.b32  	%r792, %r772, %r791;
	mov.b32 	%r777, 16;
	// begin inline asm
	{
    .reg .pred p;
    and.b32 %r775, %r785, %r777;    setp.ne.u32 p, %r775, 0;
    vote.ballot.sync.b32 %r775, p, 0xffffffff;
    @!p not.b32 %r775, %r775;
}

	// end inline asm
	and.b32  	%r793, %r775, %r792;
	mov.b32 	%r780, 32;
	// begin inline asm
	{
    .reg .pred p;
    and.b32 %r778, %r785, %r780;    setp.ne.u32 p, %r778, 0;
    vote.ballot.sync.b32 %r778, p, 0xffffffff;
    @!p not.b32 %r778, %r778;
}

	// end inline asm
	and.b32  	%r794, %r778, %r793;
	mov.b32 	%r783, 64;
	// begin inline asm
	{
    .reg .pred p;
    and.b32 %r781, %r785, %r783;    setp.ne.u32 p, %r781, 0;
    vote.ballot.sync.b32 %r781, p, 0xffffffff;
    @!p not.b32 %r781, %r781;
}

	// end inline asm
	and.b32  	%r795, %r781, %r794;
	mov.b32 	%r786, 128;
	// begin inline asm
	{
    .reg .pred p;
    and.b32 %r784, %r785, %r786;    setp.ne.u32 p, %r784, 0;
    vote.ballot.sync.b32 %r784, p, 0xffffffff;
    @!p not.b32 %r784, %r784;
}

	// end inline asm
	and.b32  	%r796, %r784, %r795;
	clz.b32 	%r797, %r796;
	sub.s32 	%r185, 31, %r797;
	and.b32  	%r798, %r646, %r796;
	popc.b32 	%r186, %r798;
	setp.ne.s32 	%p78, %r295, %r185;
	mov.b32 	%r1786, 0;
	@%p78 bra 	$L__BB5_123;
	shl.b32 	%r799, %r785, 2;
	add.s32 	%r800, %r164, %r799;
	atom.shared.add.u32 	%r1786, [%r800], %r186;
$L__BB5_123:
	shfl.sync.idx.b32	%r826|%p79, %r1786, %r185, 31, -1;
	add.s32 	%r189, %r186, %r826;
	shr.u32 	%r827, %r1768, %r293;
	and.b32  	%r823, %r827, %r82;
	mov.b32 	%r803, 1;
	// begin inline asm
	{
    .reg .pred p;
    and.b32 %r801, %r823, %r803;    setp.ne.u32 p, %r801, 0;
    vote.ballot.sync.b32 %r801, p, 0xffffffff;
    @!p not.b32 %r801, %r801;
}

	// end inline asm
	mov.b32 	%r806, 2;
	// begin inline asm
	{
    .reg .pred p;
    and.b32 %r804, %r823, %r806;    setp.ne.u32 p, %r804, 0;
    vote.ballot.sync.b32 %r804, p, 0xffffffff;
    @!p not.b32 %r804, %r804;
}

	// end inline asm
	and.b32  	%r828, %r804, %r801;
	mov.b32 	%r809, 4;
	// begin inline asm
	{
    .reg .pred p;
    and.b32 %r807, %r823, %r809;    setp.ne.u32 p, %r807, 0;
    vote.ballot.sync.b32 %r807, p, 0xffffffff;
    @!p not.b32 %r807, %r807;
}

	// end inline asm
	and.b32  	%r829, %r807, %r828;
	mov.b32 	%r812, 8;
	// begin inline asm
	{
    .reg .pred p;
    and.b32 %r810, %r823, %r812;    setp.ne.u32 p, %r810, 0;
    vote.ballot.sync.b32 %r810, p, 0xffffffff;
    @!p not.b32 %r810, %r810;
}

	// end inline asm
	and.b32  	%r830, %r810, %r829;
	mov.b32 	%r815, 16;
	// begin inline asm
	{
    .reg .pred p;
    and.b32 %r813, %r823, %r815;    setp.ne.u32 p, %r813, 0;
    vote.ballot.sync.b32 %r813, p, 0xffffffff;
    @!p not.b32 %r813, %r813;
}

	// end inline asm
	and.b32  	%r831, %r813, %r830;
	mov.b32 	%r818, 32;
	// begin inline asm
	{
    .reg .pred p;
    and.b32 %r816, %r823, %r818;    setp.ne.u32 p, %r816, 0;
    vote.ballot.sync.b32 %r816, p, 0xffffffff;
    @!p not.b32 %r816, %r816;
}

	// end inline asm
	and.b32  	%r832, %r816, %r831;
	mov.b32 	%r821, 64;
	// begin inline asm
	{
    .reg .pred p;
    and.b32 %r819, %r823, %r821;    setp.ne.u32 p, %r819, 0;
    vote.ballot.sync.b32 %r819, p, 0xffffffff;
    @!p not.b32 %r819, %r819;
}

	// end inline asm
	and.b32  	%r833, %r819, %r832;
	mov.b32 	%r824, 128;
	// begin inline asm
	{
    .reg .pred p;
    and.b32 %r822, %r823, %r824;    setp.ne.u32 p, %r822, 0;
    vote.ballot.sync.b32 %r822, p, 0xffffffff;
    @!p not.b32 %r822, %r822;
}

	// end inline asm
	and.b32  	%r834, %r822, %r833;
	clz.b32 	%r835, %r834;
	sub.s32 	%r191, 31, %r835;
	and.b32  	%r836, %r646, %r834;
	popc.b32 	%r192, %r836;
	setp.ne.s32 	%p80, %r295, %r191;
	mov.b32 	%r1787, 0;
	@%p80 bra 	$L__BB5_125;
	shl.b32 	%r837, %r823, 2;
	add.s32 	%r838, %r164, %r837;
	atom.shared.add.u32 	%r1787, [%r838], %r192;
$L__BB5_125:
	shfl.sync.idx.b32	%r864|%p81, %r1787, %r191, 31, -1;
	add.s32 	%r195, %r192, %r864;
	shr.u32 	%r865, %r1769, %r293;
	and.b32  	%r861, %r865, %r82;
	mov.b32 	%r841, 1;
	// begin inline asm
	{
    .reg .pred p;
    and.b32 %r839, %r861, %r841;    setp.ne.u32 p, %r839, 0;
    vote.ballot.sync.b32 %r839, p, 0xffffffff;
    @!p not.b32 %r839, %r839;
}

	// end inline asm
	mov.b32 	%r844, 2;
	// begin inline asm
	{
    .reg .pred p;
    and.b32 %r842, %r861, %r844;    setp.ne.u32 p, %r842, 0;
    vote.ballot.sync.b32 %r842, p, 0xffffffff;
    @!p not.b32 %r842, %r842;
}

	// end inline asm
	and.b32  	%r866, %r842, %r839;
	mov.b32 	%r847, 4;
	// begin inline asm
	{
    .reg .pred p;
    and.b32 %r845, %r861, %r847;    setp.ne.u32 p, %r845, 0;
    vote.ballot.sync.b32 %r845, p, 0xffffffff;
    @!p not.b32 %r845, %r845;
}

	// end inline asm
	and.b32  	%r867, %r845, %r866;
	mov.b32 	%r850, 8;
	// begin inline asm
	{
    .reg .pred p;
    and.b32 %r848, %r861, %r850;    setp.ne.u32 p, %r848, 0;
    vote.ballot.sync.b32 %r848, p, 0xffffffff;
    @!p not.b32 %r848, %r848;
}

	// end inline asm
	and.b32  	%r868, %r848, %r867;
	mov.b32 	%r853, 16;
	// begin inline asm
	{
    .reg .pred p;
    and.b32 %r851, %r861, %r853;    setp.ne.u32 p, %r851, 0;
    vote.ballot.sync.b32 %r851, p, 0xffffffff;
    @!p not.b32 %r851, %r851;
}

	// end inline asm
	and.b32  	%r869, %r851, %r868;
	mov.b32 	%r856, 32;
	// begin inline asm
	{
    .reg .pred p;
    and.b32 %r854, %r861, %r856;    setp.ne.u32 p, %r854, 0;
    vote.ballot.sync.b32 %r854, p, 0xffffffff;
    @!p not.b32 %r854, %r854;
}

	// end inline asm
	and.b32  	%r870, %r854, %r869;
	mov.b32 	%r859, 64;
	// begin inline asm
	{
    .reg .pred p;
    and.b32 %r857, %r861, %r859;    setp.ne.u32 p, %r857, 0;
    vote.ballot.sync.b32 %r857, p, 0xffffffff;
    @!p not.b32 %r857, %r857;
}

	// end inline asm
	and.b32  	%r871, %r857, %r870;
	mov.b32 	%r862, 128;
	// begin inline asm
	{
    .reg .pred p;
    and.b32 %r860, %r861, %r862;    setp.ne.u32 p, %r860, 0;
    vote.ballot.sync.b32 %r860, p, 0xffffffff;
    @!p not.b32 %r860, %r860;
}

	// end inline asm
	and.b32  	%r872, %r860, %r871;
	clz.b32 	%r873, %r872;
	sub.s32 	%r197, 31, %r873;
	and.b32  	%r874, %r646, %r872;
	popc.b32 	%r198, %r874;
	setp.ne.s32 	%p82, %r295, %r197;
	mov.b32 	%r1788, 0;
	@%p82 bra 	$L__BB5_127;
	shl.b32 	%r875, %r861, 2;
	add.s32 	%r876, %r164, %r875;
	atom.shared.add.u32 	%r1788, [%r876], %r198;
$L__BB5_127:
	shfl.sync.idx.b32	%r902|%p83, %r1788, %r197, 31, -1;
	add.s32 	%r201, %r198, %r902;
	shr.u32 	%r903, %r1770, %r293;
	and.b32  	%r899, %r903, %r82;
	mov.b32 	%r879, 1;
	// begin inline asm
	{
    .reg .pred p;
    and.b32 %r877, %r899, %r879;    setp.ne.u32 p, %r877, 0;
    vote.ballot.sync.b32 %r877, p, 0xffffffff;
    @!p not.b32 %r877, %r877;
}

	// end inline asm
	mov.b32 	%r882, 2;
	// begin inline asm
	{
    .reg .pred p;
    and.b32 %r880, %r899, %r882;    setp.ne.u32 p, %r880, 0;
    vote.ballot.sync.b32 %r880, p, 0xffffffff;
    @!p not.b32 %r880, %r880;
}

	// end inline asm
	and.b32  	%r904, %r880, %r877;
	mov.b32 	%r885, 4;
	// begin inline asm
	{
    .reg .pred p;
    and.b32 %r883, %r899, %r885;    setp.ne.u32 p, %r883, 0;
    vote.ballot.sync.b32 %r883, p, 0xffffffff;
    @!p not.b32 %r883, %r883;
}

	// end inline asm
	and.b32  	%r905, %r883, %r904;
	mov.b32 	%r888, 8;
	// begin inline asm
	{
    .reg .pred p;
    and.b32 %r886, %r899, %r888;    setp.ne.u32 p, %r886, 0;
    vote.ballot.sync.b32 %r886, p, 0xffffffff;
    @!p not.b32 %r886, %r886;
}

	// end inline asm
	and.b32  	%r906, %r886, %r905;
	mov.b32 	%r891, 16;
	// begin inline asm
	{
    .reg .pred p;
    and.b32 %r889, %r899, %r891;    setp.ne.u32 p, %r889, 0;
    vote.ballot.sync.b32 %r889, p, 0xffffffff;
    @!p not.b32 %r889, %r889;
}

	// end inline asm
	and.b32  	%r907, %r889, %r906;
	mov.b32 	%r894, 32;
	// begin inline asm
	{
    .reg .pred p;
    and.b32 %r892, %r899, %r894;    setp.ne.u32 p, %r892, 0;
    vote.ballot.sync.b32 %r892, p, 0xffffffff;
    @!p not.b32 %r892, %r892;
}

	// end inline asm
	and.b32  	%r908, %r892, %r907;
	mov.b32 	%r897, 64;
	// begin inline asm
	{
    .reg .pred p;
    and.b32 %r895, %r899, %r897;    setp.ne.u32 p, %r895, 0;
    vote.ballot.sync.b32 %r895, p, 0xffffffff;
    @!p not.b32 %r895, %r895;
}

	// end inline asm
	and.b32  	%r909, %r895, %r908;
	mov.b32 	%r900, 128;
	// begin inline asm
	{
    .reg .pred p;
    and.b32 %r898, %r899, %r900;    setp.ne.u32 p, %r898, 0;
    vote.ballot.sync.b32 %r898, p, 0xffffffff;
    @!p not.b32 %r898, %r898;
}

	// end inline asm
	and.b32  	%r910, %r898, %r909;
	clz.b32 	%r911, %r910;
	sub.s32 	%r203, 31, %r911;
	and.b32  	%r912, %r646, %r910;
	popc.b32 	%r204, %r912;
	setp.ne.s32 	%p84, %r295, %r203;
	mov.b32 	%r1789, 0;
	@%p84 bra 	$L__BB5_129;
	shl.b32 	%r913, %r899, 2;
	add.s32 	%r914, %r164, %r913;
	atom.shared.add.u32 	%r1789, [%r914], %r204;
$L__BB5_129:
	shfl.sync.idx.b32	%r940|%p85, %r1789, %r203, 31, -1;
	add.s32 	%r207, %r204, %r940;
	shr.u32 	%r941, %r1771, %r293;
	and.b32  	%r937, %r941, %r82;
	mov.b32 	%r917, 1;
	// begin inline asm
	{
    .reg .pred p;
    and.b32 %r915, %r937, %r917;    setp.ne.u32 p, %r915, 0;
    vote.ballot.sync.b32 %r915, p, 0xffffffff;
    @!p not.b32 %r915, %r915;
}

	// end inline asm
	mov.b32 	%r920, 2;
	// begin inline asm
	{
    .reg .pred p;
    and.b32 %r918, %r937, %r920;    setp.ne.u32 p, %r918, 0;
    vote.ballot.sync.b32 %r918, p, 0xffffffff;
    @!p not.b32 %r918, %r918;
}

	// end inline asm
	and.b32  	%r942, %r918, %r915;
	mov.b32 	%r923, 4;
	// begin inline asm
	{
    .reg .pred p;
    and.b32 %r921, %r937, %r923;    setp.ne.u32 p, %r921, 0;
    vote.ballot.sync.b32 %r921, p, 0xffffffff;
    @!p not.b32 %r921, %r921;
}

	// end inline asm
	and.b32  	%r943, %r921, %r942;
	mov.b32 	%r926, 8;
	// begin inline asm
	{
    .reg .pred p;
    and.b32 %r924, %r937, %r926;    setp.ne.u32 p, %r924, 0;
    vote.ballot.sync.b32 %r924, p, 0xffffffff;
    @!p not.b32 %r924, %r924;
}

	// end inline asm
	and.b32  	%r944, %r924, %r943;
	mov.b32 	%r929, 16;
	// begin inline asm
	{
    .reg .pred p;
    and.b32 %r927, %r937, %r929;    setp.ne.u32 p, %r927, 0;
    vote.ballot.sync.b32 %r927, p, 0xffffffff;
    @!p not.b32 %r927, %r927;
}

	// end inline asm
	and.b32  	%r945, %r927, %r944;
	mov.b32 	%r932, 32;
	// begin inline asm
	{
    .reg .pred p;
    and.b32 %r930, %r937, %r932;    setp.ne.u32 p, %r930, 0;
    vote.ballot.sync.b32 %r930, p, 0xffffffff;
    @!p not.b32 %r930, %r930;
}

	// end inline asm
	and.b32  	%r946, %r930, %r945;
	mov.b32 	%r935, 64;
	// begin inline asm
	{
    .reg .pred p;
    and.b32 %r933, %r937, %r935;    setp.ne.u32 p, %r933, 0;
    vote.ballot.sync.b32 %r933, p, 0xffffffff;
    @!p not.b32 %r933, %r933;
}

	// end inline asm
	and.b32  	%r947, %r933, %r946;
	mov.b32 	%r938, 128;
	// begin inline asm
	{
    .reg .pred p;
    and.b32 %r936, %r937, %r938;    setp.ne.u32 p, %r936, 0;
    vote.ballot.sync.b32 %r936, p, 0xffffffff;
    @!p not.b32 %r936, %r936;
}

	// end inline asm
	and.b32  	%r948, %r936, %r947;
	clz.b32 	%r949, %r948;
	sub.s32 	%r209, 31, %r949;
	and.b32  	%r950, %r646, %r948;
	popc.b32 	%r210, %r950;
	setp.ne.s32 	%p86, %r295, %r209;
	mov.b32 	%r1790, 0;
	@%p86 bra 	$L__BB5_131;
	shl.b32 	%r951, %r937, 2;
	add.s32 	%r952, %r164, %r951;
	atom.shared.add.u32 	%r1790, [%r952], %r210;
$L__BB5_131:
	shfl.sync.idx.b32	%r978|%p87, %r1790, %r209, 31, -1;
	add.s32 	%r213, %r210, %r978;
	shr.u32 	%r979, %r1772, %r293;
	and.b32  	%r975, %r979, %r82;
	mov.b32 	%r955, 1;
	// begin inline asm
	{
    .reg .pred p;
    and.b32 %r953, %r975, %r955;    setp.ne.u32 p, %r953, 0;
    vote.ballot.sync.b32 %r953, p, 0xffffffff;
    @!p not.b32 %r953, %r953;
}

	// end inline asm
	mov.b32 	%r958, 2;
	// begin inline asm
	{
    .reg .pred p;
    and.b32 %r956, %r975, %r958;    setp.ne.u32 p, %r956, 0;
    vote.ballot.sync.b32 %r956, p, 0xffffffff;
    @!p not.b32 %r956, %r956;
}

	// end inline asm
	and.b32  	%r980, %r956, %r953;
	mov.b32 	%r961, 4;
	// begin inline asm
	{
    .reg .pred p;
    and.b32 %r959, %r975, %r961;    setp.ne.u32 p, %r959, 0;
    vote.ballot.sync.b32 %r959, p, 0xffffffff;
    @!p not.b32 %r959, %r959;
}

	// end inline asm
	and.b32  	%r981, %r959, %r980;
	mov.b32 	%r964, 8;
	// begin inline asm
	{
    .reg .pred p;
    and.b32 %r962, %r975, %r964;    setp.ne.u32 p, %r962, 0;
    vote.ballot.sync.b32 %r962, p, 0xffffffff;
    @!p not.b32 %r962, %r962;
}

	// end inline asm
	and.b32  	%r982, %r962, %r981;
	mov.b32 	%r967, 16;
	// begin inline asm
	{
    .reg .pred p;
    and.b32 %r965, %r975, %r967;    setp.ne.u32 p, %r965, 0;
    vote.ballot.sync.b32 %r965, p, 0xffffffff;
    @!p not.b32 %r965, %r965;
}

	// end inline asm
	and.b32  	%r983, %r965, %r982;
	mov.b32 	%r970, 32;
	// begin inline asm
	{
    .reg .pred p;
    and.b32 %r968, %r975, %r970;    setp.ne.u32 p, %r968, 0;
    vote.ballot.sync.b32 %r968, p, 0xffffffff;
    @!p not.b32 %r968, %r968;
}

	// end inline asm
	and.b32  	%r984, %r968, %r983;
	mov.b32 	%r973, 64;
	// begin inline asm
	{
    .reg .pred p;
    and.b32 %r971, %r975, %r973;    setp.ne.u32 p, %r971, 0;
    vote.ballot.sync.b32 %r971, p, 0xffffffff;
    @!p not.b32 %r971, %r971;
}

	// end inline asm
	and.b32  	%r985, %r971, %r984;
	mov.b32 	%r976, 128;
	// begin inline asm
	{
    .reg .pred p;
    and.b32 %r974, %r975, %r976;    setp.ne.u32 p, %r974, 0;
    vote.ballot.sync.b32 %r974, p, 0xffffffff;
    @!p not.b32 %r974, %r974;
}

	// end inline asm
	and.b32  	%r986, %r974, %r985;
	clz.b32 	%r987, %r986;
	sub.s32 	%r215, 31, %r987;
	and.b32  	%r988, %r646, %r986;
	popc.b32 	%r216, %r988;
	setp.ne.s32 	%p88, %r295, %r215;
	mov.b32 	%r1791, 0;
	@%p88 bra 	$L__BB5_133;
	shl.b32 	%r989, %r975, 2;
	add.s32 	%r990, %r164, %r989;
	atom.shared.add.u32 	%r1791, [%r990], %r216;
$L__BB5_133:
	shfl.sync.idx.b32	%r1016|%p89, %r1791, %r215, 31, -1;
	add.s32 	%r219, %r216, %r1016;
	shr.u32 	%r1017, %r1773, %r293;
	and.b32  	%r1013, %r1017, %r82;
	mov.b32 	%r993, 1;
	// begin inline asm
	{
    .reg .pred p;
    and.b32 %r991, %r1013, %r993;    setp.ne.u32 p, %r991, 0;
    vote.ballot.sync.b32 %r991, p, 0xffffffff;
    @!p not.b32 %r991, %r991;
}

	// end inline asm
	mov.b32 	%r996, 2;
	// begin inline asm
	{
    .reg .pred p;
    and.b32 %r994, %r1013, %r996;    setp.ne.u32 p, %r994, 0;
    vote.ballot.sync.b32 %r994, p, 0xffffffff;
    @!p not.b32 %r994, %r994;
}

	// end inline asm
	and.b32  	%r1018, %r994, %r991;
	mov.b32 	%r999, 4;
	// begin inline asm
	{
    .reg .pred p;
    and.b32 %r997, %r1013, %r999;    setp.ne.u32 p, %r997, 0;
    vote.ballot.sync.b32 %r997, p, 0xffffffff;
    @!p not.b32 %r997, %r997;
}

	// end inline asm
	and.b32  	%r1019, %r997, %r1018;
	mov.b32 	%r1002, 8;
	// begin inline asm
	{
    .reg .pred p;
    and.b32 %r1000, %r1013, %r1002;    setp.ne.u32 p, %r1000, 0;
    vote.ballot.sync.b32 %r1000, p, 0xffffffff;
    @!p not.b32 %r1000, %r1000;
}

	// end inline asm
	and.b32  	%r1020, %r1000, %r1019;
	mov.b32 	%r1005, 16;
	// begin inline asm
	{
    .reg .pred p;
    and.b32 %r1003, %r1013, %r1005;    setp.ne.u32 p, %r1003, 0;
    vote.ballot.sync.b32 %r1003, p, 0xffffffff;
    @!p not.b32 %r1003, %r1003;
}

	// end inline asm
	and.b32  	%r1021, %r1003, %r1020;
	mov.b32 	%r1008, 32;
	// begin inline asm
	{
    .reg .pred p;
    and.b32 %r1006, %r1013, %r1008;    setp.ne.u32 p, %r1006, 0;
    vote.ballot.sync.b32 %r1006, p, 0xffffffff;
    @!p not.b32 %r1006, %r1006;
}

	// end inline asm
	and.b32  	%r1022, %r1006, %r1021;
	mov.b32 	%r1011, 64;
	// begin inline asm
	{
    .reg .pred p;
    and.b32 %r1009, %r1013, %r1011;    setp.ne.u32 p, %r1009, 0;
    vote.ballot.sync.b32 %r1009, p, 0xffffffff;
    @!p not.b32 %r1009, %r1009;
}

	// end inline asm
	and.b32  	%r1023, %r1009, %r1022;
	mov.b32 	%r1014, 128;
	// begin inline asm
	{
    .reg .pred p;
    and.b32 %r1012, %r1013, %r1014;    setp.ne.u32 p, %r1012, 0;
    vote.ballot.sync.b32 %r1012, p, 0xffffffff;
    @!p not.b32 %r1012, %r1012;
}

	// end inline asm
	and.b32  	%r1024, %r1012, %r1023;
	clz.b32 	%r1025, %r1024;
	sub.s32 	%r221, 31, %r1025;
	and.b32  	%r1026, %r646, %r1024;
	popc.b32 	%r222, %r1026;
	setp.ne.s32 	%p90, %r295, %r221;
	mov.b32 	%r1792, 0;
	@%p90 bra 	$L__BB5_135;
	shl.b32 	%r1027, %r1013, 2;
	add.s32 	%r1028, %r164, %r1027;
	atom.shared.add.u32 	%r1792, [%r1028], %r222;
$L__BB5_135:
	shfl.sync.idx.b32	%r1054|%p91, %r1792, %r221, 31, -1;
	add.s32 	%r225, %r222, %r1054;
	shr.u32 	%r1055, %r1774, %r293;
	and.b32  	%r1051, %r1055, %r82;
	mov.b32 	%r1031, 1;
	// begin inline asm
	{
    .reg .pred p;
    and.b32 %r1029, %r1051, %r1031;    setp.ne.u32 p, %r1029, 0;
    vote.ballot.sync.b32 %r1029, p, 0xffffffff;
    @!p not.b32 %r1029, %r1029;
}

	// end inline asm
	mov.b32 	%r1034, 2;
	// begin inline asm
	{
    .reg .pred p;
    and.b32 %r1032, %r1051, %r1034;    setp.ne.u32 p, %r1032, 0;
    vote.ballot.sync.b32 %r1032, p, 0xffffffff;
    @!p not.b32 %r1032, %r1032;
}

	// end inline asm
	and.b32  	%r1056, %r1032, %r1029;
	mov.b32 	%r1037, 4;
	// begin inline asm
	{
    .reg .pred p;
    and.b32 %r1035, %r1051, %r1037;    setp.ne.u32 p, %r1035, 0;
    vote.ballot.sync.b32 %r1035, p, 0xffffffff;
    @!p not.b32 %r1035, %r1035;
}

	// end inline asm
	and.b32  	%r1057, %r1035, %r1056;
	mov.b32 	%r1040, 8;
	// begin inline asm
	{
    .reg .pred p;
    and.b32 %r1038, %r1051, %r1040;    setp.ne.u32 p, %r1038, 0;
    vote.ballot.sync.b32 %r1038, p, 0xffffffff;
    @!p not.b32 %r1038, %r1038;
}

	// end inline asm
	and.b32  	%r1058, %r1038, %r1057;
	mov.b32 	%r1043, 16;
	// begin inline asm
	{
    .reg .pred p;
    and.b32 %r1041, %r1051, %r1043;    setp.ne.u32 p, %r1041, 0;
    vote.ballot.sync.b32 %r1041, p, 0xffffffff;
    @!p not.b32 %r1041, %r1041;
}

	// end inline asm
	and.b32  	%r1059, %r1041, %r1058;
	mov.b32 	%r1046, 32;
	// begin inline asm
	{
    .reg .pred p;
    and.b32 %r1044, %r1051, %r1046;    setp.ne.u32 p, %r1044, 0;
    vote.ballot.sync.b32 %r1044, p, 0xffffffff;
    @!p not.b32 %r1044, %r1044;
}

	// end inline asm
	and.b32  	%r1060, %r1044, %r1059;
	mov.b32 	%r1049, 64;
	// begin inline asm
	{
    .reg .pred p;
    and.b32 %r1047, %r1051, %r1049;    setp.ne.u32 p, %r1047, 0;
    vote.ballot.sync.b32 %r1047, p, 0xffffffff;
    @!p not.b32 %r1047, %r1047;
}

	// end inline asm
	and.b32  	%r1061, %r1047, %r1060;
	mov.b32 	%r1052, 128;
	// begin inline asm
	{
    .reg .pred p;
    and.b32 %r1050, %r1051, %r1052;    setp.ne.u32 p, %r1050, 0;
    vote.ballot.sync.b32 %r1050, p, 0xffffffff;
    @!p not.b32 %r1050, %r1050;
}

	// end inline asm
	and.b32  	%r1062, %r1050, %r1061;
	clz.b32 	%r1063, %r1062;
	sub.s32 	%r227, 31, %r1063;
	and.b32  	%r1064, %r646, %r1062;
	popc.b32 	%r228, %r1064;
	setp.ne.s32 	%p92, %r295, %r227;
	mov.b32 	%r1793, 0;
	@%p92 bra 	$L__BB5_137;
	shl.b32 	%r1065, %r1051, 2;
	add.s32 	%r1066, %r164, %r1065;
	atom.shared.add.u32 	%r1793, [%r1066], %r228;
$L__BB5_137:
	shfl.sync.idx.b32	%r1092|%p93, %r1793, %r227, 31, -1;
	add.s32 	%r231, %r228, %r1092;
	shr.u32 	%r1093, %r1775, %r293;
	and.b32  	%r1089, %r1093, %r82;
	mov.b32 	%r1069, 1;
	// begin inline asm
	{
    .reg .pred p;
    and.b32 %r1067, %r1089, %r1069;    setp.ne.u32 p, %r1067, 0;
    vote.ballot.sync.b32 %r1067, p, 0xffffffff;
    @!p not.b32 %r1067, %r1067;
}

	// end inline asm
	mov.b32 	%r1072, 2;
	// begin inline asm
	{
    .reg .pred p;
    and.b32 %r1070, %r1089, %r1072;    setp.ne.u32 p, %r1070, 0;
    vote.ballot.sync.b32 %r1070, p, 0xffffffff;
    @!p not.b32 %r1070, %r1070;
}

	// end inline asm
	and.b32  	%r1094, %r1070, %r1067;
	mov.b32 	%r1075, 4;
	// begin inline asm
	{
    .reg .pred p;
    and.b32 %r1073, %r1089, %r1075;    setp.ne.u32 p, %r1073, 0;
    vote.ballot.sync.b32 %r1073, p, 0xffffffff;
    @!p not.b32 %r1073, %r1073;
}

	// end inline asm
	and.b32  	%r1095, %r1073, %r1094;
	mov.b32 	%r1078, 8;
	// begin inline asm
	{
    .reg .pred p;
    and.b32 %r1076, %r1089, %r1078;    setp.ne.u32 p, %r1076, 0;
    vote.ballot.sync.b32 %r1076, p, 0xffffffff;
    @!p not.b32 %r1076, %r1076;
}

	// end inline asm
	and.b32  	%r1096, %r1076, %r1095;
	mov.b32 	%r1081, 16;
	// begin inline asm
	{
    .reg .pred p;
    and.b32 %r1079, %r1089, %r1081;    setp.ne.u32 p, %r1079, 0;
    vote.ballot.sync.b32 %r1079, p, 0xffffffff;
    @!p not.b32 %r1079, %r1079;
}

	// end inline asm
	and.b32  	%r1097, %r1079, %r1096;
	mov.b32 	%r1084, 32;
	// begin inline asm
	{
    .reg .pred p;
    and.b32 %r1082, %r1089, %r1084;    setp.ne.u32 p, %r1082, 0;
    vote.ballot.sync.b32 %r1082, p, 0xffffffff;
    @!p not.b32 %r1082, %r1082;
}

	// end inline asm
	and.b32  	%r1098, %r1082, %r1097;
	mov.b32 	%r1087, 64;
	// begin inline asm
	{
    .reg .pred p;
    and.b32 %r1085, %r1089, %r1087;    setp.ne.u32 p, %r1085, 0;
    vote.ballot.sync.b32 %r1085, p, 0xffffffff;
    @!p not.b32 %r1085, %r1085;
}

	// end inline asm
	and.b32  	%r1099, %r1085, %r1098;
	mov.b32 	%r1090, 128;
	// begin inline asm
	{
    .reg .pred p;
    and.b32 %r1088, %r1089, %r1090;    setp.ne.u32 p, %r1088, 0;
    vote.ballot.sync.b32 %r1088, p, 0xffffffff;
    @!p not.b32 %r1088, %r1088;
}

	// end inline asm
	and.b32  	%r1100, %r1088, %r1099;
	clz.b32 	%r1101, %r1100;
	sub.s32 	%r233, 31, %r1101;
	and.b32  	%r1102, %r646, %r1100;
	popc.b32 	%r234, %r1102;
	setp.ne.s32 	%p94, %r295, %r233;
	mov.b32 	%r1794, 0;
	@%p94 bra 	$L__BB5_139;
	shl.b32 	%r1103, %r1089, 2;
	add.s32 	%r1104, %r164, %r1103;
	atom.shared.add.u32 	%r1794, [%r1104], %r234;
$L__BB5_139:
	shfl.sync.idx.b32	%r1130|%p95, %r1794, %r233, 31, -1;
	add.s32 	%r237, %r234, %r1130;
	shr.u32 	%r1131, %r1776, %r293;
	and.b32  	%r1127, %r1131, %r82;
	mov.b32 	%r1107, 1;
	// begin inline asm
	{
    .reg .pred p;
    and.b32 %r1105, %r1127, %r1107;    setp.ne.u32 p, %r1105, 0;
    vote.ballot.sync.b32 %r1105, p, 0xffffffff;
    @!p not.b32 %r1105, %r1105;
}

	// end inline asm
	mov.b32 	%r1110, 2;
	// begin inline asm
	{
    .reg .pred p;
    and.b32 %r1108, %r1127, %r1110;    setp.ne.u32 p, %r1108, 0;
    vote.ballot.sync.b32 %r1108, p, 0xffffffff;
    @!p not.b32 %r1108, %r1108;
}

	// end inline asm
	and.b32  	%r1132, %r1108, %r1105;
	mov.b32 	%r1113, 4;
	// begin inline asm
	{
    .reg .pred p;
    and.b32 %r1111, %r1127, %r1113;    setp.ne.u32 p, %r1111, 0;
    vote.ballot.sync.b32 %r1111, p, 0xffffffff;
    @!p not.b32 %r1111, %r1111;
}

	// end inline asm
	and.b32  	%r1133, %r1111, %r1132;
	mov.b32 	%r1116, 8;
	// begin inline asm
	{
    .reg .pred p;
    and.b32 %r1114, %r1127, %r1116;    setp.ne.u32 p, %r1114, 0;
    vote.ballot.sync.b32 %r1114, p, 0xffffffff;
    @!p not.b32 %r1114, %r1114;
}

	// end inline asm
	and.b32  	%r1134, %r1114, %r1133;
	mov.b32 	%r1119, 16;
	// begin inline asm
	{
    .reg .pred p;
    and.b32 %r1117, %r1127, %r1119;    setp.ne.u32 p, %r1117, 0;
    vote.ballot.sync.b32 %r1117, p, 0xffffffff;
    @!p not.b32 %r1117, %r1117;
}

	// end inline asm
	and.b32  	%r1135, %r1117, %r1134;
	mov.b32 	%r1122, 32;
	// begin inline asm
	{
    .reg .pred p;
    and.b32 %r1120, %r1127, %r1122;    setp.ne.u32 p, %r1120, 0;
    vote.ballot.sync.b32 %r1120, p, 0xffffffff;
    @!p not.b32 %r1120, %r1120;
}

	// end inline asm
	and.b32  	%r1136, %r1120, %r1135;
	mov.b32 	%r1125, 64;
	// begin inline asm
	{
    .reg .pred p;
    and.b32 %r1123, %r1127, %r1125;    setp.ne.u32 p, %r1123, 0;
    vote.ballot.sync.b32 %r1123, p, 0xffffffff;
    @!p not.b32 %r1123, %r1123;
}

	// end inline asm
	and.b32  	%r1137, %r1123, %r1136;
	mov.b32 	%r1128, 128;
	// begin inline asm
	{
    .reg .pred p;
    and.b32 %r1126, %r1127, %r1128;    setp.ne.u32 p, %r1126, 0;
    vote.ballot.sync.b32 %r1126, p, 0xffffffff;
    @!p not.b32 %r1126, %r1126;
}

	// end inline asm
	and.b32  	%r1138, %r1126, %r1137;
	clz.b32 	%r1139, %r1138;
	sub.s32 	%r239, 31, %r1139;
	and.b32  	%r1140, %r646, %r1138;
	popc.b32 	%r240, %r1140;
	setp.ne.s32 	%p96, %r295, %r239;
	mov.b32 	%r1795, 0;
	@%p96 bra 	$L__BB5_141;
	shl.b32 	%r1141, %r1127, 2;
	add.s32 	%r1142, %r164, %r1141;
	atom.shared.add.u32 	%r1795, [%r1142], %r240;
$L__BB5_141:
	shfl.sync.idx.b32	%r1168|%p97, %r1795, %r239, 31, -1;
	add.s32 	%r243, %r240, %r1168;
	shr.u32 	%r1169, %r1777, %r293;
	and.b32  	%r1165, %r1169, %r82;
	mov.b32 	%r1145, 1;
	// begin inline asm
	{
    .reg .pred p;
    and.b32 %r1143, %r1165, %r1145;    setp.ne.u32 p, %r1143, 0;
    vote.ballot.sync.b32 %r1143, p, 0xffffffff;
    @!p not.b32 %r1143, %r1143;
}

	// end inline asm
	mov.b32 	%r1148, 2;
	// begin inline asm
	{
    .reg .pred p;
    and.b32 %r1146, %r1165, %r1148;    setp.ne.u32 p, %r1146, 0;
    vote.ballot.sync.b32 %r1146, p, 0xffffffff;
    @!p not.b32 %r1146, %r1146;
}

	// end inline asm
	and.b32  	%r1170, %r1146, %r1143;
	mov.b32 	%r1151, 4;
	// begin inline asm
	{
    .reg .pred p;
    and.b32 %r1149, %r1165, %r1151;    setp.ne.u32 p, %r1149, 0;
    vote.ballot.sync.b32 %r1149, p, 0xffffffff;
    @!p not.b32 %r1149, %r1149;
}

	// end inline asm
	and.b32  	%r1171, %r1149, %r1170;
	mov.b32 	%r1154, 8;
	// begin inline asm
	{
    .reg .pred p;
    and.b32 %r1152, %r1165, %r1154;    setp.ne.u32 p, %r1152, 0;
    vote.ballot.sync.b32 %r1152, p, 0xffffffff;
    @!p not.b32 %r1152, %r1152;
}

	// end inline asm
	and.b32  	%r1172, %r1152, %r1171;
	mov.b32 	%r1157, 16;
	// begin inline asm
	{
    .reg .pred p;
    and.b32 %r1155, %r1165, %r1157;    setp.ne.u32 p, %r1155, 0;
    vote.ballot.sync.b32 %r1155, p, 0xffffffff;
    @!p not.b32 %r1155, %r1155;
}

	// end inline asm
	and.b32  	%r1173, %r1155, %r1172;
	mov.b32 	%r1160, 32;
	// begin inline asm
	{
    .reg .pred p;
    and.b32 %r1158, %r1165, %r1160;    setp.ne.u32 p, %r1158, 0;
    vote.ballot.sync.b32 %r1158, p, 0xffffffff;
    @!p not.b32 %r1158, %r1158;
}

	// end inline asm
	and.b32  	%r1174, %r1158, %r1173;
	mov.b32 	%r1163, 64;
	// begin inline asm
	{
    .reg .pred p;
    and.b32 %r1161, %r1165, %r1163;    setp.ne.u32 p, %r1161, 0;
    vote.ballot.sync.b32 %r1161, p, 0xffffffff;
    @!p not.b32 %r1161, %r1161;
}

	// end inline asm
	and.b32  	%r1175, %r1161, %r1174;
	mov.b32 	%r1166, 128;
	// begin inline asm
	{
    .reg .pred p;
    and.b32 %r1164, %r1165, %r1166;    setp.ne.u32 p, %r1164, 0;
    vote.ballot.sync.b32 %r1164, p, 0xffffffff;
    @!p not.b32 %r1164, %r1164;
}

	// end inline asm
	and.b32  	%r1176, %r1164, %r1175;
	clz.b32 	%r1177, %r1176;
	sub.s32 	%r245, 31, %r1177;
	and.b32  	%r1178, %r646, %r1176;
	popc.b32 	%r246, %r1178;
	setp.ne.s32 	%p98, %r295, %r245;
	mov.b32 	%r1796, 0;
	@%p98 bra 	$L__BB5_143;
	shl.b32 	%r1179, %r1165, 2;
	add.s32 	%r1180, %r164, %r1179;
	atom.shared.add.u32 	%r1796, [%r1180], %r246;
$L__BB5_143:
	shfl.sync.idx.b32	%r1206|%p99, %r1796, %r245, 31, -1;
	add.s32 	%r249, %r246, %r1206;
	shr.u32 	%r1207, %r1778, %r293;
	and.b32  	%r1203, %r1207, %r82;
	mov.b32 	%r1183, 1;
	// begin inline asm
	{
    .reg .pred p;
    and.b32 %r1181, %r1203, %r1183;    setp.ne.u32 p, %r1181, 0;
    vote.ballot.sync.b32 %r1181, p, 0xffffffff;
    @!p not.b32 %r1181, %r1181;
}

	// end inline asm
	mov.b32 	%r1186, 2;
	// begin inline asm
	{
    .reg .pred p;
    and.b32 %r1184, %r1203, %r1186;    setp.ne.u32 p, %r1184, 0;
    vote.ballot.sync.b32 %r1184, p, 0xffffffff;
    @!p not.b32 %r1184, %r1184;
}

	// end inline asm
	and.b32  	%r1208, %r1184, %r1181;
	mov.b32 	%r1189, 4;
	// begin inline asm
	{
    .reg .pred p;
    and.b32 %r1187, %r1203, %r1189;    setp.ne.u32 p, %r1187, 0;
    vote.ballot.sync.b32 %r1187, p, 0xffffffff;
    @!p not.b32 %r1187, %r1187;
}

	// end inline asm
	and.b32  	%r1209, %r1187, %r1208;
	mov.b32 	%r1192, 8;
	// begin inline asm
	{
    .reg .pred p;
    and.b32 %r1190, %r1203, %r1192;    setp.ne.u32 p, %r1190, 0;
    vote.ballot.sync.b32 %r1190, p, 0xffffffff;
    @!p not.b32 %r1190, %r1190;
}

	// end inline asm
	and.b32  	%r1210, %r1190, %r1209;
	mov.b32 	%r1195, 16;
	// begin inline asm
	{
    .reg .pred p;
    and.b32 %r1193, %r1203, %r1195;    setp.ne.u32 p, %r1193, 0;
    vote.ballot.sync.b32 %r1193, p, 0xffffffff;
    @!p not.b32 %r1193, %r1193;
}

	// end inline asm
	and.b32  	%r1211, %r1193, %r1210;
	mov.b32 	%r1198, 32;
	// begin inline asm
	{
    .reg .pred p;
    and.b32 %r1196, %r1203, %r1198;    setp.ne.u32 p, %r1196, 0;
    vote.ballot.sync.b32 %r1196, p, 0xffffffff;
    @!p not.b32 %r1196, %r1196;
}

	// end inline asm
	and.b32  	%r1212, %r1196, %r1211;
	mov.b32 	%r1201, 64;
	// begin inline asm
	{
    .reg .pred p;
    and.b32 %r1199, %r1203, %r1201;    setp.ne.u32 p, %r1199, 0;
    vote.ballot.sync.b32 %r1199, p, 0xffffffff;
    @!p not.b32 %r1199, %r1199;
}

	// end inline asm
	and.b32  	%r1213, %r1199, %r1212;
	mov.b32 	%r1204, 128;
	// begin inline asm
	{
    .reg .pred p;
    and.b32 %r1202, %r1203, %r1204;    setp.ne.u32 p, %r1202, 0;
    vote.ballot.sync.b32 %r1202, p, 0xffffffff;
    @!p not.b32 %r1202, %r1202;
}

	// end inline asm
	and.b32  	%r1214, %r1202, %r1213;
	clz.b32 	%r1215, %r1214;
	sub.s32 	%r251, 31, %r1215;
	and.b32  	%r1216, %r646, %r1214;
	popc.b32 	%r252, %r1216;
	setp.ne.s32 	%p100, %r295, %r251;
	mov.b32 	%r1797, 0;
	@%p100 bra 	$L__BB5_145;
	shl.b32 	%r1217, %r1203, 2;
	add.s32 	%r1218, %r164, %r1217;
	atom.shared.add.u32 	%r1797, [%r1218], %r252;
$L__BB5_145:
	shfl.sync.idx.b32	%r1244|%p101, %r1797, %r251, 31, -1;
	add.s32 	%r255, %r252, %r1244;
	shr.u32 	%r1245, %r1779, %r293;
	and.b32  	%r1241, %r1245, %r82;
	mov.b32 	%r1221, 1;
	// begin inline asm
	{
    .reg .pred p;
    and.b32 %r1219, %r1241, %r1221;    setp.ne.u32 p, %r1219, 0;
    vote.ballot.sync.b32 %r1219, p, 0xffffffff;
    @!p not.b32 %r1219, %r1219;
}

	// end inline asm
	mov.b32 	%r1224, 2;
	// begin inline asm
	{
    .reg .pred p;
    and.b32 %r1222, %r1241, %r1224;    setp.ne.u32 p, %r1222, 0;
    vote.ballot.sync.b32 %r1222, p, 0xffffffff;
    @!p not.b32 %r1222, %r1222;
}

	// end inline asm
	and.b32  	%r1246, %r1222, %r1219;
	mov.b32 	%r1227, 4;
	// begin inline asm
	{
    .reg .pred p;
    and.b32 %r1225, %r1241, %r1227;    setp.ne.u32 p, %r1225, 0;
    vote.ballot.sync.b32 %r1225, p, 0xffffffff;
    @!p not.b32 %r1225, %r1225;
}

	// end inline asm
	and.b32  	%r1247, %r1225, %r1246;
	mov.b32 	%r1230, 8;
	// begin inline asm
	{
    .reg .pred p;
    and.b32 %r1228, %r1241, %r1230;    setp.ne.u32 p, %r1228, 0;
    vote.ballot.sync.b32 %r1228, p, 0xffffffff;
    @!p not.b32 %r1228, %r1228;
}

	// end inline asm
	and.b32  	%r1248, %r1228, %r1247;
	mov.b32 	%r1233, 16;
	// begin inline asm
	{
    .reg .pred p;
    and.b32 %r1231, %r1241, %r1233;    setp.ne.u32 p, %r1231, 0;
    vote.ballot.sync.b32 %r1231, p, 0xffffffff;
    @!p not.b32 %r1231, %r1231;
}

	// end inline asm
	and.b32  	%r1249, %r1231, %r1248;
	mov.b32 	%r1236, 32;
	// begin inline asm
	{
    .reg .pred p;
    and.b32 %r1234, %r1241, %r1236;    setp.ne.u32 p, %r1234, 0;
    vote.ballot.sync.b32 %r1234, p, 0xffffffff;
    @!p not.b32 %r1234, %r1234;
}

	// end inline asm
	and.b32  	%r1250, %r1234, %r1249;
	mov.b32 	%r1239, 64;
	// begin inline asm
	{
    .reg .pred p;
    and.b32 %r1237, %r1241, %r1239;    setp.ne.u32 p, %r1237, 0;
    vote.ballot.sync.b32 %r1237, p, 0xffffffff;
    @!p not.b32 %r1237, %r1237;
}

	// end inline asm
	and.b32  	%r1251, %r1237, %r1250;
	mov.b32 	%r1242, 128;
	// begin inline asm
	{
    .reg .pred p;
    and.b32 %r1240, %r1241, %r1242;    setp.ne.u32 p, %r1240, 0;
    vote.ballot.sync.b32 %r1240, p, 0xffffffff;
    @!p not.b32 %r1240, %r1240;
}

	// end inline asm
	and.b32  	%r1252, %r1240, %r1251;
	clz.b32 	%r1253, %r1252;
	sub.s32 	%r257, 31, %r1253;
	and.b32  	%r1254, %r646, %r1252;
	popc.b32 	%r258, %r1254;
	setp.ne.s32 	%p102, %r295, %r257;
	mov.b32 	%r1798, 0;
	@%p102 bra 	$L__BB5_147;
	shl.b32 	%r1259, %r1241, 2;
	add.s32 	%r1260, %r164, %r1259;
	atom.shared.add.u32 	%r1798, [%r1260], %r258;
$L__BB5_147:
	shfl.sync.idx.b32	%r1286|%p103, %r1798, %r257, 31, -1;
	add.s32 	%r261, %r258, %r1286;
	shr.u32 	%r1287, %r1780, %r293;
	and.b32  	%r1283, %r1287, %r82;
	mov.b32 	%r1263, 1;
	// begin inline asm
	{
    .reg .pred p;
    and.b32 %r1261, %r1283, %r1263;    setp.ne.u32 p, %r1261, 0;
    vote.ballot.sync.b32 %r1261, p, 0xffffffff;
    @!p not.b32 %r1261, %r1261;
}

	// end inline asm
	mov.b32 	%r1266, 2;
	// begin inline asm
	{
    .reg .pred p;
    and.b32 %r1264, %r1283, %r1266;    setp.ne.u32 p, %r1264, 0;
    vote.ballot.sync.b32 %r1264, p, 0xffffffff;
    @!p not.b32 %r1264, %r1264;
}

	// end inline asm
	and.b32  	%r1288, %r1264, %r1261;
	mov.b32 	%r1269, 4;
	// begin inline asm
	{
    .reg .pred p;
    and.b32 %r1267, %r1283, %r1269;    setp.ne.u32 p, %r1267, 0;
    vote.ballot.sync.b32 %r1267, p, 0xffffffff;
    @!p not.b32 %r1267, %r1267;
}

	// end inline asm
	and.b32  	%r1289, %r1267, %r1288;
	mov.b32 	%r1272, 8;
	// begin inline asm
	{
    .reg .pred p;
    and.b32 %r1270, %r1283, %r1272;    setp.ne.u32 p, %r1270, 0;
    vote.ballot.sync.b32 %r1270, p, 0xffffffff;
    @!p not.b32 %r1270, %r1270;
}

	// end inline asm
	and.b32  	%r1290, %r1270, %r1289;
	mov.b32 	%r1275, 16;
	// begin inline asm
	{
    .reg .pred p;
    and.b32 %r1273, %r1283, %r1275;    setp.ne.u32 p, %r1273, 0;
    vote.ballot.sync.b32 %r1273, p, 0xffffffff;
    @!p not.b32 %r1273, %r1273;
}

	// end inline asm
	and.b32  	%r1291, %r1273, %r1290;
	mov.b32 	%r1278, 32;
	// begin inline asm
	{
    .reg .pred p;
    and.b32 %r1276, %r1283, %r1278;    setp.ne.u32 p, %r1276, 0;
    vote.ballot.sync.b32 %r1276, p, 0xffffffff;
    @!p not.b32 %r1276, %r1276;
}

	// end inline asm
	and.b32  	%r1292, %r1276, %r1291;
	mov.b32 	%r1281, 64;
	// begin inline asm
	{
    .reg .pred p;
    and.b32 %r1279, %r1283, %r1281;    setp.ne.u32 p, %r1279, 0;
    vote.ballot.sync.b32 %r1279, p, 0xffffffff;
    @!p not.b32 %r1279, %r1279;
}

	// end inline asm
	and.b32  	%r1293, %r1279, %r1292;
	mov.b32 	%r1284, 128;
	// begin inline asm
	{
    .reg .pred p;
    and.b32 %r1282, %r1283, %r1284;    setp.ne.u32 p, %r1282, 0;
    vote.ballot.sync.b32 %r1282, p, 0xffffffff;
    @!p not.b32 %r1282, %r1282;
}

	// end inline asm
	and.b32  	%r1294, %r1282, %r1293;
	clz.b32 	%r1295, %r1294;
	sub.s32 	%r263, 31, %r1295;
	and.b32  	%r1296, %r646, %r1294;
	popc.b32 	%r264, %r1296;
	setp.ne.s32 	%p104, %r295, %r263;
	mov.b32 	%r1799, 0;
	@%p104 bra 	$L__BB5_149;
	shl.b32 	%r1301, %r1283, 2;
	add.s32 	%r1302, %r164, %r1301;
	atom.shared.add.u32 	%r1799, [%r1302], %r264;
$L__BB5_149:
	shfl.sync.idx.b32	%r1328|%p105, %r1799, %r263, 31, -1;
	add.s32 	%r267, %r264, %r1328;
	shr.u32 	%r1329, %r1781, %r293;
	and.b32  	%r1325, %r1329, %r82;
	mov.b32 	%r1305, 1;
	// begin inline asm
	{
    .reg .pred p;
    and.b32 %r1303, %r1325, %r1305;    setp.ne.u32 p, %r1303, 0;
    vote.ballot.sync.b32 %r1303, p, 0xffffffff;
    @!p not.b32 %r1303, %r1303;
}

	// end inline asm
	mov.b32 	%r1308, 2;
	// begin inline asm
	{
    .reg .pred p;
    and.b32 %r1306, %r1325, %r1308;    setp.ne.u32 p, %r1306, 0;
    vote.ballot.sync.b32 %r1306, p, 0xffffffff;
    @!p not.b32 %r1306, %r1306;
}

	// end inline asm
	and.b32  	%r1330, %r1306, %r1303;
	mov.b32 	%r1311, 4;
	// begin inline asm
	{
    .reg .pred p;
    and.b32 %r1309, %r1325, %r1311;    setp.ne.u32 p, %r1309, 0;
    vote.ballot.sync.b32 %r1309, p, 0xffffffff;
    @!p not.b32 %r1309, %r1309;
}

	// end inline asm
	and.b32  	%r1331, %r1309, %r1330;
	mov.b32 	%r1314, 8;
	// begin inline asm
	{
    .reg .pred p;
    and.b32 %r1312, %r1325, %r1314;    setp.ne.u32 p, %r1312, 0;
    vote.ballot.sync.b32 %r1312, p, 0xffffffff;
    @!p not.b32 %r1312, %r1312;
}

	// end inline asm
	and.b32  	%r1332, %r1312, %r1331;
	mov.b32 	%r1317, 16;
	// begin inline asm
	{
    .reg .pred p;
    and.b32 %r1315, %r1325, %r1317;    setp.ne.u32 p, %r1315, 0;
    vote.ballot.sync.b32 %r1315, p, 0xffffffff;
    @!p not.b32 %r1315, %r1315;
}

	// end inline asm
	and.b32  	%r1333, %r1315, %r1332;
	mov.b32 	%r1320, 32;
	// begin inline asm
	{
    .reg .pred p;
    and.b32 %r1318, %r1325, %r1320;    setp.ne.u32 p, %r1318, 0;
    vote.ballot.sync.b32 %r1318, p, 0xffffffff;
    @!p not.b32 %r1318, %r1318;
}

	// end inline asm
	and.b32  	%r1334, %r1318, %r1333;
	mov.b32 	%r1323, 64;
	// begin inline asm
	{
    .reg .pred p;
    and.b32 %r1321, %r1325, %r1323;    setp.ne.u32 p, %r1321, 0;
    vote.ballot.sync.b32 %r1321, p, 0xffffffff;
    @!p not.b32 %r1321, %r1321;
}

	// end inline asm
	and.b32  	%r1335, %r1321, %r1334;
	mov.b32 	%r1326, 128;
	// begin inline asm
	{
    .reg .pred p;
    and.b32 %r1324, %r1325, %r1326;    setp.ne.u32 p, %r1324, 0;
    vote.ballot.sync.b32 %r1324, p, 0xffffffff;
    @!p not.b32 %r1324, %r1324;
}

	// end inline asm
	and.b32  	%r1336, %r1324, %r1335;
	clz.b32 	%r1337, %r1336;
	sub.s32 	%r269, 31, %r1337;
	and.b32  	%r1338, %r646, %r1336;
	popc.b32 	%r270, %r1338;
	setp.ne.s32 	%p106, %r295, %r269;
	mov.b32 	%r1800, 0;
	@%p106 bra 	$L__BB5_151;
	shl.b32 	%r1339, %r1, 5;
	and.b32  	%r1340, %r1339, 31744;
	add.s32 	%r1342, %r551, %r1340;
	shl.b32 	%r1343, %r1325, 2;
	add.s32 	%r1344, %r1342, %r1343;
	atom.shared.add.u32 	%r1800, [%r1344], %r270;
$L__BB5_151:
	shfl.sync.idx.b32	%r1370|%p107, %r1800, %r269, 31, -1;
	add.s32 	%r273, %r270, %r1370;
	shr.u32 	%r1371, %r1782, %r293;
	and.b32  	%r1367, %r1371, %r82;
	mov.b32 	%r1347, 1;
	// begin inline asm
	{
    .reg .pred p;
    and.b32 %r1345, %r1367, %r1347;    setp.ne.u32 p, %r1345, 0;
    vote.ballot.sync.b32 %r1345, p, 0xffffffff;
    @!p not.b32 %r1345, %r1345;
}

	// end inline asm
	mov.b32 	%r1350, 2;
	// begin inline asm
	{
    .reg .pred p;
    and.b32 %r1348, %r1367, %r1350;    setp.ne.u32 p, %r1348, 0;
    vote.ballot.sync.b32 %r1348, p, 0xffffffff;
    @!p not.b32 %r1348, %r1348;
}

	// end inline asm
	and.b32  	%r1372, %r1348, %r1345;
	mov.b32 	%r1353, 4;
	// begin inline asm
	{
    .reg .pred p;
    and.b32 %r1351, %r1367, %r1353;    setp.ne.u32 p, %r1351, 0;
    vote.ballot.sync.b32 %r1351, p, 0xffffffff;
    @!p not.b32 %r1351, %r1351;
}

	// end inline asm
	and.b32  	%r1373, %r1351, %r1372;
	mov.b32 	%r1356, 8;
	// begin inline asm
	{
    .reg .pred p;
    and.b32 %r1354, %r1367, %r1356;    setp.ne.u32 p, %r1354, 0;
    vote.ballot.sync.b32 %r1354, p, 0xffffffff;
    @!p not.b32 %r1354, %r1354;
}

	// end inline asm
	and.b32  	%r1374, %r1354, %r1373;
	mov.b32 	%r1359, 16;
	// begin inline asm
	{
    .reg .pred p;
    and.b32 %r1357, %r1367, %r1359;    setp.ne.u32 p, %r1357, 0;
    vote.ballot.sync.b32 %r1357, p, 0xffffffff;
    @!p not.b32 %r1357, %r1357;
}

	// end inline asm
	and.b32  	%r1375, %r1357, %r1374;
	mov.b32 	%r1362, 32;
	// begin inline asm
	{
    .reg .pred p;
    and.b32 %r1360, %r1367, %r1362;    setp.ne.u32 p, %r1360, 0;
    vote.ballot.sync.b32 %r1360, p, 0xffffffff;
    @!p not.b32 %r1360, %r1360;
}

	// end inline asm
	and.b32  	%r1376, %r1360, %r1375;
	mov.b32 	%r1365, 64;
	// begin inline asm
	{
    .reg .pred p;
    and.b32 %r1363, %r1367, %r1365;    setp.ne.u32 p, %r1363, 0;
    vote.ballot.sync.b32 %r1363, p, 0xffffffff;
    @!p not.b32 %r1363, %r1363;
}

	// end inline asm
	and.b32  	%r1377, %r1363, %r1376;
	mov.b32 	%r1368, 128;
	// begin inline asm
	{
    .reg .pred p;
    and.b32 %r1366, %r1367, %r1368;    setp.ne.u32 p, %r1366, 0;
    vote.ballot.sync.b32 %r1366, p, 0xffffffff;
    @!p not.b32 %r1366, %r1366;
}

	// end inline asm
	and.b32  	%r1378, %r1366, %r1377;
	clz.b32 	%r1379, %r1378;
	sub.s32 	%r275, 31, %r1379;
	and.b32  	%r1380, %r646, %r1378;
	popc.b32 	%r276, %r1380;
	setp.ne.s32 	%p108, %r295, %r275;
	mov.b32 	%r1801, 0;
	@%p108 bra 	$L__BB5_153;
	shl.b32 	%r1385, %r1367, 2;
	add.s32 	%r1386, %r164, %r1385;
	atom.shared.add.u32 	%r1801, [%r1386], %r276;
$L__BB5_153:
	setp.gt.u32 	%p109, %r1, 255;
	shfl.sync.idx.b32	%r1387|%p110, %r1801, %r275, 31, -1;
	add.s32 	%r1388, %r276, %r1387;
	bar.sync 	0;
	shl.b32 	%r1389, %r171, 2;
	add.s32 	%r1391, %r551, %r1389;
	st.shared.u32 	[%r1391+-4], %r1764;
	shl.b32 	%r1392, %r177, 2;
	add.s32 	%r1393, %r551, %r1392;
	st.shared.u32 	[%r1393+-4], %r1765;
	shl.b32 	%r1394, %r183, 2;
	add.s32 	%r1395, %r551, %r1394;
	st.shared.u32 	[%r1395+-4], %r1766;
	shl.b32 	%r1396, %r189, 2;
	add.s32 	%r1397, %r551, %r1396;
	st.shared.u32 	[%r1397+-4], %r1767;
	shl.b32 	%r1398, %r195, 2;
	add.s32 	%r1399, %r551, %r1398;
	st.shared.u32 	[%r1399+-4], %r1768;
	shl.b32 	%r1400, %r201, 2;
	add.s32 	%r1401, %r551, %r1400;
	st.shared.u32 	[%r1401+-4], %r1769;
	shl.b32 	%r1402, %r207, 2;
	add.s32 	%r1403, %r551, %r1402;
	st.shared.u32 	[%r1403+-4], %r1770;
	shl.b32 	%r1404, %r213, 2;
	add.s32 	%r1405, %r551, %r1404;
	st.shared.u32 	[%r1405+-4], %r1771;
	shl.b32 	%r1406, %r219, 2;
	add.s32 	%r1407, %r551, %r1406;
	st.shared.u32 	[%r1407+-4], %r1772;
	shl.b32 	%r1408, %r225, 2;
	add.s32 	%r1409, %r551, %r1408;
	st.shared.u32 	[%r1409+-4], %r1773;
	shl.b32 	%r1410, %r231, 2;
	add.s32 	%r1411, %r551, %r1410;
	st.shared.u32 	[%r1411+-4], %r1774;
	shl.b32 	%r1412, %r237, 2;
	add.s32 	%r1413, %r551, %r1412;
	st.shared.u32 	[%r1413+-4], %r1775;
	shl.b32 	%r1414, %r243, 2;
	add.s32 	%r1415, %r551, %r1414;
	st.shared.u32 	[%r1415+-4], %r1776;
	shl.b32 	%r1416, %r249, 2;
	add.s32 	%r1417, %r551, %r1416;
	st.shared.u32 	[%r1417+-4], %r1777;
	shl.b32 	%r1418, %r255, 2;
	add.s32 	%r1419, %r551, %r1418;
	st.shared.u32 	[%r1419+-4], %r1778;
	shl.b32 	%r1420, %r261, 2;
	add.s32 	%r1421, %r551, %r1420;
	st.shared.u32 	[%r1421+-4], %r1779;
	shl.b32 	%r1422, %r267, 2;
	add.s32 	%r1423, %r551, %r1422;
	st.shared.u32 	[%r1423+-4], %r1780;
	shl.b32 	%r1424, %r273, 2;
	add.s32 	%r1425, %r551, %r1424;
	st.shared.u32 	[%r1425+-4], %r1781;
	shl.b32 	%r1426, %r1388, 2;
	add.s32 	%r1427, %r551, %r1426;
	st.shared.u32 	[%r1427+-4], %r1782;
	shl.b32 	%r1428, %r1, 3;
	add.s32 	%r1429, %r551, %r1428;
	add.s32 	%r279, %r1429, 29184;
	@%p109 bra 	$L__BB5_161;
	ld.param.u64 	%rd236, [_ZN3cub18CUB_300001_SM_10006detail10radix_sort29DeviceRadixSortOnesweepKernelINS1_5radix10policy_hubIjNS0_8NullTypeEyE10Policy1000ELNS0_9SortOrderE1EjS6_yiiNS1_21identity_decomposer_tEEEvPT5_SC_PT3_PKSD_PT1_PKSH_PT2_PKSL_T4_iiT6__param_3];
	cvta.to.global.u64 	%rd57, %rd236;
	shl.b64 	%rd58, %rd7, 3;
	add.s64 	%rd59, %rd57, %rd58;
	ld.global.u64 	%rd60, [%rd59];
	cvt.s64.s32 	%rd61, %r163;
	sub.s64 	%rd238, %rd60, %rd61;
	st.shared.u64 	[%r279], %rd238;
	setp.lt.s32 	%p111, %r3, 1;
	mov.u32 	%r1805, %r1759;
	@%p111 bra 	$L__BB5_160;
	mov.b32 	%r1803, -1;
	mov.u32 	%r1802, %r3;
	mov.u32 	%r1805, %r1759;
$L__BB5_156:
	ld.param.u64 	%rd229, [_ZN3cub18CUB_300001_SM_10006detail10radix_sort29DeviceRadixSortOnesweepKernelINS1_5radix10policy_hubIjNS0_8NullTypeEyE10Policy1000ELNS0_9SortOrderE1EjS6_yiiNS1_21identity_decomposer_tEEEvPT5_SC_PT3_PKSD_PT1_PKSH_PT2_PKSL_T4_iiT6__param_0];
	add.s32 	%r283, %r1802, -1;
	shl.b32 	%r1431, %r283, 8;
	add.s32 	%r1432, %r1431, %r1;
	cvta.to.global.u64 	%rd62, %rd229;
	mul.wide.s32 	%rd63, %r1432, 4;
	add.s64 	%rd16, %rd62, %rd63;
$L__BB5_157:
	membar.cta;
	ld.volatile.global.u32 	%r284, [%rd16];
	setp.eq.s32 	%p112, %r284, 0;
	@%p112 bra 	$L__BB5_157;
	and.b32  	%r1433, %r284, 1073741823;
	add.s32 	%r1805, %r1433, %r1805;
	setp.gt.s32 	%p113, %r284, -1;
	vote.sync.ballot.b32 	%r1803, %p113, %r1803;
	setp.gt.u32 	%p115, %r1802, 1;
	and.pred  	%p116, %p113, %p115;
	mov.u32 	%r1802, %r283;
	@%p116 bra 	$L__BB5_156;
	ld.shared.u64 	%rd238, [%r279];
$L__BB5_160:
	ld.param.u64 	%rd230, [_ZN3cub18CUB_300001_SM_10006detail10radix_sort29DeviceRadixSortOnesweepKernelINS1_5radix10policy_hubIjNS0_8NullTypeEyE10Policy1000ELNS0_9SortOrderE1EjS6_yiiNS1_21identity_decomposer_tEEEvPT5_SC_PT3_PKSD_PT1_PKSH_PT2_PKSL_T4_iiT6__param_0];
	or.b32  	%r1434, %r1805, -2147483648;
	cvta.to.global.u64 	%rd64, %rd230;
	shl.b32 	%r1435, %r3, 8;
	add.s32 	%r1436, %r1435, %r1;
	mul.wide.s32 	%rd65, %r1436, 4;
	add.s64 	%rd66, %rd64, %rd65;
	st.volatile.global.u32 	[%rd66], %r1434;
	sub.s32 	%r1437, %r1805, %r1759;
	cvt.s64.s32 	%rd67, %r1437;
	add.s64 	%rd68, %rd238, %rd67;
	st.shared.u64 	[%r279], %rd68;
$L__BB5_161:
	ld.param.u32 	%r1711, [_ZN3cub18CUB_300001_SM_10006detail10radix_sort29DeviceRadixSortOnesweepKernelINS1_5radix10policy_hubIjNS0_8NullTypeEyE10Policy1000ELNS0_9SortOrderE1EjS6_yiiNS1_21identity_decomposer_tEEEvPT5_SC_PT3_PKSD_PT1_PKSH_PT2_PKSL_T4_iiT6__param_8];
	ld.param.u64 	%rd233, [_ZN3cub18CUB_300001_SM_10006detail10radix_sort29DeviceRadixSortOnesweepKernelINS1_5radix10policy_hubIjNS0_8NullTypeEyE10Policy1000ELNS0_9SortOrderE1EjS6_yiiNS1_21identity_decomposer_tEEEvPT5_SC_PT3_PKSD_PT1_PKSH_PT2_PKSL_T4_iiT6__param_2];
	setp.gt.u32 	%p117, %r1, 255;
	mad.lo.s32 	%r288, %r3, 7296, 7296;
	setp.lt.s32 	%p118, %r288, %r1711;
	setp.eq.s64 	%p119, %rd233, 0;
	or.pred  	%p120, %p119, %p118;
	or.pred  	%p121, %p117, %p120;
	@%p121 bra 	$L__BB5_163;
	ld.param.u64 	%rd234, [_ZN3cub18CUB_300001_SM_10006detail10radix_sort29DeviceRadixSortOnesweepKernelINS1_5radix10policy_hubIjNS0_8NullTypeEyE10Policy1000ELNS0_9SortOrderE1EjS6_yiiNS1_21identity_decomposer_tEEEvPT5_SC_PT3_PKSD_PT1_PKSH_PT2_PKSL_T4_iiT6__param_2];
	ld.shared.u64 	%rd69, [%r279];
	cvt.s64.s32 	%rd70, %r1759;
	cvt.s64.s32 	%rd71, %r163;
	add.s64 	%rd72, %rd71, %rd70;
	add.s64 	%rd73, %rd72, %rd69;
	cvta.to.global.u64 	%rd74, %rd234;
	shl.b64 	%rd75, %rd7, 3;
	add.s64 	%rd76, %rd74, %rd75;
	st.global.u64 	[%rd76], %rd73;
$L__BB5_163:
	ld.param.u32 	%r1712, [_ZN3cub18CUB_300001_SM_10006detail10radix_sort29DeviceRadixSortOnesweepKernelINS1_5radix10policy_hubIjNS0_8NullTypeEyE10Policy1000ELNS0_9SortOrderE1EjS6_yiiNS1_21identity_decomposer_tEEEvPT5_SC_PT3_PKSD_PT1_PKSH_PT2_PKSL_T4_iiT6__param_8];
	shl.b32 	%r1438, %r1, 2;
	add.s32 	%r289, %r551, %r1438;
	setp.gt.s32 	%p122, %r288, %r1712;
	bar.sync 	0;
	@%p122 bra 	$L__BB5_165;
	ld.shared.u32 	%r1440, [%r289];
	shr.u32 	%r1441, %r1440, %r293;
	and.b32  	%r1442, %r1441, %r82;
	shl.b32 	%r1443, %r1442, 3;
	add.s32 	%r1445, %r551, 29184;
	add.s32 	%r1446, %r1445, %r1443;
	ld.shared.u64 	%rd77, [%r1446];
	add.s64 	%rd78, %rd77, %rd7;
	not.b32 	%r1447, %r1440;
	shl.b64 	%rd79, %rd78, 2;
	add.s64 	%rd80, %rd1, %rd79;
	st.global.u32 	[%rd80], %r1447;
	bar.warp.sync 	-1;
	ld.shared.u32 	%r1448, [%r289+1536];
	shr.u32 	%r1449, %r1448, %r293;
	and.b32  	%r1450, %r1449, %r82;
	shl.b32 	%r1451, %r1450, 3;
	add.s32 	%r1452, %r1445, %r1451;
	ld.shared.u64 	%rd81, [%r1452];
	add.s64 	%rd82, %rd81, %rd7;
	not.b32 	%r1453, %r1448;
	shl.b64 	%rd83, %rd82, 2;
	add.s64 	%rd84, %rd1, %rd83;
	st.global.u32 	[%rd84+1536], %r1453;
	bar.warp.sync 	-1;
	ld.shared.u32 	%r1454, [%r289+3072];
	shr.u32 	%r1455, %r1454, %r293;
	and.b32  	%r1456, %r1455, %r82;
	shl.b32 	%r1457, %r1456, 3;
	add.s32 	%r1458, %r1445, %r1457;
	ld.shared.u64 	%rd85, [%r1458];
	add.s64 	%rd86, %rd85, %rd7;
	not.b32 	%r1459, %r1454;
	shl.b64 	%rd87, %rd86, 2;
	add.s64 	%rd88, %rd1, %rd87;
	st.global.u32 	[%rd88+3072], %r1459;
	bar.warp.sync 	-1;
	ld.shared.u32 	%r1460, [%r289+4608];
	shr.u32 	%r1461, %r1460, %r293;
	and.b32  	%r1462, %r1461, %r82;
	shl.b32 	%r1463, %r1462, 3;
	add.s32 	%r1464, %r1445, %r1463;
	ld.shared.u64 	%rd89, [%r1464];
	add.s64 	%rd90, %rd89, %rd7;
	not.b32 	%r1465, %r1460;
	shl.b64 	%rd91, %rd90, 2;
	add.s64 	%rd92, %rd1, %rd91;
	st.global.u32 	[%rd92+4608], %r1465;
	bar.warp.sync 	-1;
	ld.shared.u32 	%r1466, [%r289+6144];
	shr.u32 	%r1467, %r1466, %r293;
	and.b32  	%r1468, %r1467, %r82;
	shl.b32 	%r1469, %r1468, 3;
	add.s32 	%r1470, %r1445, %r1469;
	ld.shared.u64 	%rd93, [%r1470];
	add.s64 	%rd94, %rd93, %rd7;
	not.b32 	%r1471, %r1466;
	shl.b64 	%rd95, %rd94, 2;
	add.s64 	%rd96, %rd1, %rd95;
	st.global.u32 	[%rd96+6144], %r1471;
	bar.warp.sync 	-1;
	ld.shared.u32 	%r1472, [%r289+7680];
	shr.u32 	%r1473, %r1472, %r293;
	and.b32  	%r1474, %r1473, %r82;
	shl.b32 	%r1475, %r1474, 3;
	add.s32 	%r1476, %r1445, %r1475;
	ld.shared.u64 	%rd97, [%r1476];
	add.s64 	%rd98, %rd97, %rd7;
	not.b32 	%r1477, %r1472;
	shl.b64 	%rd99, %rd98, 2;
	add.s64 	%rd100, %rd1, %rd99;
	st.global.u32 	[%rd100+7680], %r1477;
	bar.warp.sync 	-1;
	ld.shared.u32 	%r1478, [%r289+9216];
	shr.u32 	%r1479, %r1478, %r293;
	and.b32  	%r1480, %r1479, %r82;
	shl.b32 	%r1481, %r1480, 3;
	add.s32 	%r1482, %r1445, %r1481;
	ld.shared.u64 	%rd101, [%r1482];
	add.s64 	%rd102, %rd101, %rd7;
	not.b32 	%r1483, %r1478;
	shl.b64 	%rd103, %rd102, 2;
	add.s64 	%rd104, %rd1, %rd103;
	st.global.u32 	[%rd104+9216], %r1483;
	bar.warp.sync 	-1;
	ld.shared.u32 	%r1484, [%r289+10752];
	shr.u32 	%r1485, %r1484, %r293;
	and.b32  	%r1486, %r1485, %r82;
	shl.b32 	%r1487, %r1486, 3;
	add.s32 	%r1488, %r1445, %r1487;
	ld.shared.u64 	%rd105, [%r1488];
	add.s64 	%rd106, %rd105, %rd7;
	not.b32 	%r1489, %r1484;
	shl.b64 	%rd107, %rd106, 2;
	add.s64 	%rd108, %rd1, %rd107;
	st.global.u32 	[%rd108+10752], %r1489;
	bar.warp.sync 	-1;
	ld.shared.u32 	%r1490, [%r289+12288];
	shr.u32 	%r1491, %r1490, %r293;
	and.b32  	%r1492, %r1491, %r82;
	shl.b32 	%r1493, %r1492, 3;
	add.s32 	%r1494, %r1445, %r1493;
	ld.shared.u64 	%rd109, [%r1494];
	add.s64 	%rd110, %rd109, %rd7;
	not.b32 	%r1495, %r1490;
	shl.b64 	%rd111, %rd110, 2;
	add.s64 	%rd112, %rd1, %rd111;
	st.global.u32 	[%rd112+12288], %r1495;
	bar.warp.sync 	-1;
	ld.shared.u32 	%r1496, [%r289+13824];
	shr.u32 	%r1497, %r1496, %r293;
	and.b32  	%r1498, %r1497, %r82;
	shl.b32 	%r1499, %r1498, 3;
	add.s32 	%r1500, %r1445, %r1499;
	ld.shared.u64 	%rd113, [%r1500];
	add.s64 	%rd114, %rd113, %rd7;
	not.b32 	%r1501, %r1496;
	shl.b64 	%rd115, %rd114, 2;
	add.s64 	%rd116, %rd1, %rd115;
	st.global.u32 	[%rd116+13824], %r1501;
	bar.warp.sync 	-1;
	ld.shared.u32 	%r1502, [%r289+15360];
	shr.u32 	%r1503, %r1502, %r293;
	and.b32  	%r1504, %r1503, %r82;
	shl.b32 	%r1505, %r1504, 3;
	add.s32 	%r1506, %r1445, %r1505;
	ld.shared.u64 	%rd117, [%r1506];
	add.s64 	%rd118, %rd117, %rd7;
	not.b32 	%r1507, %r1502;
	shl.b64 	%rd119, %rd118, 2;
	add.s64 	%rd120, %rd1, %rd119;
	st.global.u32 	[%rd120+15360], %r1507;
	bar.warp.sync 	-1;
	ld.shared.u32 	%r1508, [%r289+16896];
	shr.u32 	%r1509, %r1508, %r293;
	and.b32  	%r1510, %r1509, %r82;
	shl.b32 	%r1511, %r1510, 3;
	add.s32 	%r1512, %r1445, %r1511;
	ld.shared.u64 	%rd121, [%r1512];
	add.s64 	%rd122, %rd121, %rd7;
	not.b32 	%r1513, %r1508;
	shl.b64 	%rd123, %rd122, 2;
	add.s64 	%rd124, %rd1, %rd123;
	st.global.u32 	[%rd124+16896], %r1513;
	bar.warp.sync 	-1;
	ld.shared.u32 	%r1514, [%r289+18432];
	shr.u32 	%r1515, %r1514, %r293;
	and.b32  	%r1516, %r1515, %r82;
	shl.b32 	%r1517, %r1516, 3;
	add.s32 	%r1518, %r1445, %r1517;
	ld.shared.u64 	%rd125, [%r1518];
	add.s64 	%rd126, %rd125, %rd7;
	not.b32 	%r1519, %r1514;
	shl.b64 	%rd127, %rd126, 2;
	add.s64 	%rd128, %rd1, %rd127;
	st.global.u32 	[%rd128+18432], %r1519;
	bar.warp.sync 	-1;
	ld.shared.u32 	%r1520, [%r289+19968];
	shr.u32 	%r1521, %r1520, %r293;
	and.b32  	%r1522, %r1521, %r82;
	shl.b32 	%r1523, %r1522, 3;
	add.s32 	%r1524, %r1445, %r1523;
	ld.shared.u64 	%rd129, [%r1524];
	add.s64 	%rd130, %rd129, %rd7;
	not.b32 	%r1525, %r1520;
	shl.b64 	%rd131, %rd130, 2;
	add.s64 	%rd132, %rd1, %rd131;
	st.global.u32 	[%rd132+19968], %r1525;
	bar.warp.sync 	-1;
	ld.shared.u32 	%r1526, [%r289+21504];
	shr.u32 	%r1527, %r1526, %r293;
	and.b32  	%r1528, %r1527, %r82;
	shl.b32 	%r1529, %r1528, 3;
	add.s32 	%r1530, %r1445, %r1529;
	ld.shared.u64 	%rd133, [%r1530];
	add.s64 	%rd134, %rd133, %rd7;
	not.b32 	%r1531, %r1526;
	shl.b64 	%rd135, %rd134, 2;
	add.s64 	%rd136, %rd1, %rd135;
	st.global.u32 	[%rd136+21504], %r1531;
	bar.warp.sync 	-1;
	ld.shared.u32 	%r1532, [%r289+23040];
	shr.u32 	%r1533, %r1532, %r293;
	and.b32  	%r1534, %r1533, %r82;
	shl.b32 	%r1535, %r1534, 3;
	add.s32 	%r1536, %r1445, %r1535;
	ld.shared.u64 	%rd137, [%r1536];
	add.s64 	%rd138, %rd137, %rd7;
	not.b32 	%r1537, %r1532;
	shl.b64 	%rd139, %rd138, 2;
	add.s64 	%rd140, %rd1, %rd139;
	st.global.u32 	[%rd140+23040], %r1537;
	bar.warp.sync 	-1;
	ld.shared.u32 	%r1538, [%r289+24576];
	shr.u32 	%r1539, %r1538, %r293;
	and.b32  	%r1540, %r1539, %r82;
	shl.b32 	%r1541, %r1540, 3;
	add.s32 	%r1542, %r1445, %r1541;
	ld.shared.u64 	%rd141, [%r1542];
	add.s64 	%rd142, %rd141, %rd7;
	not.b32 	%r1543, %r1538;
	shl.b64 	%rd143, %rd142, 2;
	add.s64 	%rd144, %rd1, %rd143;
	st.global.u32 	[%rd144+24576], %r1543;
	bar.warp.sync 	-1;
	ld.shared.u32 	%r1544, [%r289+26112];
	shr.u32 	%r1545, %r1544, %r293;
	and.b32  	%r1546, %r1545, %r82;
	shl.b32 	%r1547, %r1546, 3;
	add.s32 	%r1548, %r1445, %r1547;
	ld.shared.u64 	%rd145, [%r1548];
	add.s64 	%rd146, %rd145, %rd7;
	not.b32 	%r1549, %r1544;
	shl.b64 	%rd147, %rd146, 2;
	add.s64 	%rd148, %rd1, %rd147;
	st.global.u32 	[%rd148+26112], %r1549;
	bar.warp.sync 	-1;
	ld.shared.u32 	%r1550, [%r289+27648];
	shr.u32 	%r1551, %r1550, %r293;
	and.b32  	%r1552, %r1551, %r82;
	shl.b32 	%r1553, %r1552, 3;
	add.s32 	%r1554, %r1445, %r1553;
	ld.shared.u64 	%rd149, [%r1554];
	add.s64 	%rd150, %rd149, %rd7;
	not.b32 	%r1555, %r1550;
	shl.b64 	%rd151, %rd150, 2;
	add.s64 	%rd152, %rd1, %rd151;
	st.global.u32 	[%rd152+27648], %r1555;
	bar.warp.sync 	-1;
	bra.uni 	$L__BB5_204;
$L__BB5_165:
	ld.param.u32 	%r1713, [_ZN3cub18CUB_300001_SM_10006detail10radix_sort29DeviceRadixSortOnesweepKernelINS1_5radix10policy_hubIjNS0_8NullTypeEyE10Policy1000ELNS0_9SortOrderE1EjS6_yiiNS1_21identity_decomposer_tEEEvPT5_SC_PT3_PKSD_PT1_PKSH_PT2_PKSL_T4_iiT6__param_8];
	mad.lo.s32 	%r290, %r3, -7296, %r1713;
	setp.ge.s32 	%p123, %r1, %r290;
	@%p123 bra 	$L__BB5_167;
	ld.shared.u32 	%r1556, [%r289];
	shr.u32 	%r1557, %r1556, %r293;
	and.b32  	%r1558, %r1557, %r82;
	shl.b32 	%r1559, %r1558, 3;
	add.s32 	%r1561, %r551, %r1559;
	ld.shared.u64 	%rd153, [%r1561+29184];
	not.b32 	%r1562, %r1556;
	add.s64 	%rd154, %rd153, %rd7;
	shl.b64 	%rd155, %rd154, 2;
	add.s64 	%rd156, %rd1, %rd155;
	st.global.u32 	[%rd156], %r1562;
$L__BB5_167:
	bar.warp.sync 	-1;
	add.s32 	%r1563, %r1, 384;
	setp.ge.s32 	%p124, %r1563, %r290;
	@%p124 bra 	$L__BB5_169;
	ld.shared.u32 	%r1564, [%r289+1536];
	shr.u32 	%r1565, %r1564, %r293;
	and.b32  	%r1566, %r1565, %r82;
	shl.b32 	%r1567, %r1566, 3;
	add.s32 	%r1569, %r551, %r1567;
	ld.shared.u64 	%rd157, [%r1569+29184];
	not.b32 	%r1570, %r1564;
	add.s64 	%rd158, %rd157, %rd7;
	shl.b64 	%rd159, %rd158, 2;
	add.s64 	%rd160, %rd1, %rd159;
	st.global.u32 	[%rd160+1536], %r1570;
$L__BB5_169:
	bar.warp.sync 	-1;
	add.s32 	%r1571, %r1, 768;
	setp.ge.s32 	%p125, %r1571, %r290;
	@%p125 bra 	$L__BB5_171;
	ld.shared.u32 	%r1572, [%r289+3072];
	shr.u32 	%r1573, %r1572, %r293;
	and.b32  	%r1574, %r1573, %r82;
	shl.b32 	%r1575, %r1574, 3;
	add.s32 	%r1577, %r551, %r1575;
	ld.shared.u64 	%rd161, [%r1577+29184];
	not.b32 	%r1578, %r1572;
	add.s64 	%rd162, %rd161, %rd7;
	shl.b64 	%rd163, %rd162, 2;
	add.s64 	%rd164, %rd1, %rd163;
	st.global.u32 	[%rd164+3072], %r1578;
$L__BB5_171:
	bar.warp.sync 	-1;
	add.s32 	%r1579, %r1, 1152;
	setp.ge.s32 	%p126, %r1579, %r290;
	@%p126 bra 	$L__BB5_173;
	ld.shared.u32 	%r1580, [%r289+4608];
	shr.u32 	%r1581, %r1580, %r293;
	and.b32  	%r1582, %r1581, %r82;
	shl.b32 	%r1583, %r1582, 3;
	add.s32 	%r1585, %r551, %r1583;
	ld.shared.u64 	%rd165, [%r1585+29184];
	not.b32 	%r1586, %r1580;
	add.s64 	%rd166, %rd165, %rd7;
	shl.b64 	%rd167, %rd166, 2;
	add.s64 	%rd168, %rd1, %rd167;
	st.global.u32 	[%rd168+4608], %r1586;
$L__BB5_173:
	bar.warp.sync 	-1;
	add.s32 	%r1587, %r1, 1536;
	setp.ge.s32 	%p127, %r1587, %r290;
	@%p127 bra 	$L__BB5_175;
	ld.shared.u32 	%r1588, [%r289+6144];
	shr.u32 	%r1589, %r1588, %r293;
	and.b32  	%r1590, %r1589, %r82;
	shl.b32 	%r1591, %r1590, 3;
	add.s32 	%r1593, %r551, %r1591;
	ld.shared.u64 	%rd169, [%r1593+29184];
	not.b32 	%r1594, %r1588;
	add.s64 	%rd170, %rd169, %rd7;
	shl.b64 	%rd171, %rd170, 2;
	add.s64 	%rd172, %rd1, %rd171;
	st.global.u32 	[%rd172+6144], %r1594;
$L__BB5_175:
	bar.warp.sync 	-1;
	add.s32 	%r1595, %r1, 1920;
	setp.ge.s32 	%p128, %r1595, %r290;
	@%p128 bra 	$L__BB5_177;
	ld.shared.u32 	%r1596, [%r289+7680];
	shr.u32 	%r1597, %r1596, %r293;
	and.b32  	%r1598, %r1597, %r82;
	shl.b32 	%r1599, %r1598, 3;
	add.s32 	%r1601, %r551, %r1599;
	ld.shared.u64 	%rd173, [%r1601+29184];
	not.b32 	%r1602, %r1596;
	add.s64 	%rd174, %rd173, %rd7;
	shl.b64 	%rd175, %rd174, 2;
	add.s64 	%rd176, %rd1, %rd175;
	st.global.u32 	[%rd176+7680], %r1602;
$L__BB5_177:
	bar.warp.sync 	-1;
	add.s32 	%r1603, %r1, 2304;
	setp.ge.s32 	%p129, %r1603, %r290;
	@%p129 bra 	$L__BB5_179;
	ld.shared.u32 	%r1604, [%r289+9216];
	shr.u32 	%r1605, %r1604, %r293;
	and.b32  	%r1606, %r1605, %r82;
	shl.b32 	%r1607, %r1606, 3;
	add.s32 	%r1609, %r551, %r1607;
	ld.shared.u64 	%rd177, [%r1609+29184];
	not.b32 	%r1610, %r1604;
	add.s64 	%rd178, %rd177, %rd7;
	shl.b64 	%rd179, %rd178, 2;
	add.s64 	%rd180, %rd1, %rd179;
	st.global.u32 	[%rd180+9216], %r1610;
$L__BB5_179:
	bar.warp.sync 	-1;
	add.s32 	%r1611, %r1, 2688;
	setp.ge.s32 	%p130, %r1611, %r290;
	@%p130 bra 	$L__BB5_181;
	ld.shared.u32 	%r1612, [%r289+10752];
	shr.u32 	%r1613, %r1612, %r293;
	and.b32  	%r1614, %r1613, %r82;
	shl.b32 	%r1615, %r1614, 3;
	add.s32 	%r1617, %r551, %r1615;
	ld.shared.u64 	%rd181, [%r1617+29184];
	not.b32 	%r1618, %r1612;
	add.s64 	%rd182, %rd181, %rd7;
	shl.b64 	%rd183, %rd182, 2;
	add.s64 	%rd184, %rd1, %rd183;
	st.global.u32 	[%rd184+10752], %r1618;
$L__BB5_181:
	bar.warp.sync 	-1;
	or.b32  	%r1619, %r1, 3072;
	setp.ge.s32 	%p131, %r1619, %r290;
	@%p131 bra 	$L__BB5_183;
	ld.shared.u32 	%r1620, [%r289+12288];
	shr.u32 	%r1621, %r1620, %r293;
	and.b32  	%r1622, %r1621, %r82;
	shl.b32 	%r1623, %r1622, 3;
	add.s32 	%r1625, %r551, %r1623;
	ld.shared.u64 	%rd185, [%r1625+29184];
	not.b32 	%r1626, %r1620;
	add.s64 	%rd186, %rd185, %rd7;
	shl.b64 	%rd187, %rd186, 2;
	add.s64 	%rd188, %rd1, %rd187;
	st.global.u32 	[%rd188+12288], %r1626;
$L__BB5_183:
	bar.warp.sync 	-1;
	add.s32 	%r1627, %r1, 3456;
	setp.ge.s32 	%p132, %r1627, %r290;
	@%p132 bra 	$L__BB5_185;
	ld.shared.u32 	%r1628, [%r289+13824];
	shr.u32 	%r1629, %r1628, %r293;
	and.b32  	%r1630, %r1629, %r82;
	shl.b32 	%r1631, %r1630, 3;
	add.s32 	%r1633, %r551, %r1631;
	ld.shared.u64 	%rd189, [%r1633+29184];
	not.b32 	%r1634, %r1628;
	add.s64 	%rd190, %rd189, %rd7;
	shl.b64 	%rd191, %rd190, 2;
	add.s64 	%rd192, %rd1, %rd191;
	st.global.u32 	[%rd192+13824], %r1634;
$L__BB5_185:
	bar.warp.sync 	-1;
	add.s32 	%r1635, %r1, 3840;
	setp.ge.s32 	%p133, %r1635, %r290;
	@%p133 bra 	$L__BB5_187;
	ld.shared.u32 	%r1636, [%r289+15360];
	shr.u32 	%r1637, %r1636, %r293;
	and.b32  	%r1638, %r1637, %r82;
	shl.b32 	%r1639, %r1638, 3;
	add.s32 	%r1641, %r551, %r1639;
	ld.shared.u64 	%rd193, [%r1641+29184];
	not.b32 	%r1642, %r1636;
	add.s64 	%rd194, %rd193, %rd7;
	shl.b64 	%rd195, %rd194, 2;
	add.s64 	%rd196, %rd1, %rd195;
	st.global.u32 	[%rd196+15360], %r1642;
$L__BB5_187:
	bar.warp.sync 	-1;
	add.s32 	%r1643, %r1, 4224;
	setp.ge.s32 	%p134, %r1643, %r290;
	@%p134 bra 	$L__BB5_189;
	ld.shared.u32 	%r1644, [%r289+16896];
	shr.u32 	%r1645, %r1644, %r293;
	and.b32  	%r1646, %r1645, %r82;
	shl.b32 	%r1647, %r1646, 3;
	add.s32 	%r1649, %r551, %r1647;
	ld.shared.u64 	%rd197, [%r1649+29184];
	not.b32 	%r1650, %r1644;
	add.s64 	%rd198, %rd197, %rd7;
	shl.b64 	%rd199, %rd198, 2;
	add.s64 	%rd200, %rd1, %rd199;
	st.global.u32 	[%rd200+16896], %r1650;
$L__BB5_189:
	bar.warp.sync 	-1;
	add.s32 	%r1651, %r1, 4608;
	setp.ge.s32 	%p135, %r1651, %r290;
	@%p135 bra 	$L__BB5_191;
	ld.shared.u32 	%r1652, [%r289+18432];
	shr.u32 	%r1653, %r1652, %r293;
	and.b32  	%r1654, %r1653, %r82;
	shl.b32 	%r1655, %r1654, 3;
	add.s32 	%r1657, %r551, %r1655;
	ld.shared.u64 	%rd201, [%r1657+29184];
	not.b32 	%r1658, %r1652;
	add.s64 	%rd202, %rd201, %rd7;
	shl.b64 	%rd203, %rd202, 2;
	add.s64 	%rd204, %rd1, %rd203;
	st.global.u32 	[%rd204+18432], %r1658;
$L__BB5_191:
	bar.warp.sync 	-1;
	add.s32 	%r1659, %r1, 4992;
	setp.ge.s32 	%p136, %r1659, %r290;
	@%p136 bra 	$L__BB5_193;
	ld.shared.u32 	%r1660, [%r289+19968];
	shr.u32 	%r1661, %r1660, %r293;
	and.b32  	%r1662, %r1661, %r82;
	shl.b32 	%r1663, %r1662, 3;
	add.s32 	%r1665, %r551, %r1663;
	ld.shared.u64 	%rd205, [%r1665+29184];
	not.b32 	%r1666, %r1660;
	add.s64 	%rd206, %rd205, %rd7;
	shl.b64 	%rd207, %rd206, 2;
	add.s64 	%rd208, %rd1, %rd207;
	st.global.u32 	[%rd208+19968], %r1666;
$L__BB5_193:
	bar.warp.sync 	-1;
	add.s32 	%r1667, %r1, 5376;
	setp.ge.s32 	%p137, %r1667, %r290;
	@%p137 bra 	$L__BB5_195;
	ld.shared.u32 	%r1668, [%r289+21504];
	shr.u32 	%r1669, %r1668, %r293;
	and.b32  	%r1670, %r1669, %r82;
	shl.b32 	%r1671, %r1670, 3;
	add.s32 	%r1673, %r551, %r1671;
	ld.shared.u64 	%rd209, [%r1673+29184];
	not.b32 	%r1674, %r1668;
	add.s64 	%rd210, %rd209, %rd7;
	shl.b64 	%rd211, %rd210, 2;
	add.s64 	%rd212, %rd1, %rd211;
	st.global.u32 	[%rd212+21504], %r1674;
$L__BB5_195:
	bar.warp.sync 	-1;
	add.s32 	%r1675, %r1, 5760;
	setp.ge.s32 	%p138, %r1675, %r290;
	@%p138 bra 	$L__BB5_197;
	ld.shared.u32 	%r1676, [%r289+23040];
	shr.u32 	%r1677, %r1676, %r293;
	and.b32  	%r1678, %r1677, %r82;
	shl.b32 	%r1679, %r1678, 3;
	add.s32 	%r1681, %r551, %r1679;
	ld.shared.u64 	%rd213, [%r1681+29184];
	not.b32 	%r1682, %r1676;
	add.s64 	%rd214, %rd213, %rd7;
	shl.b64 	%rd215, %rd214, 2;
	add.s64 	%rd216, %rd1, %rd215;
	st.global.u32 	[%rd216+23040], %r1682;
$L__BB5_197:
	bar.warp.sync 	-1;
	or.b32  	%r1683, %r1, 6144;
	setp.ge.s32 	%p139, %r1683, %r290;
	@%p139 bra 	$L__BB5_199;
	ld.shared.u32 	%r1684, [%r289+24576];
	shr.u32 	%r1685, %r1684, %r293;
	and.b32  	%r1686, %r1685, %r82;
	shl.b32 	%r1687, %r1686, 3;
	add.s32 	%r1689, %r551, %r1687;
	ld.shared.u64 	%rd217, [%r1689+29184];
	not.b32 	%r1690, %r1684;
	add.s64 	%rd218, %rd217, %rd7;
	shl.b64 	%rd219, %rd218, 2;
	add.s64 	%rd220, %rd1, %rd219;
	st.global.u32 	[%rd220+24576], %r1690;
$L__BB5_199:
	bar.warp.sync 	-1;
	add.s32 	%r1691, %r1, 6528;
	setp.ge.s32 	%p140, %r1691, %r290;
	@%p140 bra 	$L__BB5_201;
	ld.shared.u32 	%r1692, [%r289+26112];
	shr.u32 	%r1693, %r1692, %r293;
	and.b32  	%r1694, %r1693, %r82;
	shl.b32 	%r1695, %r1694, 3;
	add.s32 	%r1697, %r551, %r1695;
	ld.shared.u64 	%rd221, [%r1697+29184];
	not.b32 	%r1698, %r1692;
	add.s64 	%rd222, %rd221, %rd7;
	shl.b64 	%rd223, %rd222, 2;
	add.s64 	%rd224, %rd1, %rd223;
	st.global.u32 	[%rd224+26112], %r1698;
$L__BB5_201:
	bar.warp.sync 	-1;
	add.s32 	%r1699, %r1, 6912;
	ld.shared.u32 	%r291, [%r289+27648];
	shr.u32 	%r1700, %r291, %r293;
	and.b32  	%r1701, %r1700, %r82;
	shl.b32 	%r1702, %r1701, 3;
	add.s32 	%r1704, %r551, %r1702;
	ld.shared.u64 	%rd225, [%r1704+29184];
	add.s64 	%rd19, %rd225, %rd7;
	setp.ge.s32 	%p141, %r1699, %r290;
	@%p141 bra 	$L__BB5_203;
	not.b32 	%r1705, %r291;
	shl.b64 	%rd226, %rd19, 2;
	add.s64 	%rd227, %rd1, %rd226;
	st.global.u32 	[%rd227+27648], %r1705;
$L__BB5_203:
	bar.warp.sync 	-1;
$L__BB5_204:
	ret;

}


// ===== COMPILED SASS (sm_100) =====

	.target	sm_100

	.elftype	@"ET_EXEC"


//--------------------- .note.nv.tkinfo           --------------------------
	.section	.note.nv.tkinfo,"",@"SHT_NOTE"
	.sectionflags	@"SHF_NOTE_NV_TKINFO"
	.tkinfo
        /*0018*/ 	.word	0x00000002
        /*0030*/ 	.string	""
        /*0030*/ 	.string	"ptxas"
        /*0030*/ 	.string	"Cuda compilation tools, release 13.0, V13.0.88"
        /*0030*/ 	.string	"Build cuda_13.0.r13.0/compiler.36424714_0"
        /*0030*/ 	.string	"-arch sm_100 -m 64 "



//--------------------- .note.nv.cuinfo           --------------------------
	.section	.note.nv.cuinfo,"",@"SHT_NOTE"
	.sectionflags	@"SHF_NOTE_NV_CUINFO"
        /*0018*/ 	.short	0x0002
        /*001a*/ 	.short	0x0064
        /*001c*/ 	.short	0x0082
	.zero		2


//--------------------- .nv.info                  --------------------------
	.section	.nv.info,"",@"SHT_CUDA_INFO"
	.align	4


	//----- nvinfo : EIATTR_REGCOUNT
	.align		4
        /*0000*/ 	.byte	0x04, 0x2f
        /*0002*/ 	.short	(.L_48 - .L_47)
	.align		4
.L_47:
        /*0004*/ 	.word	index@(sortDescending)
        /*0008*/ 	.word	0x00000028


	//----- nvinfo : EIATTR_FRAME_SIZE
	.align		4
.L_48:
        /*000c*/ 	.byte	0x04, 0x11
        /*000e*/ 	.short	(.L_50 - .L_49)
	.align		4
.L_49:
        /*0010*/ 	.word	index@(sortDescending)
        /*0014*/ 	.word	0x00000008


	//----- nvinfo : EIATTR_REGCOUNT
	.align		4
.L_50:
        /*0018*/ 	.byte	0x04, 0x2f
        /*001a*/ 	.short	(.L_52 - .L_51)
	.align		4
.L_51:
        /*001c*/ 	.word	index@(_ZN3cub18CUB_300001_SM_10006detail11EmptyKernelIvEEvv)
        /*0020*/ 	.word	0x00000004


	//----- nvinfo : EIATTR_FRAME_SIZE
	.align		4
.L_52:
        /*0024*/ 	.byte	0x04, 0x11
        /*0026*/ 	.short	(.L_54 - .L_53)
	.align		4
.L_53:
        /*0028*/ 	.word	index@(_ZN3cub18CUB_300001_SM_10006detail11EmptyKernelIvEEvv)
        /*002c*/ 	.word	0x00000000


	//----- nvinfo : EIATTR_REGCOUNT
	.align		4
.L_54:
        /*0030*/ 	.byte	0x04, 0x2f
        /*0032*/ 	.short	(.L_56 - .L_55)
	.align		4
.L_55:
        /*0034*/ 	.word	index@(_ZN3cub18CUB_300001_SM_10006detail10radix_sort31DeviceRadixSortSingleTileKernelINS1_5radix10policy_hubIjNS0_8NullTypeEyE10Policy1000ELNS0_9SortOrderE1EjS6_yNS1_21identity_decomposer_tEEEvPKT1_PSB_PKT2_PSF_T3_iiT4_)
        /*0038*/ 	.word	0x0000007f


	//----- nvinfo : EIATTR_FRAME_SIZE
	.align		4
.L_56:
        /*003c*/ 	.byte	0x04, 0x11
        /*003e*/ 	.short	(.L_58 - .L_57)
	.align		4
.L_57:
        /*0040*/ 	.word	index@(_ZN3cub18CUB_300001_SM_10006detail10radix_sort31DeviceRadixSortSingleTileKernelINS1_5radix10policy_hubIjNS0_8NullTypeEyE10Policy1000ELNS0_9SortOrderE1EjS6_yNS1_21identity_decomposer_tEEEvPKT1_PSB_PKT2_PSF_T3_iiT4_)
        /*0044*/ 	.word	0x00000000


	//----- nvinfo : EIATTR_REGCOUNT
	.align		4
.L_58:
        /*0048*/ 	.byte	0x04, 0x2f
        /*004a*/ 	.short	(.L_60 - .L_59)
	.align		4
.L_59:
        /*004c*/ 	.word	index@(_ZN3cub18CUB_300001_SM_10006detail10radix_sort30DeviceRadixSortHistogramKernelINS1_5radix10policy_hubIjNS0_8NullTypeEyE10Policy1000ELNS0_9SortOrderE1EjyNS1_21identity_decomposer_tEEEvPT2_PKT1_SB_iiT3_)
        /*0050*/ 	.word	0x00000020


	//----- nvinfo : EIATTR_FRAME_SIZE
	.align		4
.L_60:
        /*0054*/ 	.byte	0x04, 0x11
        /*0056*/ 	.short	(.L_62 - .L_61)
	.align		4
.L_61:
        /*0058*/ 	.word	index@(_ZN3cub18CUB_300001_SM_10006detail10radix_sort30DeviceRadixSortHistogramKernelINS1_5radix10policy_hubIjNS0_8NullTypeEyE10Policy1000ELNS0_9SortOrderE1EjyNS1_21identity_decomposer_tEEEvPT2_PKT1_SB_iiT3_)
        /*005c*/ 	.word	0x00000000


	//----- nvinfo : EIATTR_REGCOUNT
	.align		4
.L_62:
        /*0060*/ 	.byte	0x04, 0x2f
        /*0062*/ 	.short	(.L_64 - .L_63)
	.align		4
.L_63:
        /*0064*/ 	.word	index@(_ZN3cub18CUB_300001_SM_10006detail10radix_sort33DeviceRadixSortExclusiveSumKernelINS1_5radix10policy_hubIjNS0_8NullTypeEyE10Policy1000EyEEvPT0_)
        /*0068*/ 	.word	0x00000020


	//----- nvinfo : EIATTR_FRAME_SIZE
	.align		4
.L_64:
        /*006c*/ 	.byte	0x04, 0x11
        /*006e*/ 	.short	(.L_66 - .L_65)
	.align		4
.L_65:
        /*0070*/ 	.word	index@(_ZN3cub18CUB_300001_SM_10006detail10radix_sort33DeviceRadixSortExclusiveSumKernelINS1_5radix10policy_hubIjNS0_8NullTypeEyE10Policy1000EyEEvPT0_)
        /*0074*/ 	.word	0x00000000


	//----- nvinfo : EIATTR_REGCOUNT
	.align		4
.L_66:
        /*0078*/ 	.byte	0x04, 0x2f
        /*007a*/ 	.short	(.L_68 - .L_67)
	.align		4
.L_67:
        /*007c*/ 	.word	index@(_ZN3cub18CUB_300001_SM_10006detail10radix_sort29DeviceRadixSortOnesweepKernelINS1_5radix10policy_hubIjNS0_8NullTypeEyE10Policy1000ELNS0_9SortOrderE1EjS6_yiiNS1_21identity_decomposer_tEEEvPT5_SC_PT3_PKSD_PT1_PKSH_PT2_PKSL_T4_iiT6_)
        /*0080*/ 	.word	0x00000038


	//----- nvinfo : EIATTR_FRAME_SIZE
	.align		4
.L_68:
        /*0084*/ 	.byte	0x04, 0x11
        /*0086*/ 	.short	(.L_70 - .L_69)
	.align		4
.L_69:
        /*0088*/ 	.word	index@(_ZN3cub18CUB_300001_SM_10006detail10radix_sort29DeviceRadixSortOnesweepKernelINS1_5radix10policy_hubIjNS0_8NullTypeEyE10Policy1000ELNS0_9SortOrderE1EjS6_yiiNS1_21identity_decomposer_tEEEvPT5_SC_PT3_PKSD_PT1_PKSH_PT2_PKSL_T4_iiT6_)
        /*008c*/ 	.word	0x00000000


	//----- nvinfo : EIATTR_MIN_STACK_SIZE
	.align		4
.L_70:
        /*0090*/ 	.byte	0x04, 0x12
        /*0092*/ 	.short	(.L_72 - .L_71)
	.align		4
.L_71:
        /*0094*/ 	.word	index@(_ZN3cub18CUB_300001_SM_10006detail10radix_sort29DeviceRadixSortOnesweepKernelINS1_5radix10policy_hubIjNS0_8NullTypeEyE10Policy1000ELNS0_9SortOrderE1EjS6_yiiNS1_21identity_decomposer_tEEEvPT5_SC_PT3_PKSD_PT1_PKSH_PT2_PKSL_T4_iiT6_)
        /*0098*/ 	.word	0x00000000


	//----- nvinfo : EIATTR_MIN_STACK_SIZE
	.align		4
.L_72:
        /*009c*/ 	.byte	0x04, 0x12
        /*009e*/ 	.short	(.L_74 - .L_73)
	.align		4
.L_73:
        /*00a0*/ 	.word	index@(_ZN3cub18CUB_300001_SM_10006detail10radix_sort33DeviceRadixSortExclusiveSumKernelINS1_5radix10policy_hubIjNS0_8NullTypeEyE10Policy1000EyEEvPT0_)
        /*00a4*/ 	.word	0x00000000


	//----- nvinfo : EIATTR_MIN_STACK_SIZE
	.align		4
.L_74:
        /*00a8*/ 	.byte	0x04, 0x12
        /*00aa*/ 	.short	(.L_76 - .L_75)
	.align		4
.L_75:
        /*00ac*/ 	.word	index@(_ZN3cub18CUB_300001_SM_10006detail10radix_sort30DeviceRadixSortHistogramKernelINS1_5radix10policy_hubIjNS0_8NullTypeEyE10Policy1000ELNS0_9SortOrderE1EjyNS1_21identity_decomposer_tEEEvPT2_PKT1_SB_iiT3_)
        /*00b0*/ 	.word	0x00000000


	//----- nvinfo : EIATTR_MIN_STACK_SIZE
	.align		4
.L_76:
        /*00b4*/ 	.byte	0x04, 0x12
        /*00b6*/ 	.short	(.L_78 - .L_77)
	.align		4
.L_77:
        /*00b8*/ 	.word	index@(_ZN3cub18CUB_300001_SM_10006detail10radix_sort31DeviceRadixSortSingleTileKernelINS1_5radix10policy_hubIjNS0_8NullTypeEyE10Policy1000ELNS0_9SortOrderE1EjS6_yNS1_21identity_decomposer_tEEEvPKT1_PSB_PKT2_PSF_T3_iiT4_)
        /*00bc*/ 	.word	0x00000000


	//----- nvinfo : EIATTR_MIN_STACK_SIZE
	.align		4
.L_78:
        /*00c0*/ 	.byte	0x04, 0x12
        /*00c2*/ 	.short	(.L_80 - .L_79)
	.align		4
.L_79:
        /*00c4*/ 	.word	index@(_ZN3cub18CUB_300001_SM_10006detail11EmptyKernelIvEEvv)
        /*00c8*/ 	.word	0x00000000


	//----- nvinfo : EIATTR_MIN_STACK_SIZE
	.align		4
.L_80:
        /*00cc*/ 	.byte	0x04, 0x12
        /*00ce*/ 	.short	(.L_82 - .L_81)
	.align		4
.L_81:
        /*00d0*/ 	.word	index@(sortDescending)
        /*00d4*/ 	.word	0x00000008
.L_82:


//--------------------- .nv.compat                --------------------------
	.section	.nv.compat,"",@"SHT_CUDA_COMPAT_INFO"
	.align	4
        /*0000*/ 	.byte	0x02, 0x09, 0x00, 0x00, 0x02, 0x02, 0x01, 0x00, 0x02, 0x05, 0x05, 0x00, 0x03, 0x07, 0x01, 0x01
        /*0010*/ 	.byte	0x02, 0x03, 0x00, 0x00, 0x02, 0x06, 0x01, 0x00, 0x04, 0x0b, 0x08, 0x00, 0x09, 0x00, 0x00, 0x00
        /*0020*/ 	.byte	0x00, 0x00, 0x00, 0x00


//--------------------- .nv.info._ZN3cub18CUB_300001_SM_10006detail10radix_sort29DeviceRadixSortOnesweepKernelINS1_5radix10policy_hubIjNS0_8NullTypeEyE10Policy1000ELNS0_9SortOrderE1EjS6_yiiNS1_21identity_decomposer_tEEEvPT5_SC_PT3_PKSD_PT1_PKSH_PT2_PKSL_T4_iiT6_ --------------------------
	.section	.nv.info._ZN3cub18CUB_300001_SM_10006detail10radix_sort29DeviceRadixSortOnesweepKernelINS1_5radix10policy_hubIjNS0_8NullTypeEyE10Policy1000ELNS0_9SortOrderE1EjS6_yiiNS1_21identity_decomposer_tEEEvPT5_SC_PT3_PKSD_PT1_PKSH_PT2_PKSL_T4_iiT6_,"",@"SHT_CUDA_INFO"
	.sectionflags	@""
	.align	4


	//----- nvinfo : EIATTR_CUDA_API_VERSION
	.align		4
        /*0000*/ 	.byte	0x04, 0x37
        /*0002*/ 	.short	(.L_84 - .L_83)
.L_83:
        /*0004*/ 	.word	0x00000082


	//----- nvinfo : EIATTR_KPARAM_INFO
	.align		4
.L_84:
        /*0008*/ 	.byte	0x04, 0x17
        /*000a*/ 	.short	(.L_86 - .L_85)
.L_85:
        /*000c*/ 	.word	0x00000000
        /*0010*/ 	.short	0x000b
        /*0012*/ 	.short	0x004c
        /*0014*/ 	.byte	0x00, 0xf0, 0x05, 0x00


	//----- nvinfo : EIATTR_KPARAM_INFO
	.align		4
.L_86:
        /*0018*/ 	.byte	0x04, 0x17
        /*001a*/ 	.short	(.L_88 - .L_87)
.L_87:
        /*001c*/ 	.word	0x00000000
        /*0020*/ 	.short	0x000a
        /*0022*/ 	.short	0x0048
        /*0024*/ 	.byte	0x00, 0xf0, 0x11, 0x00


	//----- nvinfo : EIATTR_KPARAM_INFO
	.align		4
.L_88:
        /*0028*/ 	.byte	0x04, 0x17
        /*002a*/ 	.short	(.L_90 - .L_89)
.L_89:
        /*002c*/ 	.word	0x00000000
        /*0030*/ 	.short	0x0009
        /*0032*/ 	.short	0x0044
        /*0034*/ 	.byte	0x00, 0xf0, 0x11, 0x00


	//----- nvinfo : EIATTR_KPARAM_INFO
	.align		4
.L_90:
        /*0038*/ 	.byte	0x04, 0x17
        /*003a*/ 	.short	(.L_92 - .L_91)
.L_91:
        /*003c*/ 	.word	0x00000000
        /*0040*/ 	.short	0x0008
        /*0042*/ 	.short	0x0040
        /*0044*/ 	.byte	0x00, 0xf0, 0x11, 0x00


	//----- nvinfo : EIATTR_KPARAM_INFO
	.align		4
.L_92:
        /*0048*/ 	.byte	0x04, 0x17
        /*004a*/ 	.short	(.L_94 - .L_93)
.L_93:
        /*004c*/ 	.word	0x00000000
        /*0050*/ 	.short	0x0007
        /*0052*/ 	.short	0x0038
        /*0054*/ 	.byte	0x00, 0xf5, 0x21, 0x00


	//----- nvinfo : EIATTR_KPARAM_INFO
	.align		4
.L_94:
        /*0058*/ 	.byte	0x04, 0x17
        /*005a*/ 	.short	(.L_96 - .L_95)
.L_95:
        /*005c*/ 	.word	0x00000000
        /*0060*/ 	.short	0x0006
        /*0062*/ 	.short	0x0030
        /*0064*/ 	.byte	0x00, 0xf5, 0x21, 0x00


	//----- nvinfo : EIATTR_KPARAM_INFO
	.align		4
.L_96:
        /*0068*/ 	.byte	0x04, 0x17
        /*006a*/ 	.short	(.L_98 - .L_97)
.L_97:
        /*006c*/ 	.word	0x00000000
        /*0070*/ 	.short	0x0005
        /*0072*/ 	.short	0x0028
        /*0074*/ 	.byte	0x00, 0xf5, 0x21, 0x00


	//----- nvinfo : EIATTR_KPARAM_INFO
	.align		4
.L_98:
        /*0078*/ 	.byte	0x04, 0x17
        /*007a*/ 	.short	(.L_100 - .L_99)
.L_99:
        /*007c*/ 	.word	0x00000000
        /*0080*/ 	.short	0x0004
        /*0082*/ 	.short	0x0020
        /*0084*/ 	.byte	0x00, 0xf5, 0x21, 0x00


	//----- nvinfo : EIATTR_KPARAM_INFO
	.align		4
.L_100:
        /*0088*/ 	.byte	0x04, 0x17
        /*008a*/ 	.short	(.L_102 - .L_101)
.L_101:
        /*008c*/ 	.word	0x00000000
        /*0090*/ 	.short	0x0003
        /*0092*/ 	.short	0x0018
        /*0094*/ 	.byte	0x00, 0xf5, 0x21, 0x00


	//----- nvinfo : EIATTR_KPARAM_INFO
	.align		4
.L_102:
        /*0098*/ 	.byte	0x04, 0x17
        /*009a*/ 	.short	(.L_104 - .L_103)
.L_103:
        /*009c*/ 	.word	0x00000000
        /*00a0*/ 	.short	0x0002
        /*00a2*/ 	.short	0x0010
        /*00a4*/ 	.byte	0x00, 0xf5, 0x21, 0x00


	//----- nvinfo : EIATTR_KPARAM_INFO
	.align		4
.L_104:
        /*00a8*/ 	.byte	0x04, 0x17
        /*00aa*/ 	.short	(.L_106 - .L_105)
.L_105:
        /*00ac*/ 	.word	0x00000000
        /*00b0*/ 	.short	0x0001
        /*00b2*/ 	.short	0x0008
        /*00b4*/ 	.byte	0x00, 0xf5, 0x21, 0x00


	//----- nvinfo : EIATTR_KPARAM_INFO
	.align		4
.L_106:
        /*00b8*/ 	.byte	0x04, 0x17
        /*00ba*/ 	.short	(.L_108 - .L_107)
.L_107:
        /*00bc*/ 	.word	0x00000000
        /*00c0*/ 	.short	0x0000
        /*00c2*/ 	.short	0x0000
        /*00c4*/ 	.byte	0x00, 0xf5, 0x21, 0x00


	//----- nvinfo : EIATTR_SPARSE_MMA_MASK
	.align		4
.L_108:
        /*00c8*/ 	.byte	0x03, 0x50
        /*00ca*/ 	.short	0x0000


	//----- nvinfo : EIATTR_MAXREG_COUNT
	.align		4
        /*00cc*/ 	.byte	0x03, 0x1b
        /*00ce*/ 	.short	0x00a8


	//----- nvinfo : EIATTR_NUM_BARRIERS
	.align		4
        /*00d0*/ 	.byte	0x02, 0x4c
        /*00d2*/ 	.byte	0x01
	.zero		1


	//----- nvinfo : EIATTR_MERCURY_ISA_VERSION
	.align		4
        /*00d4*/ 	.byte	0x03, 0x5f
        /*00d6*/ 	.short	0x0101


	//----- nvinfo : EIATTR_COOP_GROUP_MASK_REGIDS
	.align		4
        /*00d8*/ 	.byte	0x04, 0x29
        /*00da*/ 	.short	(.L_110 - .L_109)


	//   ....[0]....
.L_109:
        /*00dc*/ 	.word	0xffffffff


	//   ....[1]....
        /*00e0*/ 	.word	0x05000019


	//   ....[2]....
        /*00e4*/ 	.word	0xffffffff


	//   ....[3]....
        /*00e8*/ 	.word	0xffffffff


	//   ....[4]....
        /*00ec*/ 	.word	0xffffffff


	//   ....[5]....
        /*00f0*/ 	.word	0xffffffff


	//   ....[6]....
        /*00f4*/ 	.word	0xffffffff


	//   ....[7]....
        /*00f8*/ 	.word	0xffffffff


	//   ....[8]....
        /*00fc*/ 	.word	0xffffffff


	//   ....[9]....
        /*0100*/ 	.word	0xffffffff


	//   ....[10]....
        /*0104*/ 	.word	0xffffffff


	//   ....[11]....
        /*0108*/ 	.word	0xffffffff


	//   ....[12]....
        /*010c*/ 	.word	0xffffffff


	//   ....[13]....
        /*0110*/ 	.word	0xffffffff


	//   ....[14]....
        /*0114*/ 	.word	0xffffffff


	//   ....[15]....
        /*0118*/ 	.word	0xffffffff


	//   ....[16]....
        /*011c*/ 	.word	0xffffffff


	//   ....[17]....
        /*0120*/ 	.word	0xffffffff


	//   ....[18]....
        /*0124*/ 	.word	0xffffffff


	//   ....[19]....
        /*0128*/ 	.word	0xffffffff


	//   ....[20]....
        /*012c*/ 	.word	0xffffffff


	//   ....[21]....
        /*0130*/ 	.word	0xffffffff


	//   ....[22]....
        /*0134*/ 	.word	0xffffffff


	//   ....[23]....
        /*0138*/ 	.word	0xffffffff


	//   ....[24]....
        /*013c*/ 	.word	0xffffffff


	//   ....[25]....
        /*0140*/ 	.word	0xffffffff


	//   ....[26]....
        /*0144*/ 	.word	0xffffffff


	//   ....[27]....
        /*0148*/ 	.word	0xffffffff


	//   ....[28]....
        /*014c*/ 	.word	0xffffffff


	//   ....[29]....
        /*0150*/ 	.word	0xffffffff


	//   ....[30]....
        /*0154*/ 	.word	0xffffffff


	//   ....[31]....
        /*0158*/ 	.word	0xffffffff


	//   ....[32]....
        /*015c*/ 	.word	0xffffffff


	//   ....[33]....
        /*0160*/ 	.word	0xffffffff


	//   ....[34]....
        /*0164*/ 	.word	0xffffffff


	//   ....[35]....
        /*0168*/ 	.word	0xffffffff


	//   ....[36]....
        /*016c*/ 	.word	0xffffffff


	//   ....[37]....
        /*0170*/ 	.word	0xffffffff


	//   ....[38]....
        /*0174*/ 	.word	0xffffffff


	//   ....[39]....
        /*0178*/ 	.word	0xffffffff


	//   ....[40]....
        /*017c*/ 	.word	0xffffffff


	//   ....[41]....
        /*0180*/ 	.word	0xffffffff


	//   ....[42]....
        /*0184*/ 	.word	0xffffffff


	//   ....[43]....
        /*0188*/ 	.word	0xffffffff


	//   ....[44]....
        /*018c*/ 	.word	0xffffffff


	//   ....[45]....
        /*0190*/ 	.word	0xffffffff


	//   ....[46]....
        /*0194*/ 	.word	0xffffffff


	//   ....[47]....
        /*0198*/ 	.word	0xffffffff


	//   ....[48]....
        /*019c*/ 	.word	0xffffffff


	//   ....[49]....
        /*01a0*/ 	.word	0xffffffff


	//   ....[50]....
        /*01a4*/ 	.word	0xffffffff


	//   ....[51]....
        /*01a8*/ 	.word	0xffffffff


	//   ....[52]....
        /*01ac*/ 	.word	0xffffffff


	//   ....[53]....
        /*01b0*/ 	.word	0xffffffff


	//   ....[54]....
        /*01b4*/ 	.word	0xffffffff


	//   ....[55]....
        /*01b8*/ 	.word	0xffffffff


	//   ....[56]....
        /*01bc*/ 	.word	0xffffffff


	//   ....[57]....
        /*01c0*/ 	.word	0xffffffff


	//   ....[58]....
        /*01c4*/ 	.word	0xffffffff


	//   ....[59]....
        /*01c8*/ 	.word	0xffffffff


	//   ....[60]....
        /*01cc*/ 	.word	0xffffffff


	//   ....[61]....
        /*01d0*/ 	.word	0xffffffff


	//   ....[62]....
        /*01d4*/ 	.word	0xffffffff


	//   ....[63]....
        /*01d8*/ 	.word	0xffffffff


	//   ....[64]....
        /*01dc*/ 	.word	0xffffffff


	//   ....[65]....
        /*01e0*/ 	.word	0xffffffff


	//   ....[66]....
        /*01e4*/ 	.word	0xffffffff


	//   ....[67]....
        /*01e8*/ 	.word	0xffffffff


	//   ....[68]....
        /*01ec*/ 	.word	0xffffffff


	//   ....[69]....
        /*01f0*/ 	.word	0xffffffff


	//   ....[70]....
        /*01f4*/ 	.word	0xffffffff


	//   ....[71]....
        /*01f8*/ 	.word	0xffffffff


	//   ....[72]....
        /*01fc*/ 	.word	0xffffffff


	//   ....[73]....
        /*0200*/ 	.word	0xffffffff


	//   ....[74]....
        /*0204*/ 	.word	0xffffffff


	//   ....[75]....
        /*0208*/ 	.word	0xffffffff


	//   ....[76]....
        /*020c*/ 	.word	0xffffffff


	//   ....[77]....
        /*0210*/ 	.word	0xffffffff


	//   ....[78]....
        /*0214*/ 	.word	0xffffffff


	//   ....[79]....
        /*0218*/ 	.word	0xffffffff


	//   ....[80]....
        /*021c*/ 	.word	0xffffffff


	//   ....[81]....
        /*0220*/ 	.word	0xffffffff


	//   ....[82]....
        /*0224*/ 	.word	0xffffffff


	//   ....[83]....
        /*0228*/ 	.word	0xffffffff


	//   ....[84]....
        /*022c*/ 	.word	0xffffffff


	//   ....[85]....
        /*0230*/ 	.word	0xffffffff


	//   ....[86]....
        /*0234*/ 	.word	0xffffffff


	//   ....[87]....
        /*0238*/ 	.word	0xffffffff


	//   ....[88]....
        /*023c*/ 	.word	0xffffffff


	//   ....[89]....
        /*0240*/ 	.word	0xffffffff


	//   ....[90]....
        /*0244*/ 	.word	0xffffffff


	//   ....[91]....
        /*0248*/ 	.word	0xffffffff


	//   ....[92]....
        /*024c*/ 	.word	0xffffffff


	//   ....[93]....
        /*0250*/ 	.word	0xffffffff


	//   ....[94]....
        /*0254*/ 	.word	0xffffffff


	//   ....[95]....
        /*0258*/ 	.word	0xffffffff


	//   ....[96]....
        /*025c*/ 	.word	0xffffffff


	//   ....[97]....
        /*0260*/ 	.word	0xffffffff


	//   ....[98]....
        /*0264*/ 	.word	0xffffffff


	//   ....[99]....
        /*0268*/ 	.word	0xffffffff


	//   ....[100]....
        /*026c*/ 	.word	0xffffffff


	//   ....[101]....
        /*0270*/ 	.word	0xffffffff


	//   ....[102]....
        /*0274*/ 	.word	0xffffffff


	//   ....[103]....
        /*0278*/ 	.word	0xffffffff


	//   ....[104]....
        /*027c*/ 	.word	0xffffffff


	//   ....[105]....
        /*0280*/ 	.word	0xffffffff


	//   ....[106]....
        /*0284*/ 	.word	0xffffffff


	//   ....[107]....
        /*0288*/ 	.word	0xffffffff


	//   ....[108]....
        /*028c*/ 	.word	0xffffffff


	//   ....[109]....
        /*0290*/ 	.word	0xffffffff


	//   ....[110]....
        /*0294*/ 	.word	0xffffffff


	//   ....[111]....
        /*0298*/ 	.word	0xffffffff


	//   ....[112]....
        /*029c*/ 	.word	0xffffffff


	//   ....[113]....
        /*02a0*/ 	.word	0xffffffff


	//   ....[114]....
        /*02a4*/ 	.word	0xffffffff


	//   ....[115]....
        /*02a8*/ 	.word	0xffffffff


	//   ....[116]....
        /*02ac*/ 	.word	0xffffffff


	//   ....[117]....
        /*02b0*/ 	.word	0xffffffff


	//   ....[118]....
        /*02b4*/ 	.word	0xffffffff


	//   ....[119]....
        /*02b8*/ 	.word	0xffffffff


	//   ....[120]....
        /*02bc*/ 	.word	0xffffffff


	//   ....[121]....
        /*02c0*/ 	.word	0xffffffff


	//   ....[122]....
        /*02c4*/ 	.word	0xffffffff


	//   ....[123]....
        /*02c8*/ 	.word	0xffffffff


	//   ....[124]....
        /*02cc*/ 	.word	0xffffffff


	//   ....[125]....
        /*02d0*/ 	.word	0xffffffff


	//   ....[126]....
        /*02d4*/ 	.word	0xffffffff


	//   ....[127]....
        /*02d8*/ 	.word	0xffffffff


	//   ....[128]....
        /*02dc*/ 	.word	0xffffffff


	//   ....[129]....
        /*02e0*/ 	.word	0xffffffff


	//   ....[130]....
        /*02e4*/ 	.word	0xffffffff


	//   ....[131]....
        /*02e8*/ 	.word	0xffffffff


	//   ....[132]....
        /*02ec*/ 	.word	0xffffffff


	//   ....[133]....
        /*02f0*/ 	.word	0xffffffff


	//   ....[134]....
        /*02f4*/ 	.word	0xffffffff


	//   ....[135]....
        /*02f8*/ 	.word	0xffffffff


	//   ....[136]....
        /*02fc*/ 	.word	0xffffffff


	//   ....[137]....
        /*0300*/ 	.word	0xffffffff


	//   ....[138]....
        /*0304*/ 	.word	0xffffffff


	//   ....[139]....
        /*0308*/ 	.word	0xffffffff


	//   ....[140]....
        /*030c*/ 	.word	0xffffffff


	//   ....[141]....
        /*0310*/ 	.word	0xffffffff


	//   ....[142]....
        /*0314*/ 	.word	0xffffffff


	//   ....[143]....
        /*0318*/ 	.word	0xffffffff


	//   ....[144]....
        /*031c*/ 	.word	0xffffffff


	//   ....[145]....
        /*0320*/ 	.word	0xffffffff


	//   ....[146]....
        /*0324*/ 	.word	0xffffffff


	//   ....[147]....
        /*0328*/ 	.word	0xffffffff


	//   ....[148]....
        /*032c*/ 	.word	0xffffffff


	//   ....[149]....
        /*0330*/ 	.word	0xffffffff


	//   ....[150]....
        /*0334*/ 	.word	0xffffffff


	//   ....[151]....
        /*0338*/ 	.word	0xffffffff


	//   ....[152]....
        /*033c*/ 	.word	0xffffffff


	//   ....[153]....
        /*0340*/ 	.word	0xffffffff


	//   ....[154]....
        /*0344*/ 	.word	0xffffffff


	//   ....[155]....
        /*0348*/ 	.word	0xffffffff


	//   ....[156]....
        /*034c*/ 	.word	0xffffffff


	//   ....[157]....
        /*0350*/ 	.word	0xffffffff


	//   ....[158]....
        /*0354*/ 	.word	0xffffffff


	//   ....[159]....
        /*0358*/ 	.word	0xffffffff


	//   ....[160]....
        /*035c*/ 	.word	0xffffffff


	//   ....[161]....
        /*0360*/ 	.word	0xffffffff


	//   ....[162]....
        /*0364*/ 	.word	0xffffffff


	//   ....[163]....
        /*0368*/ 	.word	0xffffffff


	//   ....[164]....
        /*036c*/ 	.word	0xffffffff


	//   ....[165]....
        /*0370*/ 	.word	0xffffffff


	//   ....[166]....
        /*0374*/ 	.word	0xffffffff


	//   ....[167]....
        /*0378*/ 	.word	0xffffffff


	//   ....[168]....
        /*037c*/ 	.word	0xffffffff


	//   ....[169]....
        /*0380*/ 	.word	0xffffffff


	//   ....[170]....
        /*0384*/ 	.word	0xffffffff


	//   ....[171]....
        /*0388*/ 	.word	0xffffffff


	//   ....[172]....
        /*038c*/ 	.word	0xffffffff


	//   ....[173]....
        /*0390*/ 	.word	0xffffffff


	//   ....[174]....
        /*0394*/ 	.word	0xffffffff


	//   ....[175]....
        /*0398*/ 	.word	0xffffffff


	//   ....[176]....
        /*039c*/ 	.word	0xffffffff


	//   ....[177]....
        /*03a0*/ 	.word	0xffffffff


	//   ....[178]....
        /*03a4*/ 	.word	0x05000006


	//   ....[179]....
        /*03a8*/ 	.word	0xffffffff


	//   ....[180]....
        /*03ac*/ 	.word	0xffffffff


	//   ....[181]....
        /*03b0*/ 	.word	0xffffffff


	//   ....[182]....
        /*03b4*/ 	.word	0xffffffff


	//   ....[183]....
        /*03b8*/ 	.word	0xffffffff


	//   ....[184]....
        /*03bc*/ 	.word	0xffffffff


	//   ....[185]....
        /*03c0*/ 	.word	0xffffffff


	//   ....[186]....
        /*03c4*/ 	.word	0xffffffff


	//   ....[187]....
        /*03c8*/ 	.word	0xffffffff


	//   ....[188]....
        /*03cc*/ 	.word	0xffffffff


	//   ....[189]....
        /*03d0*/ 	.word	0xffffffff


	//   ....[190]....
        /*03d4*/ 	.word	0xffffffff


	//   ....[191]....
        /*03d8*/ 	.word	0xffffffff


	//   ....[192]....
        /*03dc*/ 	.word	0xffffffff


	//   ....[193]....
        /*03e0*/ 	.word	0xffffffff


	//   ....[194]....
        /*03e4*/ 	.word	0xffffffff


	//   ....[195]....
        /*03e8*/ 	.word	0xffffffff


	//   ....[196]....
        /*03ec*/ 	.word	0xffffffff


	//   ....[197]....
        /*03f0*/ 	.word	0xffffffff


	//   ....[198]....
        /*03f4*/ 	.word	0xffffffff


	//   ....[199]....
        /*03f8*/ 	.word	0xffffffff


	//   ....[200]....
        /*03fc*/ 	.word	0xffffffff


	//   ....[201]....
        /*0400*/ 	.word	0xffffffff


	//   ....[202]....
        /*0404*/ 	.word	0xffffffff


	//   ....[203]....
        /*0408*/ 	.word	0xffffffff


	//   ....[204]....
        /*040c*/ 	.word	0xffffffff


	//   ....[205]....
        /*0410*/ 	.word	0xffffffff


	//   ....[206]....
        /*0414*/ 	.word	0xffffffff


	//   ....[207]....
        /*0418*/ 	.word	0xffffffff


	//   ....[208]....
        /*041c*/ 	.word	0xffffffff


	//   ....[209]....
        /*0420*/ 	.word	0xffffffff


	//   ....[210]....
        /*0424*/ 	.word	0xffffffff


	//   ....[211]....
        /*0428*/ 	.word	0xffffffff


	//   ....[212]....
        /*042c*/ 	.word	0xffffffff


	//   ....[213]....
        /*0430*/ 	.word	0xffffffff


	//   ....[214]....
        /*0434*/ 	.word	0xffffffff


	//   ....[215]....
        /*0438*/ 	.word	0xffffffff


	//   ....[216]....
        /*043c*/ 	.word	0xffffffff


	//   ....[217]....
        /*0440*/ 	.word	0x0500002f


	//   ....[218]....
        /*0444*/ 	.word	0x0500002f


	//   ....[219]....
        /*0448*/ 	.word	0x0500002f


	//   ....[220]....
        /*044c*/ 	.word	0x0500002f


	//   ....[221]....
        /*0450*/ 	.word	0x0500002f


	//----- nvinfo : EIATTR_COOP_GROUP_INSTR_OFFSETS
	.align		4
.L_110:
        /*0454*/ 	.byte	0x04, 0x28
        /*0456*/ 	.short	(.L_112 - .L_111)


	//   ....[0]....
.L_111:
        /*0458*/ 	.word	0x00000e60


	//   ....[1]....
        /*045c*/ 	.word	0x000018f0


	//   ....[2]....
        /*0460*/ 	.word	0x000022f0


	//   ....[3]....
        /*0464*/ 	.word	0x00002310


	//   ....[4]....
        /*0468*/ 	.word	0x00002330


	//   ....[5]....
        /*046c*/ 	.word	0x00002350


	//   ....[6]....
        /*0470*/ 	.word	0x00002370


	//   ....[7]....
        /*0474*/ 	.word	0x00002840


	//   ....[8]....
        /*0478*/ 	.word	0x00002850


	//   ....[9]....
        /*047c*/ 	.word	0x00002870


	//   ....[10]....
        /*0480*/ 	.word	0x00002890


	//   ....[11]....
        /*0484*/ 	.word	0x000028e0


	//   ....[12]....
        /*0488*/ 	.word	0x00002910


	//   ....[13]....
        /*048c*/ 	.word	0x00002950


	//   ....[14]....
        /*0490*/ 	.word	0x00002970


	//   ....[15]....
        /*0494*/ 	.word	0x00002aa0


	//   ....[16]....
        /*0498*/ 	.word	0x00002ad0


	//   ....[17]....
        /*049c*/ 	.word	0x00002ae0


	//   ....[18]....
        /*04a0*/ 	.word	0x00002b00


	//   ....[19]....
        /*04a4*/ 	.word	0x00002b40


	//   ....[20]....
        /*04a8*/ 	.word	0x00002b70


	//   ....[21]....
        /*04ac*/ 	.word	0x00002bb0


	//   ....[22]....
        /*04b0*/ 	.word	0x00002bd0


	//   ....[23]....
        /*04b4*/ 	.word	0x00002bf0


	//   ....[24]....
        /*04b8*/ 	.word	0x00002d00


	//   ....[25]....
        /*04bc*/ 	.word	0x00002d20


	//   ....[26]....
        /*04c0*/ 	.word	0x00002d30


	//   ....[27]....
        /*04c4*/ 	.word	0x00002d50


	//   ....[28]....
        /*04c8*/ 	.word	0x00002d90


	//   ....[29]....
        /*04cc*/ 	.word	0x00002dc0


	//   ....[30]....
        /*04d0*/ 	.word	0x00002e00


	//   ....[31]....
        /*04d4*/ 	.word	0x00002e20


	//   ....[32]....
        /*04d8*/ 	.word	0x00002e40


	//   ....[33]....
        /*04dc*/ 	.word	0x00002f60


	//   ....[34]....
        /*04e0*/ 	.word	0x00002f80


	//   ....[35]....
        /*04e4*/ 	.word	0x00002f90


	//   ....[36]....
        /*04e8*/ 	.word	0x00002fb0


	//   ....[37]....
        /*04ec*/ 	.word	0x00002ff0


	//   ....[38]....
        /*04f0*/ 	.word	0x00003020


	//   ....[39]....
        /*04f4*/ 	.word	0x00003060


	//   ....[40]....
        /*04f8*/ 	.word	0x00003080


	//   ....[41]....
        /*04fc*/ 	.word	0x000030a0


	//   ....[42]....
        /*0500*/ 	.word	0x000031c0


	//   ....[43]....
        /*0504*/ 	.word	0x000031f0


	//   ....[44]....
        /*0508*/ 	.word	0x00003200


	//   ....[45]....
        /*050c*/ 	.word	0x00003220


	//   ....[46]....
        /*0510*/ 	.word	0x00003260


	//   ....[47]....
        /*0514*/ 	.word	0x00003290


	//   ....[48]....
        /*0518*/ 	.word	0x000032d0


	//   ....[49]....
        /*051c*/ 	.word	0x000032f0


	//   ....[50]....
        /*0520*/ 	.word	0x00003310


	//   ....[51]....
        /*0524*/ 	.word	0x00003420


	//   ....[52]....
        /*0528*/ 	.word	0x00003440


	//   ....[53]....
        /*052c*/ 	.word	0x00003450


	//   ....[54]....
        /*0530*/ 	.word	0x00003470


	//   ....[55]....
        /*0534*/ 	.word	0x000034b0


	//   ....[56]....
        /*0538*/ 	.word	0x000034e0


	//   ....[57]....
        /*053c*/ 	.word	0x00003520


	//   ....[58]....
        /*0540*/ 	.word	0x00003540


	//   ....[59]....
        /*0544*/ 	.word	0x00003560


	//   ....[60]....
        /*0548*/ 	.word	0x00003680


	//   ....[61]....
        /*054c*/ 	.word	0x000036a0


	//   ....[62]....
        /*0550*/ 	.word	0x000036b0


	//   ....[63]....
        /*0554*/ 	.word	0x000036d0


	//   ....[64]....
        /*0558*/ 	.word	0x00003710


	//   ....[65]....
        /*055c*/ 	.word	0x00003740


	//   ....[66]....
        /*0560*/ 	.word	0x00003780


	//   ....[67]....
        /*0564*/ 	.word	0x000037a0


	//   ....[68]....
        /*0568*/ 	.word	0x000037c0


	//   ....[69]....
        /*056c*/ 	.word	0x000038c0


	//   ....[70]....
        /*0570*/ 	.word	0x000038f0


	//   ....[71]....
        /*0574*/ 	.word	0x00003900


	//   ....[72]....
        /*0578*/ 	.word	0x00003920


	//   ....[73]....
        /*057c*/ 	.word	0x00003960


	//   ....[74]....
        /*0580*/ 	.word	0x00003990


	//   ....[75]....
        /*0584*/ 	.word	0x000039d0


	//   ....[76]....
        /*0588*/ 	.word	0x000039f0


	//   ....[77]....
        /*058c*/ 	.word	0x00003a10


	//   ....[78]....
        /*0590*/ 	.word	0x00003b00


	//   ....[79]....
        /*0594*/ 	.word	0x00003b30


	//   ....[80]....
        /*0598*/ 	.word	0x00003b40


	//   ....[81]....
        /*059c*/ 	.word	0x00003b70


	//   ....[82]....
        /*05a0*/ 	.word	0x00003b90


	//   ....[83]....
        /*05a4*/ 	.word	0x00003be0


	//   ....[84]....
        /*05a8*/ 	.word	0x00003c00


	//   ....[85]....
        /*05ac*/ 	.word	0x00003c40


	//   ....[86]....
        /*05b0*/ 	.word	0x00003c60


	//   ....[87]....
        /*05b4*/ 	.word	0x00003d60


	//   ....[88]....
        /*05b8*/ 	.word	0x00003db0


	//   ....[89]....
        /*05bc*/ 	.word	0x00003dc0


	//   ....[90]....
        /*05c0*/ 	.word	0x00003e10


	//   ....[91]....
        /*05c4*/ 	.word	0x00003e40


	//   ....[92]....
        /*05c8*/ 	.word	0x00003e70


	//   ....[93]....
        /*05cc*/ 	.word	0x00003ea0


	//   ....[94]....
        /*05d0*/ 	.word	0x00003ed0


	//   ....[95]....
        /*05d4*/ 	.word	0x00003f00


	//   ....[96]....
        /*05d8*/ 	.word	0x00003fc0


	//   ....[97]....
        /*05dc*/ 	.word	0x00003fe0


	//   ....[98]....
        /*05e0*/ 	.word	0x00003ff0


	//   ....[99]....
        /*05e4*/ 	.word	0x00004040


	//   ....[100]....
        /*05e8*/ 	.word	0x00004070


	//   ....[101]....
        /*05ec*/ 	.word	0x000040a0


	//   ....[102]....
        /*05f0*/ 	.word	0x000040d0


	//   ....[103]....
        /*05f4*/ 	.word	0x00004100


	//   ....[104]....
        /*05f8*/ 	.word	0x00004130


	//   ....[105]....
        /*05fc*/ 	.word	0x00004250


	//   ....[106]....
        /*0600*/ 	.word	0x00004260


	//   ....[107]....
        /*0604*/ 	.word	0x00004270


	//   ....[108]....
        /*0608*/ 	.word	0x000042d0


	//   ....[109]....
        /*060c*/ 	.word	0x00004300


	//   ....[110]....
        /*0610*/ 	.word	0x00004330


	//   ....[111]....
        /*0614*/ 	.word	0x00004360


	//   ....[112]....
        /*0618*/ 	.word	0x00004390


	//   ....[113]....
        /*061c*/ 	.word	0x000043c0


	//   ....[114]....
        /*0620*/ 	.word	0x000044b0


	//   ....[115]....
        /*0624*/ 	.word	0x000044f0


	//   ....[116]....
        /*0628*/ 	.word	0x00004500


	//   ....[117]....
        /*062c*/ 	.word	0x00004550


	//   ....[118]....
        /*0630*/ 	.word	0x00004580


	//   ....[119]....
        /*0634*/ 	.word	0x000045b0


	//   ....[120]....
        /*0638*/ 	.word	0x000045e0


	//   ....[121]....
        /*063c*/ 	.word	0x00004610


	//   ....[122]....
        /*0640*/ 	.word	0x00004640


	//   ....[123]....
        /*0644*/ 	.word	0x00004730


	//   ....[124]....
        /*0648*/ 	.word	0x00004780


	//   ....[125]....
        /*064c*/ 	.word	0x00004790


	//   ....[126]....
        /*0650*/ 	.word	0x000047e0


	//   ....[127]....
        /*0654*/ 	.word	0x00004810


	//   ....[128]....
        /*0658*/ 	.word	0x00004820


	//   ....[129]....
        /*065c*/ 	.word	0x00004860


	//   ....[130]....
        /*0660*/ 	.word	0x00004890


	//   ....[131]....
        /*0664*/ 	.word	0x000048c0


	//   ....[132]....
        /*0668*/ 	.word	0x000049b0


	//   ....[133]....
        /*066c*/ 	.word	0x00004a10


	//   ....[134]....
        /*0670*/ 	.word	0x00004a20


	//   ....[135]....
        /*0674*/ 	.word	0x00004a70


	//   ....[136]....
        /*0678*/ 	.word	0x00004aa0


	//   ....[137]....
        /*067c*/ 	.word	0x00004ab0


	//   ....[138]....
        /*0680*/ 	.word	0x00004af0


	//   ....[139]....
        /*0684*/ 	.word	0x00004b20


	//   ....[140]....
        /*0688*/ 	.word	0x00004b50


	//   ....[141]....
        /*068c*/ 	.word	0x00004c30


	//   ....[142]....
        /*0690*/ 	.word	0x00004c90


	//   ....[143]....
        /*0694*/ 	.word	0x00004ca0


	//   ....[144]....
        /*0698*/ 	.word	0x00004cf0


	//   ....[145]....
        /*069c*/ 	.word	0x00004d20


	//   ....[146]....
        /*06a0*/ 	.word	0x00004d30


	//   ....[147]....
        /*06a4*/ 	.word	0x00004d70


	//   ....[148]....
        /*06a8*/ 	.word	0x00004da0


	//   ....[149]....
        /*06ac*/ 	.word	0x00004dd0


	//   ....[150]....
        /*06b0*/ 	.word	0x00004eb0


	//   ....[151]....
        /*06b4*/ 	.word	0x00004f10


	//   ....[152]....
        /*06b8*/ 	.word	0x00004f20


	//   ....[153]....
        /*06bc*/ 	.word	0x00004f70


	//   ....[154]....
        /*06c0*/ 	.word	0x00004fa0


	//   ....[155]....
        /*06c4*/ 	.word	0x00004fd0


	//   ....[156]....
        /*06c8*/ 	.word	0x00005000


	//   ....[157]....
        /*06cc*/ 	.word	0x00005030


	//   ....[158]....
        /*06d0*/ 	.word	0x00005060


	//   ....[159]....
        /*06d4*/ 	.word	0x00005130


	//   ....[160]....
        /*06d8*/ 	.word	0x00005180


	//   ....[161]....
        /*06dc*/ 	.word	0x00005190


	//   ....[162]....
        /*06e0*/ 	.word	0x000051e0


	//   ....[163]....
        /*06e4*/ 	.word	0x00005210


	//   ....[164]....
        /*06e8*/ 	.word	0x00005220


	//   ....[165]....
        /*06ec*/ 	.word	0x00005260


	//   ....[166]....
        /*06f0*/ 	.word	0x00005290


	//   ....[167]....
        /*06f4*/ 	.word	0x000052c0


	//   ....[168]....
        /*06f8*/ 	.word	0x000053a0


	//   ....[169]....
        /*06fc*/ 	.word	0x000053c0


	//   ....[170]....
        /*0700*/ 	.word	0x000053d0


	//   ....[171]....
        /*0704*/ 	.word	0x00005400


	//   ....[172]....
        /*0708*/ 	.word	0x00005420


	//   ....[173]....
        /*070c*/ 	.word	0x00005470


	//   ....[174]....
        /*0710*/ 	.word	0x000054a0


	//   ....[175]....
        /*0714*/ 	.word	0x000054e0


	//   ....[176]....
        /*0718*/ 	.word	0x00005510


	//   ....[177]....
        /*071c*/ 	.word	0x000055d0


	//   ....[178]....
        /*0720*/ 	.word	0x00005b00


	//   ....[179]....
        /*0724*/ 	.word	0x00005e60


	//   ....[180]....
        /*0728*/ 	.word	0x00005f20


	//   ....[181]....
        /*072c*/ 	.word	0x00005fe0


	//   ....[182]....
        /*0730*/ 	.word	0x000060a0


	//   ....[183]....
        /*0734*/ 	.word	0x00006160


	//   ....[184]....
        /*0738*/ 	.word	0x00006220


	//   ....[185]....
        /*073c*/ 	.word	0x000062e0


	//   ....[186]....
        /*0740*/ 	.word	0x000063a0


	//   ....[187]....
        /*0744*/ 	.word	0x00006460


	//   ....[188]....
        /*0748*/ 	.word	0x00006520


	//   ....[189]....
        /*074c*/ 	.word	0x000065e0


	//   ....[190]....
        /*0750*/ 	.word	0x000066a0


	//   ....[191]....
        /*0754*/ 	.word	0x00006760


	//   ....[192]....
        /*0758*/ 	.word	0x00006820


	//   ....[193]....
        /*075c*/ 	.word	0x000068e0


	//   ....[194]....
        /*0760*/ 	.word	0x000069a0


	//   ....[195]....
        /*0764*/ 	.word	0x00006a60


	//   ....[196]....
        /*0768*/ 	.word	0x00006b20


	//   ....[197]....
        /*076c*/ 	.word	0x00006be0


	//   ....[198]....
        /*0770*/ 	.word	0x00006e00


	//   ....[199]....
        /*0774*/ 	.word	0x00006f30


	//   ....[200]....
        /*0778*/ 	.word	0x00007060


	//   ....[201]....
        /*077c*/ 	.word	0x00007190


	//   ....[202]....
        /*0780*/ 	.word	0x000072c0


	//   ....[203]....
        /*0784*/ 	.word	0x000073f0


	//   ....[204]....
        /*0788*/ 	.word	0x00007520


	//   ....[205]....
        /*078c*/ 	.word	0x00007650


	//   ....[206]....
        /*0790*/ 	.word	0x00007780


	//   ....[207]....
        /*0794*/ 	.word	0x000078b0


	//   ....[208]....
        /*0798*/ 	.word	0x000079e0


	//   ....[209]....
        /*079c*/ 	.word	0x00007b00


	//   ....[210]....
        /*07a0*/ 	.word	0x00007c10


	//   ....[211]....
        /*07a4*/ 	.word	0x00007d20


	//   ....[212]....
        /*07a8*/ 	.word	0x00007e30


	//   ....[213]....
        /*07ac*/ 	.word	0x00007f40


	//   ....[214]....
        /*07b0*/ 	.word	0x00008050


	//   ....[215]....
        /*07b4*/ 	.word	0x00008160


	//   ....[216]....
        /*07b8*/ 	.word	0x00008260


	//   ....[217]....
        /*07bc*/ 	.word	0x000082d0


	//   ....[218]....
        /*07c0*/ 	.word	0x00008340


	//   ....[219]....
        /*07c4*/ 	.word	0x000083b0


	//   ....[220]....
        /*07c8*/ 	.word	0x00008420


	//   ....[221]....
        /*07cc*/ 	.word	0x00008490


	//----- nvinfo : EIATTR_VRC_CTA_INIT_COUNT
	.align		4
.L_112:
        /*07d0*/ 	.byte	0x02, 0x4a
	.zero		1
	.zero		1


	//----- nvinfo : EIATTR_EXIT_INSTR_OFFSETS
	.align		4
        /*07d4*/ 	.byte	0x04, 0x1c
        /*07d6*/ 	.short	(.L_114 - .L_113)


	//   ....[0]....
.L_113:
        /*07d8*/ 	.word	0x00001cc0


	//   ....[1]....
        /*07dc*/ 	.word	0x000020e0


	//   ....[2]....
        /*07e0*/ 	.word	0x00002100


	//   ....[3]....
        /*07e4*/ 	.word	0x00006bf0


	//   ....[4]....
        /*07e8*/ 	.word	0x00008270


	//----- nvinfo : EIATTR_MAX_THREADS
	.align		4
.L_114:
        /*07ec*/ 	.byte	0x04, 0x05
        /*07ee*/ 	.short	(.L_116 - .L_115)
.L_115:
        /*07f0*/ 	.word	0x00000180
        /*07f4*/ 	.word	0x00000001
        /*07f8*/ 	.word	0x00000001


	//----- nvinfo : EIATTR_CRS_STACK_SIZE
	.align		4
.L_116:
        /*07fc*/ 	.byte	0x04, 0x1e
        /*07fe*/ 	.short	(.L_118 - .L_117)
.L_117:
        /*0800*/ 	.word	0x00000000


	//----- nvinfo : EIATTR_CBANK_PARAM_SIZE
	.align		4
.L_118:
        /*0804*/ 	.byte	0x03, 0x19
        /*0806*/ 	.short	0x004d


	//----- nvinfo : EIATTR_PARAM_CBANK
	.align		4
        /*0808*/ 	.byte	0x04, 0x0a
        /*080a*/ 	.short	(.L_120 - .L_119)
	.align		4
.L_119:
        /*080c*/ 	.word	index@(.nv.constant0._ZN3cub18CUB_300001_SM_10006detail10radix_sort29DeviceRadixSortOnesweepKernelINS1_5radix10policy_hubIjNS0_8NullTypeEyE10Policy1000ELNS0_9SortOrderE1EjS6_yiiNS1_21identity_decomposer_tEEEvPT5_SC_PT3_PKSD_PT1_PKSH_PT2_PKSL_T4_iiT6_)
        /*0810*/ 	.short	0x0380
        /*0812*/ 	.short	0x004d


	//----- nvinfo : EIATTR_SW_WAR
	.align		4
.L_120:
        /*0814*/ 	.byte	0x04, 0x36
        /*0816*/ 	.short	(.L_122 - .L_121)
.L_121:
        /*0818*/ 	.word	0x00000008
.L_122:


//--------------------- .nv.info._ZN3cub18CUB_300001_SM_10006detail10radix_sort33DeviceRadixSortExclusiveSumKernelINS1_5radix10policy_hubIjNS0_8NullTypeEyE10Policy1000EyEEvPT0_ --------------------------
	.section	.nv.info._ZN3cub18CUB_300001_SM_10006detail10radix_sort33DeviceRadixSortExclusiveSumKernelINS1_5radix10policy_hubIjNS0_8NullTypeEyE10Policy1000EyEEvPT0_,"",@"SHT_CUDA_INFO"
	.sectionflags	@""
	.align	4


	//----- nvinfo : EIATTR_CUDA_API_VERSION
	.align		4
        /*0000*/ 	.byte	0x04, 0x37
        /*0002*/ 	.short	(.L_124 - .L_123)
.L_123:
        /*0004*/ 	.word	0x00000082


	//----- nvinfo : EIATTR_KPARAM_INFO
	.align		4
.L_124:
        /*0008*/ 	.byte	0x04, 0x17
        /*000a*/ 	.short	(.L_126 - .L_125)
.L_125:
        /*000c*/ 	.word	0x00000000
        /*0010*/ 	.short	0x0000
        /*0012*/ 	.short	0x0000
        /*0014*/ 	.byte	0x00, 0xf5, 0x21, 0x00


	//----- nvinfo : EIATTR_SPARSE_MMA_MASK
	.align		4
.L_126:
        /*0018*/ 	.byte	0x03, 0x50
        /*001a*/ 	.short	0x0000


	//----- nvinfo : EIATTR_MAXREG_COUNT
	.align		4
        /*001c*/ 	.byte	0x03, 0x1b
        /*001e*/ 	.short	0x00ff


	//----- nvinfo : EIATTR_NUM_BARRIERS
	.align		4
        /*0020*/ 	.byte	0x02, 0x4c
        /*0022*/ 	.byte	0x01
	.zero		1


	//----- nvinfo : EIATTR_MERCURY_ISA_VERSION
	.align		4
        /*0024*/ 	.byte	0x03, 0x5f
        /*0026*/ 	.short	0x0101


	//----- nvinfo : EIATTR_COOP_GROUP_MASK_REGIDS
	.align		4
        /*0028*/ 	.byte	0x04, 0x29
        /*002a*/ 	.short	(.L_128 - .L_127)


	//   ....[0]....
.L_127:
        /*002c*/ 	.word	0xffffffff


	//   ....[1]....
        /*0030*/ 	.word	0xffffffff


	//   ....[2]....
        /*0034*/ 	.word	0xffffffff


	//   ....[3]....
        /*0038*/ 	.word	0xffffffff


	//   ....[4]....
        /*003c*/ 	.word	0xffffffff


	//   ....[5]....
        /*0040*/ 	.word	0xffffffff


	//   ....[6]....
        /*0044*/ 	.word	0xffffffff


	//   ....[7]....
        /*0048*/ 	.word	0xffffffff


	//   ....[8]....
        /*004c*/ 	.word	0xffffffff


	//   ....[9]....
        /*0050*/ 	.word	0xffffffff


	//   ....[10]....
        /*0054*/ 	.word	0x05000015


	//   ....[11]....
        /*0058*/ 	.word	0x05000015


	//   ....[12]....
        /*005c*/ 	.word	0x05000015


	//   ....[13]....
        /*0060*/ 	.word	0x05000015


	//   ....[14]....
        /*0064*/ 	.word	0x05000015


	//   ....[15]....
        /*0068*/ 	.word	0x05000015


	//   ....[16]....
        /*006c*/ 	.word	0x05000015


	//   ....[17]....
        /*0070*/ 	.word	0x05000015


	//   ....[18]....
        /*0074*/ 	.word	0x05000015


	//   ....[19]....
        /*0078*/ 	.word	0x05000015


	//----- nvinfo : EIATTR_COOP_GROUP_INSTR_OFFSETS
	.align		4
.L_128:
        /*007c*/ 	.byte	0x04, 0x28
        /*007e*/ 	.short	(.L_130 - .L_129)


	//   ....[0]....
.L_129:
        /*0080*/ 	.word	0x00000250


	//   ....[1]....
        /*0084*/ 	.word	0x00000260


	//   ....[2]....
        /*0088*/ 	.word	0x000002a0


	//   ....[3]....
        /*008c*/ 	.word	0x000002c0


	//   ....[4]....
        /*0090*/ 	.word	0x00000310


	//   ....[5]....
        /*0094*/ 	.word	0x00000320


	//   ....[6]....
        /*0098*/ 	.word	0x00000360


	//   ....[7]....
        /*009c*/ 	.word	0x00000380


	//   ....[8]....
        /*00a0*/ 	.word	0x000003d0


	//   ....[9]....
        /*00a4*/ 	.word	0x000003e0


	//   ....[10]....
        /*00a8*/ 	.word	0x00000660


	//   ....[11]....
        /*00ac*/ 	.word	0x000006b0


	//   ....[12]....
        /*00b0*/ 	.word	0x00000740


	//   ....[13]....
        /*00b4*/ 	.word	0x00000790


	//   ....[14]....
        /*00b8*/ 	.word	0x00000820


	//   ....[15]....
        /*00bc*/ 	.word	0x00000870


	//   ....[16]....
        /*00c0*/ 	.word	0x00000900


	//   ....[17]....
        /*00c4*/ 	.word	0x00000950


	//   ....[18]....
        /*00c8*/ 	.word	0x000009e0


	//   ....[19]....
        /*00cc*/ 	.word	0x00000a30


	//----- nvinfo : EIATTR_VRC_CTA_INIT_COUNT
	.align		4
.L_130:
        /*00d0*/ 	.byte	0x02, 0x4a
	.zero		1
	.zero		1


	//----- nvinfo : EIATTR_EXIT_INSTR_OFFSETS
	.align		4
        /*00d4*/ 	.byte	0x04, 0x1c
        /*00d6*/ 	.short	(.L_132 - .L_131)


	//   ....[0]....
.L_131:
        /*00d8*/ 	.word	0x000005d0


	//   ....[1]....
        /*00dc*/ 	.word	0x00000600


	//----- nvinfo : EIATTR_CRS_STACK_SIZE
	.align		4
.L_132:
        /*00e0*/ 	.byte	0x04, 0x1e
        /*00e2*/ 	.short	(.L_134 - .L_133)
.L_133:
        /*00e4*/ 	.word	0x00000000


	//----- nvinfo : EIATTR_CBANK_PARAM_SIZE
	.align		4
.L_134:
        /*00e8*/ 	.byte	0x03, 0x19
        /*00ea*/ 	.short	0x0008


	//----- nvinfo : EIATTR_PARAM_CBANK
	.align		4
        /*00ec*/ 	.byte	0x04, 0x0a
        /*00ee*/ 	.short	(.L_136 - .L_135)
	.align		4
.L_135:
        /*00f0*/ 	.word	index@(.nv.constant0._ZN3cub18CUB_300001_SM_10006detail10radix_sort33DeviceRadixSortExclusiveSumKernelINS1_5radix10policy_hubIjNS0_8NullTypeEyE10Policy1000EyEEvPT0_)
        /*00f4*/ 	.short	0x0380
        /*00f6*/ 	.short	0x0008


	//----- nvinfo : EIATTR_SW_WAR
	.align		4
.L_136:
        /*00f8*/ 	.byte	0x04, 0x36
        /*00fa*/ 	.short	(.L_138 - .L_137)
.L_137:
        /*00fc*/ 	.word	0x00000008
.L_138:


//--------------------- .nv.info._ZN3cub18CUB_300001_SM_10006detail10radix_sort30DeviceRadixSortHistogramKernelINS1_5radix10policy_hubIjNS0_8NullTypeEyE10Policy1000ELNS0_9SortOrderE1EjyNS1_21identity_decomposer_tEEEvPT2_PKT1_SB_iiT3_ --------------------------
	.section	.nv.info._ZN3cub18CUB_300001_SM_10006detail10radix_sort30DeviceRadixSortHistogramKernelINS1_5radix10policy_hubIjNS0_8NullTypeEyE10Policy1000ELNS0_9SortOrderE1EjyNS1_21identity_decomposer_tEEEvPT2_PKT1_SB_iiT3_,"",@"SHT_CUDA_INFO"
	.sectionflags	@""
	.align	4


	//----- nvinfo : EIATTR_CUDA_API_VERSION
	.align		4
        /*0000*/ 	.byte	0x04, 0x37
        /*0002*/ 	.short	(.L_140 - .L_139)
.L_139:
        /*0004*/ 	.word	0x00000082


	//----- nvinfo : EIATTR_KPARAM_INFO
	.align		4
.L_140:
        /*0008*/ 	.byte	0x04, 0x17
        /*000a*/ 	.short	(.L_142 - .L_141)
.L_141:
        /*000c*/ 	.word	0x00000000
        /*0010*/ 	.short	0x0005
        /*0012*/ 	.short	0x0020
        /*0014*/ 	.byte	0x00, 0xf0, 0x05, 0x00


	//----- nvinfo : EIATTR_KPARAM_INFO
	.align		4
.L_142:
        /*0018*/ 	.byte	0x04, 0x17
        /*001a*/ 	.short	(.L_144 - .L_143)
.L_143:
        /*001c*/ 	.word	0x00000000
        /*0020*/ 	.short	0x0004
        /*0022*/ 	.short	0x001c
        /*0024*/ 	.byte	0x00, 0xf0, 0x11, 0x00


	//----- nvinfo : EIATTR_KPARAM_INFO
	.align		4
.L_144:
        /*0028*/ 	.byte	0x04, 0x17
        /*002a*/ 	.short	(.L_146 - .L_145)
.L_145:
        /*002c*/ 	.word	0x00000000
        /*0030*/ 	.short	0x0003
        /*0032*/ 	.short	0x0018
        /*0034*/ 	.byte	0x00, 0xf0, 0x11, 0x00


	//----- nvinfo : EIATTR_KPARAM_INFO
	.align		4
.L_146:
        /*0038*/ 	.byte	0x04, 0x17
        /*003a*/ 	.short	(.L_148 - .L_147)
.L_147:
        /*003c*/ 	.word	0x00000000
        /*0040*/ 	.short	0x0002
        /*0042*/ 	.short	0x0010
        /*0044*/ 	.byte	0x00, 0xf0, 0x21, 0x00


	//----- nvinfo : EIATTR_KPARAM_INFO
	.align		4
.L_148:
        /*0048*/ 	.byte	0x04, 0x17
        /*004a*/ 	.short	(.L_150 - .L_149)
.L_149:
        /*004c*/ 	.word	0x00000000
        /*0050*/ 	.short	0x0001
        /*0052*/ 	.short	0x0008
        /*0054*/ 	.byte	0x00, 0xf5, 0x21, 0x00


	//----- nvinfo : EIATTR_KPARAM_INFO
	.align		4
.L_150:
        /*0058*/ 	.byte	0x04, 0x17
        /*005a*/ 	.short	(.L_152 - .L_151)
.L_151:
        /*005c*/ 	.word	0x00000000
        /*0060*/ 	.short	0x0000
        /*0062*/ 	.short	0x0000
        /*0064*/ 	.byte	0x00, 0xf5, 0x21, 0x00


	//----- nvinfo : EIATTR_SPARSE_MMA_MASK
	.align		4
.L_152:
        /*0068*/ 	.byte	0x03, 0x50
        /*006a*/ 	.short	0x0000


	//----- nvinfo : EIATTR_MAXREG_COUNT
	.align		4
        /*006c*/ 	.byte	0x03, 0x1b
        /*006e*/ 	.short	0x00ff


	//----- nvinfo : EIATTR_NUM_BARRIERS
	.align		4
        /*0070*/ 	.byte	0x02, 0x4c
        /*0072*/ 	.byte	0x01
	.zero		1


	//----- nvinfo : EIATTR_MERCURY_ISA_VERSION
	.align		4
        /*0074*/ 	.byte	0x03, 0x5f
        /*0076*/ 	.short	0x0101


	//----- nvinfo : EIATTR_VRC_CTA_INIT_COUNT
	.align		4
        /*0078*/ 	.byte	0x02, 0x4a
	.zero		1
	.zero		1


	//----- nvinfo : EIATTR_EXIT_INSTR_OFFSETS
	.align		4
        /*007c*/ 	.byte	0x04, 0x1c
        /*007e*/ 	.short	(.L_154 - .L_153)


	//   ....[0]....
.L_153:
        /*0080*/ 	.word	0x00000040


	//   ....[1]....
        /*0084*/ 	.word	0x00002e80


	//----- nvinfo : EIATTR_MAX_THREADS
	.align		4
.L_154:
        /*0088*/ 	.byte	0x04, 0x05
        /*008a*/ 	.short	(.L_156 - .L_155)
.L_155:
        /*008c*/ 	.word	0x00000080
        /*0090*/ 	.word	0x00000001
        /*0094*/ 	.word	0x00000001


	//----- nvinfo : EIATTR_CRS_STACK_SIZE
	.align		4
.L_156:
        /*0098*/ 	.byte	0x04, 0x1e
        /*009a*/ 	.short	(.L_158 - .L_157)
.L_157:
        /*009c*/ 	.word	0x00000000


	//----- nvinfo : EIATTR_CBANK_PARAM_SIZE
	.align		4
.L_158:
        /*00a0*/ 	.byte	0x03, 0x19
        /*00a2*/ 	.short	0x0021


	//----- nvinfo : EIATTR_PARAM_CBANK
	.align		4
        /*00a4*/ 	.byte	0x04, 0x0a
        /*00a6*/ 	.short	(.L_160 - .L_159)
	.align		4
.L_159:
        /*00a8*/ 	.word	index@(.nv.constant0._ZN3cub18CUB_300001_SM_10006detail10radix_sort30DeviceRadixSortHistogramKernelINS1_5radix10policy_hubIjNS0_8NullTypeEyE10Policy1000ELNS0_9SortOrderE1EjyNS1_21identity_decomposer_tEEEvPT2_PKT1_SB_iiT3_)
        /*00ac*/ 	.short	0x0380
        /*00ae*/ 	.short	0x0021


	//----- nvinfo : EIATTR_SW_WAR
	.align		4
.L_160:
        /*00b0*/ 	.byte	0x04, 0x36
        /*00b2*/ 	.short	(.L_162 - .L_161)
.L_161:
        /*00b4*/ 	.word	0x00000008
.L_162:


//--------------------- .nv.info._ZN3cub18CUB_300001_SM_10006detail10radix_sort31DeviceRadixSortSingleTileKernelINS1_5radix10policy_hubIjNS0_8NullTypeEyE10Policy1000ELNS0_9SortOrderE1EjS6_yNS1_21identity_decomposer_tEEEvPKT1_PSB_PKT2_PSF_T3_iiT4_ --------------------------
	.section	.nv.info._ZN3cub18CUB_300001_SM_10006detail10radix_sort31DeviceRadixSortSingleTileKernelINS1_5radix10policy_hubIjNS0_8NullTypeEyE10Policy1000ELNS0_9SortOrderE1EjS6_yNS1_21identity_decomposer_tEEEvPKT1_PSB_PKT2_PSF_T3_iiT4_,"",@"SHT_CUDA_INFO"
	.sectionflags	@""
	.align	4


	//----- nvinfo : EIATTR_CUDA_API_VERSION
	.align		4
        /*0000*/ 	.byte	0x04, 0x37
        /*0002*/ 	.short	(.L_164 - .L_163)
.L_163:
        /*0004*/ 	.word	0x00000082


	//----- nvinfo : EIATTR_KPARAM_INFO
	.align		4
.L_164:
        /*0008*/ 	.byte	0x04, 0x17
        /*000a*/ 	.short	(.L_166 - .L_165)
.L_165:
        /*000c*/ 	.word	0x00000000
        /*0010*/ 	.short	0x0007
        /*0012*/ 	.short	0x0030
        /*0014*/ 	.byte	0x00, 0xf0, 0x05, 0x00


	//----- nvinfo : EIATTR_KPARAM_INFO
	.align		4
.L_166:
        /*0018*/ 	.byte	0x04, 0x17
        /*001a*/ 	.short	(.L_168 - .L_167)
.L_167:
        /*001c*/ 	.word	0x00000000
        /*0020*/ 	.short	0x0006
        /*0022*/ 	.short	0x002c
        /*0024*/ 	.byte	0x00, 0xf0, 0x11, 0x00


	//----- nvinfo : EIATTR_KPARAM_INFO
	.align		4
.L_168:
        /*0028*/ 	.byte	0x04, 0x17
        /*002a*/ 	.short	(.L_170 - .L_169)
.L_169:
        /*002c*/ 	.word	0x00000000
        /*0030*/ 	.short	0x0005
        /*0032*/ 	.short	0x0028
        /*0034*/ 	.byte	0x00, 0xf0, 0x11, 0x00


	//----- nvinfo : EIATTR_KPARAM_INFO
	.align		4
.L_170:
        /*0038*/ 	.byte	0x04, 0x17
        /*003a*/ 	.short	(.L_172 - .L_171)
.L_171:
        /*003c*/ 	.word	0x00000000
        /*0040*/ 	.short	0x0004
        /*0042*/ 	.short	0x0020
        /*0044*/ 	.byte	0x00, 0xf0, 0x21, 0x00


	//----- nvinfo : EIATTR_KPARAM_INFO
	.align		4
.L_172:
        /*0048*/ 	.byte	0x04, 0x17
        /*004a*/ 	.short	(.L_174 - .L_173)
.L_173:
        /*004c*/ 	.word	0x00000000
        /*0050*/ 	.short	0x0003
        /*0052*/ 	.short	0x0018
        /*0054*/ 	.byte	0x00, 0xf5, 0x21, 0x00


	//----- nvinfo : EIATTR_KPARAM_INFO
	.align		4
.L_174:
        /*0058*/ 	.byte	0x04, 0x17
        /*005a*/ 	.short	(.L_176 - .L_175)
.L_175:
        /*005c*/ 	.word	0x00000000
        /*0060*/ 	.short	0x0002
        /*0062*/ 	.short	0x0010
        /*0064*/ 	.byte	0x00, 0xf5, 0x21, 0x00


	//----- nvinfo : EIATTR_KPARAM_INFO
	.align		4
.L_176:
        /*0068*/ 	.byte	0x04, 0x17
        /*006a*/ 	.short	(.L_178 - .L_177)
.L_177:
        /*006c*/ 	.word	0x00000000
        /*0070*/ 	.short	0x0001
        /*0072*/ 	.short	0x0008
        /*0074*/ 	.byte	0x00, 0xf5, 0x21, 0x00


	//----- nvinfo : EIATTR_KPARAM_INFO
	.align		4
.L_178:
        /*0078*/ 	.byte	0x04, 0x17
        /*007a*/ 	.short	(.L_180 - .L_179)
.L_179:
        /*007c*/ 	.word	0x00000000
        /*0080*/ 	.short	0x0000
        /*0082*/ 	.short	0x0000
        /*0084*/ 	.byte	0x00, 0xf5, 0x21, 0x00


	//----- nvinfo : EIATTR_SPARSE_MMA_MASK
	.align		4
.L_180:
        /*0088*/ 	.byte	0x03, 0x50
        /*008a*/ 	.short	0x0000


	//----- nvinfo : EIATTR_MAXREG_COUNT
	.align		4
        /*008c*/ 	.byte	0x03, 0x1b
        /*008e*/ 	.short	0x00ff


	//----- nvinfo : EIATTR_NUM_BARRIERS
	.align		4
        /*0090*/ 	.byte	0x02, 0x4c
        /*0092*/ 	.byte	0x01
	.zero		1


	//----- nvinfo : EIATTR_MERCURY_ISA_VERSION
	.align		4
        /*0094*/ 	.byte	0x03, 0x5f
        /*0096*/ 	.short	0x0101


	//----- nvinfo : EIATTR_COOP_GROUP_MASK_REGIDS
	.align		4
        /*0098*/ 	.byte	0x04, 0x29
        /*009a*/ 	.short	(.L_182 - .L_181)


	//   ....[0]....
.L_181:
        /*009c*/ 	.word	0xffffffff


	//   ....[1]....
        /*00a0*/ 	.word	0xffffffff


	//   ....[2]....
        /*00a4*/ 	.word	0xffffffff


	//   ....[3]....
        /*00a8*/ 	.word	0xffffffff


	//   ....[4]....
        /*00ac*/ 	.word	0xffffffff


	//----- nvinfo : EIATTR_COOP_GROUP_INSTR_OFFSETS
	.align		4
.L_182:
        /*00b0*/ 	.byte	0x04, 0x28
        /*00b2*/ 	.short	(.L_184 - .L_183)


	//   ....[0]....
.L_183:
        /*00b4*/ 	.word	0x00001830


	//   ....[1]....
        /*00b8*/ 	.word	0x00001850


	//   ....[2]....
        /*00bc*/ 	.word	0x00001870


	//   ....[3]....
        /*00c0*/ 	.word	0x00001890


	//   ....[4]....
        /*00c4*/ 	.word	0x000018b0


	//----- nvinfo : EIATTR_VRC_CTA_INIT_COUNT
	.align		4
.L_184:
        /*00c8*/ 	.byte	0x02, 0x4a
	.zero		1
	.zero		1


	//----- nvinfo : EIATTR_EXIT_INSTR_OFFSETS
	.align		4
        /*00cc*/ 	.byte	0x04, 0x1c
        /*00ce*/ 	.short	(.L_186 - .L_185)


	//   ....[0]....
.L_185:
        /*00d0*/ 	.word	0x00002e00


	//   ....[1]....
        /*00d4*/ 	.word	0x00002e30


	//----- nvinfo : EIATTR_MAX_THREADS
	.align		4
.L_186:
        /*00d8*/ 	.byte	0x04, 0x05
        /*00da*/ 	.short	(.L_188 - .L_187)
.L_187:
        /*00dc*/ 	.word	0x00000100
        /*00e0*/ 	.word	0x00000001
        /*00e4*/ 	.word	0x00000001


	//----- nvinfo : EIATTR_CBANK_PARAM_SIZE
	.align		4
.L_188:
        /*00e8*/ 	.byte	0x03, 0x19
        /*00ea*/ 	.short	0x0031


	//----- nvinfo : EIATTR_PARAM_CBANK
	.align		4
        /*00ec*/ 	.byte	0x04, 0x0a
        /*00ee*/ 	.short	(.L_190 - .L_189)
	.align		4
.L_189:
        /*00f0*/ 	.word	index@(.nv.constant0._ZN3cub18CUB_300001_SM_10006detail10radix_sort31DeviceRadixSortSingleTileKernelINS1_5radix10policy_hubIjNS0_8NullTypeEyE10Policy1000ELNS0_9SortOrderE1EjS6_yNS1_21identity_decomposer_tEEEvPKT1_PSB_PKT2_PSF_T3_iiT4_)
        /*00f4*/ 	.short	0x0380
        /*00f6*/ 	.short	0x0031


	//----- nvinfo : EIATTR_SW_WAR
	.align		4
.L_190:
        /*00f8*/ 	.byte	0x04, 0x36
        /*00fa*/ 	.short	(.L_192 - .L_191)
.L_191:
        /*00fc*/ 	.word	0x00000008
.L_192:


//--------------------- .nv.info._ZN3cub18CUB_300001_SM_10006detail11EmptyKernelIvEEvv --------------------------
	.section	.nv.info._ZN3cub18CUB_300001_SM_10006detail11EmptyKernelIvEEvv,"",@"SHT_CUDA_INFO"
	.sectionflags	@""
	.align	4


	//----- nvinfo : EIATTR_CUDA_API_VERSION
	.align		4
        /*0000*/ 	.byte	0x04, 0x37
        /*0002*/ 	.short	(.L_194 - .L_193)
.L_193:
        /*0004*/ 	.word	0x00000082


	//----- nvinfo : EIATTR_SPARSE_MMA_MASK
	.align		4
.L_194:
        /*0008*/ 	.byte	0x03, 0x50
        /*000a*/ 	.short	0x0000


	//----- nvinfo : EIATTR_MAXREG_COUNT
	.align		4
        /*000c*/ 	.byte	0x03, 0x1b
        /*000e*/ 	.short	0x00ff


	//----- nvinfo : EIATTR_MERCURY_ISA_VERSION
	.align		4
        /*0010*/ 	.byte	0x03, 0x5f
        /*0012*/ 	.short	0x0101


	//----- nvinfo : EIATTR_VRC_CTA_INIT_COUNT
	.align		4
        /*0014*/ 	.byte	0x02, 0x4a
	.zero		1
	.zero		1


	//----- nvinfo : EIATTR_EXIT_INSTR_OFFSETS
	.align		4
        /*0018*/ 	.byte	0x04, 0x1c
        /*001a*/ 	.short	(.L_196 - .L_195)


	//   ....[0]....
.L_195:
        /*001c*/ 	.word	0x00000010


	//----- nvinfo : EIATTR_SW_WAR
	.align		4
.L_196:
        /*0020*/ 	.byte	0x04, 0x36
        /*0022*/ 	.short	(.L_198 - .L_197)
.L_197:
        /*0024*/ 	.word	0x00000008
.L_198:


//--------------------- .nv.info.sortDescending   --------------------------
	.section	.nv.info.sortDescending,"",@"SHT_CUDA_INFO"
	.sectionflags	@""
	.align	4


	//----- nvinfo : EIATTR_CUDA_API_VERSION
	.align		4
        /*0000*/ 	.byte	0x04, 0x37
        /*0002*/ 	.short	(.L_200 - .L_199)
.L_199:
        /*0004*/ 	.word	0x00000082


	//----- nvinfo : EIATTR_KPARAM_INFO
	.align		4
.L_200:
        /*0008*/ 	.byte	0x04, 0x17
        /*000a*/ 	.short	(.L_202 - .L_201)
.L_201:
        /*000c*/ 	.word	0x00000000
        /*0010*/ 	.short	0x0004
        /*0012*/ 	.short	0x0028
        /*0014*/ 	.byte	0x00, 0xf5, 0x21, 0x00


	//----- nvinfo : EIATTR_KPARAM_INFO
	.align		4
.L_202:
        /*0018*/ 	.byte	0x04, 0x17
        /*001a*/ 	.short	(.L_204 - .L_203)
.L_203:
        /*001c*/ 	.word	0x00000000
        /*0020*/ 	.short	0x0003
        /*0022*/ 	.short	0x0020
        /*0024*/ 	.byte	0x00, 0xf5, 0x21, 0x00


	//----- nvinfo : EIATTR_KPARAM_INFO
	.align		4
.L_204:
        /*0028*/ 	.byte	0x04, 0x17
        /*002a*/ 	.short	(.L_206 - .L_205)
.L_205:
        /*002c*/ 	.word	0x00000000
        /*0030*/ 	.short	0x0002
        /*0032*/ 	.short	0x0018
        /*0034*/ 	.byte	0x00, 0xf0, 0x11, 0x00


	//----- nvinfo : EIATTR_KPARAM_INFO
	.align		4
.L_206:
        /*0038*/ 	.byte	0x04, 0x17
        /*003a*/ 	.short	(.L_208 - .L_207)
.L_207:
        /*003c*/ 	.word	0x00000000
        /*0040*/ 	.short	0x0001
        /*0042*/ 	.short	0x000c
        /*0044*/ 	.byte	0x00, 0xf0, 0x31, 0x00


	//----- nvinfo : EIATTR_KPARAM_INFO
	.align		4
.L_208:
        /*0048*/ 	.byte	0x04, 0x17
        /*004a*/ 	.short	(.L_210 - .L_209)
.L_209:
        /*004c*/ 	.word	0x00000000
        /*0050*/ 	.short	0x0000
        /*0052*/ 	.short	0x0000
        /*0054*/ 	.byte	0x00, 0xf0, 0x31, 0x00


	//----- nvinfo : EIATTR_SPARSE_MMA_MASK
	.align		4
.L_210:
        /*0058*/ 	.byte	0x03, 0x50
        /*005a*/ 	.short	0x0000


	//----- nvinfo : EIATTR_MAXREG_COUNT
	.align		4
        /*005c*/ 	.byte	0x03, 0x1b
        /*005e*/ 	.short	0x00ff


	//----- nvinfo : EIATTR_EXTERNS
	.align		4
        /*0060*/ 	.byte	0x04, 0x0f
        /*0062*/ 	.short	(.L_212 - .L_211)


	//   ....[0]....
	.align		4
.L_211:
        /*0064*/ 	.word	index@(vprintf)


	//   ....[1]....
	.align		4
        /*0068*/ 	.word	index@(malloc)


	//   ....[2]....
	.align		4
        /*006c*/ 	.word	index@(free)


	//----- nvinfo : EIATTR_MERCURY_ISA_VERSION
	.align		4
.L_212:
        /*0070*/ 	.byte	0x03, 0x5f
        /*0072*/ 	.short	0x0101


	//----- nvinfo : EIATTR_VRC_CTA_INIT_COUNT
	.align		4
        /*0074*/ 	.byte	0x02, 0x4a
	.zero		1
	.zero		1


	//----- nvinfo : EIATTR_SYSCALL_OFFSETS
	.align		4
        /*0078*/ 	.byte	0x04, 0x46
        /*007a*/ 	.short	(.L_214 - .L_213)


	//   ....[0]....
.L_213:
        /*007c*/ 	.word	0x000007d0


	//   ....[1]....
        /*0080*/ 	.word	0x00000870


	//   ....[2]....
        /*0084*/ 	.word	0x00000920


	//   ....[3]....
        /*0088*/ 	.word	0x00005b10


	//----- nvinfo : EIATTR_EXIT_INSTR_OFFSETS
	.align		4
.L_214:
        /*008c*/ 	.byte	0x04, 0x1c
        /*008e*/ 	.short	(.L_216 - .L_215)


	//   ....[0]....
.L_215:
        /*0090*/ 	.word	0x00005ab0


	//   ....[1]....
        /*0094*/ 	.word	0x00005b20


	//----- nvinfo : EIATTR_CRS_STACK_SIZE
	.align		4
.L_216:
        /*0098*/ 	.byte	0x04, 0x1e
        /*009a*/ 	.short	(.L_218 - .L_217)
.L_217:
        /*009c*/ 	.word	0x00000000


	//----- nvinfo : EIATTR_CBANK_PARAM_SIZE
	.align		4
.L_218:
        /*00a0*/ 	.byte	0x03, 0x19
        /*00a2*/ 	.short	0x0030


	//----- nvinfo : EIATTR_PARAM_CBANK
	.align		4
        /*00a4*/ 	.byte	0x04, 0x0a
        /*00a6*/ 	.short	(.L_220 - .L_219)
	.align		4
.L_219:
        /*00a8*/ 	.word	index@(.nv.constant0.sortDescending)
        /*00ac*/ 	.short	0x0380
        /*00ae*/ 	.short	0x0030


	//----- nvinfo : EIATTR_SW_WAR
	.align		4
.L_220:
        /*00b0*/ 	.byte	0x04, 0x36
        /*00b2*/ 	.short	(.L_222 - .L_221)
.L_221:
        /*00b4*/ 	.word	0x00000008
.L_222:


//--------------------- .nv.callgraph             --------------------------
	.section	.nv.callgraph,"",@"SHT_CUDA_CALLGRAPH"
	.align	4
	.sectionentsize	8
	.align		4
        /*0000*/ 	.word	0x00000000
	.align		4
        /*0004*/ 	.word	0xffffffff
	.align		4
        /*0008*/ 	.word	index@(sortDescending)
	.align		4
        /*000c*/ 	.word	index@(vprintf)
	.align		4
        /*0010*/ 	.word	index@(sortDescending)
	.align		4
        /*0014*/ 	.word	index@(free)
	.align		4
        /*0018*/ 	.word	index@(sortDescending)
	.align		4
        /*001c*/ 	.word	index@(malloc)
	.align		4
        /*0020*/ 	.word	0x00000000
	.align		4
        /*0024*/ 	.word	0xfffffffe
	.align		4
        /*0028*/ 	.word	0x00000000
	.align		4
        /*002c*/ 	.word	0xfffffffd
	.align		4
        /*0030*/ 	.word	0x00000000
	.align		4
        /*0034*/ 	.word	0xfffffffc


//--------------------- .nv.constant4             --------------------------
	.section	.nv.constant4,"a",@progbits
	.align	8
	.align		8
.nv.constant4:
        /*0000*/ 	.dword	_ZN34_INTERNAL_c1f877e3_4_k_cu_544908fe4cuda3std3__45__cpo5beginE
	.align		8
        /*0008*/ 	.dword	_ZN34_INTERNAL_c1f877e3_4_k_cu_544908fe4cuda3std3__45__cpo3endE
	.align		8
        /*0010*/ 	.dword	_ZN34_INTERNAL_c1f877e3_4_k_cu_544908fe4cuda3std3__45__cpo6cbeginE
	.align		8
        /*0018*/ 	.dword	_ZN34_INTERNAL_c1f877e3_4_k_cu_544908fe4cuda3std3__45__cpo4cendE
	.align		8
        /*0020*/ 	.dword	_ZN34_INTERNAL_c1f877e3_4_k_cu_544908fe4cuda3std3__45__cpo6rbeginE
	.align		8
        /*0028*/ 	.dword	_ZN34_INTERNAL_c1f877e3_4_k_cu_544908fe4cuda3std3__45__cpo4rendE
	.align		8
        /*0030*/ 	.dword	_ZN34_INTERNAL_c1f877e3_4_k_cu_544908fe4cuda3std3__45__cpo7crbeginE
	.align		8
        /*0038*/ 	.dword	_ZN34_INTERNAL_c1f877e3_4_k_cu_544908fe4cuda3std3__45__cpo5crendE
	.align		8
        /*0040*/ 	.dword	_ZN34_INTERNAL_c1f877e3_4_k_cu_544908fe4cuda3std3__436_GLOBAL__N__c1f877e3_4_k_cu_544908fe6ignoreE
	.align		8
        /*0048*/ 	.dword	_ZN34_INTERNAL_c1f877e3_4_k_cu_544908fe4cuda3std3__419piecewise_constructE
	.align		8
        /*0050*/ 	.dword	_ZN34_INTERNAL_c1f877e3_4_k_cu_544908fe4cuda3std3__48in_placeE
	.align		8
        /*0058*/ 	.dword	_ZN34_INTERNAL_c1f877e3_4_k_cu_544908fe4cuda3std3__420unreachable_sentinelE
	.align		8
        /*0060*/ 	.dword	_ZN34_INTERNAL_c1f877e3_4_k_cu_544908fe4cuda3std3__47nulloptE
	.align		8
        /*0068*/ 	.dword	_ZN34_INTERNAL_c1f877e3_4_k_cu_544908fe4cuda3std3__48unexpectE
	.align		8
        /*0070*/ 	.dword	_ZN34_INTERNAL_c1f877e3_4_k_cu_544908fe4cuda3std6ranges3__45__cpo4swapE
	.align		8
        /*0078*/ 	.dword	_ZN34_INTERNAL_c1f877e3_4_k_cu_544908fe4cuda3std6ranges3__45__cpo9iter_moveE
	.align		8
        /*0080*/ 	.dword	_ZN34_INTERNAL_c1f877e3_4_k_cu_544908fe4cuda3std6ranges3__45__cpo5beginE
	.align		8
        /*0088*/ 	.dword	_ZN34_INTERNAL_c1f877e3_4_k_cu_544908fe4cuda3std6ranges3__45__cpo3endE
	.align		8
        /*0090*/ 	.dword	_ZN34_INTERNAL_c1f877e3_4_k_cu_544908fe4cuda3std6ranges3__45__cpo6cbeginE
	.align		8
        /*0098*/ 	.dword	_ZN34_INTERNAL_c1f877e3_4_k_cu_544908fe4cuda3std6ranges3__45__cpo4cendE
	.align		8
        /*00a0*/ 	.dword	_ZN34_INTERNAL_c1f877e3_4_k_cu_544908fe4cuda3std6ranges3__45__cpo7advanceE
	.align		8
        /*00a8*/ 	.dword	_ZN34_INTERNAL_c1f877e3_4_k_cu_544908fe4cuda3std6ranges3__45__cpo9iter_swapE
	.align		8
        /*00b0*/ 	.dword	_ZN34_INTERNAL_c1f877e3_4_k_cu_544908fe4cuda3std6ranges3__45__cpo4nextE
	.align		8
        /*00b8*/ 	.dword	_ZN34_INTERNAL_c1f877e3_4_k_cu_544908fe4cuda3std6ranges3__45__cpo4prevE
	.align		8
        /*00c0*/ 	.dword	_ZN34_INTERNAL_c1f877e3_4_k_cu_544908fe4cuda3std6ranges3__45__cpo4dataE
	.align		8
        /*00c8*/ 	.dword	_ZN34_INTERNAL_c1f877e3_4_k_cu_544908fe4cuda3std6ranges3__45__cpo5cdataE
	.align		8
        /*00d0*/ 	.dword	_ZN34_INTERNAL_c1f877e3_4_k_cu_544908fe4cuda3std6ranges3__45__cpo4sizeE
	.align		8
        /*00d8*/ 	.dword	_ZN34_INTERNAL_c1f877e3_4_k_cu_544908fe4cuda3std6ranges3__45__cpo5ssizeE
	.align		8
        /*00e0*/ 	.dword	_ZN34_INTERNAL_c1f877e3_4_k_cu_544908fe4cuda3std6ranges3__45__cpo8distanceE
	.align		8
        /*00e8*/ 	.dword	_ZN34_INTERNAL_c1f877e3_4_k_cu_544908fe6thrust24THRUST_300001_SM_1000_NS8cuda_cub3parE
	.align		8
        /*00f0*/ 	.dword	_ZN34_INTERNAL_c1f877e3_4_k_cu_544908fe6thrust24THRUST_300001_SM_1000_NS8cuda_cub10par_nosyncE
	.align		8
        /*00f8*/ 	.dword	_ZN34_INTERNAL_c1f877e3_4_k_cu_544908fe6thrust24THRUST_300001_SM_1000_NS6system6detail10sequential3seqE
	.align		8
        /*0100*/ 	.dword	_ZN34_INTERNAL_c1f877e3_4_k_cu_544908fe6thrust24THRUST_300001_SM_1000_NS6system3cpp3parE
	.align		8
        /*0108*/ 	.dword	_ZN34_INTERNAL_c1f877e3_4_k_cu_544908fe6thrust24THRUST_300001_SM_1000_NS12placeholders2_1E
	.align		8
        /*0110*/ 	.dword	_ZN34_INTERNAL_c1f877e3_4_k_cu_544908fe6thrust24THRUST_300001_SM_1000_NS12placeholders2_2E
	.align		8
        /*0118*/ 	.dword	_ZN34_INTERNAL_c1f877e3_4_k_cu_544908fe6thrust24THRUST_300001_SM_1000_NS12placeholders2_3E
	.align		8
        /*0120*/ 	.dword	_ZN34_INTERNAL_c1f877e3_4_k_cu_544908fe6thrust24THRUST_300001_SM_1000_NS12placeholders2_4E
	.align		8
        /*0128*/ 	.dword	_ZN34_INTERNAL_c1f877e3_4_k_cu_544908fe6thrust24THRUST_300001_SM_1000_NS12placeholders2_5E
	.align		8
        /*0130*/ 	.dword	_ZN34_INTERNAL_c1f877e3_4_k_cu_544908fe6thrust24THRUST_300001_SM_1000_NS12placeholders2_6E
	.align		8
        /*0138*/ 	.dword	_ZN34_INTERNAL_c1f877e3_4_k_cu_544908fe6thrust24THRUST_300001_SM_1000_NS12placeholders2_7E
	.align		8
        /*0140*/ 	.dword	_ZN34_INTERNAL_c1f877e3_4_k_cu_544908fe6thrust24THRUST_300001_SM_1000_NS12placeholders2_8E
	.align		8
        /*0148*/ 	.dword	_ZN34_INTERNAL_c1f877e3_4_k_cu_544908fe6thrust24THRUST_300001_SM_1000_NS12placeholders2_9E
	.align		8
        /*0150*/ 	.dword	_ZN34_INTERNAL_c1f877e3_4_k_cu_544908fe6thrust24THRUST_300001_SM_1000_NS12placeholders3_10E
	.align		8
        /*0158*/ 	.dword	_ZN34_INTERNAL_c1f877e3_4_k_cu_544908fe6thrust24THRUST_300001_SM_1000_NS3seqE
	.align		8
        /*0160*/ 	.dword	_ZN34_INTERNAL_c1f877e3_4_k_cu_544908fe6thrust24THRUST_300001_SM_1000_NS6deviceE
	.align		8
        /*0168*/ 	.dword	$str
	.align		8
        /*0170*/ 	.dword	$str$2
	.align		8
        /*0178*/ 	.dword	vprintf
	.align		8
        /*0180*/ 	.dword	malloc
	.align		8
        /*0188*/ 	.dword	free


//--------------------- .text._ZN3cub18CUB_300001_SM_10006detail10radix_sort29DeviceRadixSortOnesweepKernelINS1_5radix10policy_hubIjNS0_8NullTypeEyE10Policy1000ELNS0_9SortOrderE1EjS6_yiiNS1_21identity_decomposer_tEEEvPT5_SC_PT3_PKSD_PT1_PKSH_PT2_PKSL_T4_iiT6_ --------------------------
	.section	.text._ZN3cub18CUB_300001_SM_10006detail10radix_sort29DeviceRadixSortOnesweepKernelINS1_5radix10policy_hubIjNS0_8NullTypeEyE10Policy1000ELNS0_9SortOrderE1EjS6_yiiNS1_21identity_decomposer_tEEEvPT5_SC_PT3_PKSD_PT1_PKSH_PT2_PKSL_T4_iiT6_,"ax",@progbits
	.align	128
        .global         _ZN3cub18CUB_300001_SM_10006detail10radix_sort29DeviceRadixSortOnesweepKernelINS1_5radix10policy_hubIjNS0_8NullTypeEyE10Policy1000ELNS0_9SortOrderE1EjS6_yiiNS1_21identity_decomposer_tEEEvPT5_SC_PT3_PKSD_PT1_PKSH_PT2_PKSL_T4_iiT6_
        .type           _ZN3cub18CUB_300001_SM_10006detail10radix_sort29DeviceRadixSortOnesweepKernelINS1_5radix10policy_hubIjNS0_8NullTypeEyE10Policy1000ELNS0_9SortOrderE1EjS6_yiiNS1_21identity_decomposer_tEEEvPT5_SC_PT3_PKSD_PT1_PKSH_PT2_PKSL_T4_iiT6_,@function
        .size           _ZN3cub18CUB_300001_SM_10006detail10radix_sort29DeviceRadixSortOnesweepKernelINS1_5radix10policy_hubIjNS0_8NullTypeEyE10Policy1000ELNS0_9SortOrderE1EjS6_yiiNS1_21identity_decomposer_tEEEvPT5_SC_PT3_PKSD_PT1_PKSH_PT2_PKSL_T4_iiT6_,(.L_x_326 - _ZN3cub18CUB_300001_SM_10006detail10radix_sort29DeviceRadixSortOnesweepKernelINS1_5radix10policy_hubIjNS0_8NullTypeEyE10Policy1000ELNS0_9SortOrderE1EjS6_yiiNS1_21identity_decomposer_tEEEvPT5_SC_PT3_PKSD_PT1_PKSH_PT2_PKSL_T4_iiT6_)
        .other          _ZN3cub18CUB_300001_SM_10006detail10radix_sort29DeviceRadixSortOnesweepKernelINS1_5radix10policy_hubIjNS0_8NullTypeEyE10Policy1000ELNS0_9SortOrderE1EjS6_yiiNS1_21identity_decomposer_tEEEvPT5_SC_PT3_PKSD_PT1_PKSH_PT2_PKSL_T4_iiT6_,@"STO_CUDA_ENTRY STV_DEFAULT"
_ZN3cub18CUB_300001_SM_10006detail10radix_sort29DeviceRadixSortOnesweepKernelINS1_5radix10policy_hubIjNS0_8NullTypeEyE10Policy1000ELNS0_9SortOrderE1EjS6_yiiNS1_21identity_decomposer_tEEEvPT5_SC_PT3_PKSD_PT1_PKSH_PT2_PKSL_T4_iiT6_:
.text._ZN3cub18CUB_300001_SM_10006detail10radix_sort29DeviceRadixSortOnesweepKernelINS1_5radix10policy_hubIjNS0_8NullTypeEyE10Policy1000ELNS0_9SortOrderE1EjS6_yiiNS1_21identity_decomposer_tEEEvPT5_SC_PT3_PKSD_PT1_PKSH_PT2_PKSL_T4_iiT6_:
[----:B------:R-:W-:Y:S01]  /*0000*/  LDC R1, c[0x0][0x37c] ;  /* 0x0000df00ff017b82 */ /* 0x000fe20000000800 */
[----:B------:R-:W0:Y:S01]  /*0010*/  S2R R3, SR_TID.X ;  /* 0x0000000000037919 */ /* 0x000e220000002100 */
[----:B------:R-:W1:Y:S01]  /*0020*/  LDCU.64 UR8, c[0x0][0x358] ;  /* 0x00006b00ff0877ac */ /* 0x000e620008000a00 */
[----:B------:R-:W-:Y:S01]  /*0030*/  BSSY.RECONVERGENT B0, `(.L_x_0) ;  /* 0x000000a000007945 */ /* 0x000fe20003800200 */
[----:B0-----:R-:W-:-:S13]  /*0040*/  ISETP.NE.AND P0, PT, R3, RZ, PT ;  /* 0x000000ff0300720c */ /* 0x001fda0003f05270 */
[----:B-1----:R-:W-:Y:S05]  /*0050*/  @P0 BRA `(.L_x_1) ;  /* 0x00000000001c0947 */ /* 0x002fea0003800000 */
[----:B------:R-:W0:Y:S01]  /*0060*/  LDC.64 R4, c[0x0][0x388] ;  /* 0x0000e200ff047b82 */ /* 0x000e220000000a00 */
[----:B------:R-:W-:-:S05]  /*0070*/  IMAD.MOV.U32 R7, RZ, RZ, 0x1 ;  /* 0x00000001ff077424 */ /* 0x000fca00078e00ff */
[----:B0-----:R-:W2:Y:S02]  /*0080*/  ATOMG.E.ADD.STRONG.GPU PT, R4, desc[UR8][R4.64], R7 ;  /* 0x80000007040479a8 */ /* 0x001ea400081ef108 */
[----:B------:R-:W0:Y:S01]  /*0090*/  S2UR UR5, SR_CgaCtaId ;  /* 0x00000000000579c3 */ /* 0x000e220000008800 */
[----:B------:R-:W-:Y:S02]  /*00a0*/  UMOV UR4, 0x400 ;  /* 0x0000040000047882 */ /* 0x000fe40000000000 */
[----:B0-----:R-:W-:-:S09]  /*00b0*/  ULEA UR4, UR5, UR4, 0x18 ;  /* 0x0000000405047291 */ /* 0x001fd2000f8ec0ff */
[----:B--2---:R0:W-:Y:S03]  /*00c0*/  STS [UR4+0x7200], R4 ;  /* 0x00720004ff007988 */ /* 0x0041e60008000804 */
.L_x_1:
[----:B------:R-:W-:Y:S05]  /*00d0*/  BSYNC.RECONVERGENT B0 ;  /* 0x0000000000007941 */ /* 0x000fea0003800200 */
.L_x_0:
[----:B------:R-:W1:Y:S08]  /*00e0*/  S2UR UR5, SR_CgaCtaId ;  /* 0x00000000000579c3 */ /* 0x000e700000008800 */
[----:B------:R-:W-:Y:S06]  /*00f0*/  BAR.SYNC.DEFER_BLOCKING 0x0 ;  /* 0x0000000000007b1d */ /* 0x000fec0000010000 */
[----:B------:R-:W-:Y:S01]  /*0100*/  UMOV UR4, 0x400 ;  /* 0x0000040000047882 */ /* 0x000fe20000000000 */
[----:B------:R-:W2:Y:S01]  /*0110*/  S2R R46, SR_LANEID ;  /* 0x00000000002e7919 */ /* 0x000ea20000000000 */
[----:B-1----:R-:W-:Y:S01]  /*0120*/  ULEA UR4, UR5, UR4, 0x18 ;  /* 0x0000000405047291 */ /* 0x002fe2000f8ec0ff */
[----:B------:R-:W1:Y:S08]  /*0130*/  LDCU UR5, c[0x0][0x3c0] ;  /* 0x00007800ff0577ac */ /* 0x000e700008000800 */
[----:B------:R-:W3:Y:S02]  /*0140*/  LDS R0, [UR4+0x7200] ;  /* 0x00720004ff007984 */ /* 0x000ee40008000800 */
[----:B---3--:R-:W-:-:S13]  /*0150*/  R2UR UR7, R0 ;  /* 0x00000000000772ca */ /* 0x008fda00000e0000 */
[----:B------:R-:W-:-:S04]  /*0160*/  UIMAD UR6, UR7, 0x1c80, URZ ;  /* 0x00001c80070678a4 */ /* 0x000fc8000f8e02ff */
[----:B------:R-:W-:Y:S02]  /*0170*/  UIADD3 UR10, UPT, UPT, UR6, 0x1c80, URZ ;  /* 0x00001c80060a7890 */ /* 0x000fe4000fffe0ff */
[----:B------:R-:W-:Y:S02]  /*0180*/  USHF.R.S32.HI UR11, URZ, 0x1f, UR6 ;  /* 0x0000001fff0b7899 */ /* 0x000fe40008011406 */
[----:B-1----:R-:W-:-:S09]  /*0190*/  UISETP.GT.AND UP0, UPT, UR10, UR5, UPT ;  /* 0x000000050a00728c */ /* 0x002fd2000bf04270 */
[----:B--2---:R-:W-:Y:S05]  /*01a0*/  BRA.U UP0, `(.L_x_2) ;  /* 0x0000000100707547 */ /* 0x004fea000b800000 */
[----:B------:R-:W0:Y:S01]  /*01b0*/  LDCU.64 UR12, c[0x0][0x3a8] ;  /* 0x00007500ff0c77ac */ /* 0x000e220008000a00 */
[C---:B------:R-:W-:Y:S02]  /*01c0*/  LOP3.LUT R0, R3.reuse, 0x1f, RZ, 0xc0, !PT ;  /* 0x0000001f03007812 */ /* 0x040fe400078ec0ff */
[----:B------:R-:W-:-:S05]  /*01d0*/  LOP3.LUT R5, R3, 0x3e0, RZ, 0xc0, !PT ;  /* 0x000003e003057812 */ /* 0x000fca00078ec0ff */
[----:B------:R-:W-:-:S05]  /*01e0*/  IMAD R0, R5, 0x13, R0 ;  /* 0x0000001305007824 */ /* 0x000fca00078e0200 */
[----:B------:R-:W-:-:S05]  /*01f0*/  IADD3 R0, P0, PT, R0, UR6, RZ ;  /* 0x0000000600007c10 */ /* 0x000fca000ff1e0ff */
[----:B------:R-:W-:Y:S01]  /*0200*/  IMAD.X R5, RZ, RZ, UR11, P0 ;  /* 0x0000000bff057e24 */ /* 0x000fe200080e06ff */
[----:B0-----:R-:W-:-:S04]  /*0210*/  LEA R4, P0, R0, UR12, 0x2 ;  /* 0x0000000c00047c11 */ /* 0x001fc8000f8010ff */
[----:B------:R-:W-:-:S05]  /*0220*/  LEA.HI.X R5, R0, UR13, R5, 0x2, P0 ;  /* 0x0000000d00057c11 */ /* 0x000fca00080f1405 */
[----:B------:R0:W5:Y:S04]  /*0230*/  LDG.E R44, desc[UR8][R4.64] ;  /* 0x00000008042c7981 */ /* 0x000168000c1e1900 */
        /* <DEDUP_REMOVED lines=17> */
[----:B------:R0:W5:Y:S01]  /*0350*/  LDG.E R24, desc[UR8][R4.64+0x900] ;  /* 0x0009000804187981 */ /* 0x000162000c1e1900 */
[----:B------:R-:W-:Y:S05]  /*0360*/  BRA `(.L_x_3) ;  /* 0x0000000400307947 */ /* 0x000fea0003800000 */
.L_x_2:
[C---:B------:R-:W-:Y:S01]  /*0370*/  LOP3.LUT R0, R3.reuse, 0x1f, RZ, 0xc0, !PT ;  /* 0x0000001f03007812 */ /* 0x040fe200078ec0ff */
[----:B------:R-:W1:Y:S01]  /*0380*/  LDCU.64 UR12, c[0x0][0x3a8] ;  /* 0x00007500ff0c77ac */ /* 0x000e620008000a00 */
[----:B------:R-:W-:Y:S01]  /*0390*/  LOP3.LUT R5, R3, 0x3e0, RZ, 0xc0, !PT ;  /* 0x000003e003057812 */ /* 0x000fe200078ec0ff */
[----:B------:R-:W-:Y:S01]  /*03a0*/  IMAD.MOV.U32 R44, RZ, RZ, RZ ;  /* 0x000000ffff2c7224 */ /* 0x000fe200078e00ff */
[----:B------:R-:W-:Y:S01]  /*03b0*/  CS2R R42, SRZ ;  /* 0x00000000002a7805 */ /* 0x000fe2000001ff00 */
[----:B------:R-:W-:Y:S02]  /*03c0*/  UIADD3 UR5, UPT, UPT, -UR6, UR5, URZ ;  /* 0x0000000506057290 */ /* 0x000fe4000fffe1ff */
[----:B------:R-:W-:-:S04]  /*03d0*/  IMAD R7, R5, 0x13, R0 ;  /* 0x0000001305077824 */ /* 0x000fc800078e0200 */
[C---:B------:R-:W-:Y:S01]  /*03e0*/  VIADD R0, R7.reuse, 0x20 ;  /* 0x0000002007007836 */ /* 0x040fe20000000000 */
[C---:B------:R-:W-:Y:S01]  /*03f0*/  ISETP.GE.AND P1, PT, R7.reuse, UR5, PT ;  /* 0x0000000507007c0c */ /* 0x040fe2000bf26270 */
[C---:B------:R-:W-:Y:S02]  /*0400*/  VIADD R5, R7.reuse, 0x60 ;  /* 0x0000006007057836 */ /* 0x040fe40000000000 */
[C---:B0-----:R-:W-:Y:S01]  /*0410*/  VIADD R4, R7.reuse, 0x40 ;  /* 0x0000004007047836 */ /* 0x041fe20000000000 */
[----:B------:R-:W-:Y:S01]  /*0420*/  ISETP.GE.AND P2, PT, R0, UR5, PT ;  /* 0x0000000500007c0c */ /* 0x000fe2000bf46270 */
[C---:B------:R-:W-:Y:S01]  /*0430*/  VIADD R8, R7.reuse, 0xa0 ;  /* 0x000000a007087836 */ /* 0x040fe20000000000 */
[C---:B------:R-:W-:Y:S01]  /*0440*/  IADD3 R0, P0, PT, R7.reuse, UR6, RZ ;  /* 0x0000000607007c10 */ /* 0x040fe2000ff1e0ff */
[----:B------:R-:W-:Y:S01]  /*0450*/  VIADD R9, R7, 0xc0 ;  /* 0x000000c007097836 */ /* 0x000fe20000000000 */
[----:B------:R-:W-:Y:S01]  /*0460*/  ISETP.GE.AND P4, PT, R5, UR5, PT ;  /* 0x0000000505007c0c */ /* 0x000fe2000bf86270 */
[----:B------:R-:W-:Y:S01]  /*0470*/  VIADD R6, R7, 0x80 ;  /* 0x0000008007067836 */ /* 0x000fe20000000000 */
[----:B------:R-:W-:Y:S01]  /*0480*/  ISETP.GE.AND P3, PT, R4, UR5, PT ;  /* 0x0000000504007c0c */ /* 0x000fe2000bf66270 */
[----:B------:R-:W-:Y:S01]  /*0490*/  IMAD.X R5, RZ, RZ, UR11, P0 ;  /* 0x0000000bff057e24 */ /* 0x000fe200080e06ff */
[----:B-1----:R-:W-:-:S02]  /*04a0*/  LEA R4, P0, R0, UR12, 0x2 ;  /* 0x0000000c00047c11 */ /* 0x002fc4000f8010ff */
[----:B------:R-:W-:Y:S02]  /*04b0*/  ISETP.GE.AND P6, PT, R8, UR5, PT ;  /* 0x0000000508007c0c */ /* 0x000fe4000bfc6270 */
[----:B------:R-:W-:Y:S01]  /*04c0*/  LEA.HI.X R5, R0, UR13, R5, 0x2, P0 ;  /* 0x0000000d00057c11 */ /* 0x000fe200080f1405 */
[----:B------:R-:W-:Y:S01]  /*04d0*/  VIADD R0, R7, 0xe0 ;  /* 0x000000e007007836 */ /* 0x000fe20000000000 */
[----:B------:R-:W-:Y:S01]  /*04e0*/  ISETP.GE.AND P0, PT, R9, UR5, PT ;  /* 0x0000000509007c0c */ /* 0x000fe2000bf06270 */
[----:B------:R-:W-:Y:S01]  /*04f0*/  IMAD.MOV.U32 R10, RZ, RZ, RZ ;  /* 0x000000ffff0a7224 */ /* 0x000fe200078e00ff */
[----:B------:R-:W-:Y:S01]  /*0500*/  ISETP.GE.AND P5, PT, R6, UR5, PT ;  /* 0x0000000506007c0c */ /* 0x000fe2000bfa6270 */
[----:B------:R1:W5:Y:S01]  /*0510*/  @!P1 LDG.E R44, desc[UR8][R4.64] ;  /* 0x00000008042c9981 */ /* 0x000362000c1e1900 */
[----:B------:R-:W-:Y:S01]  /*0520*/  ISETP.GE.AND P1, PT, R0, UR5, PT ;  /* 0x0000000500007c0c */ /* 0x000fe2000bf26270 */
[C---:B------:R-:W-:Y:S01]  /*0530*/  VIADD R0, R7.reuse, 0x120 ;  /* 0x0000012007007836 */ /* 0x040fe20000000000 */
[----:B------:R-:W-:Y:S01]  /*0540*/  CS2R R8, SRZ ;  /* 0x0000000000087805 */ /* 0x000fe2000001ff00 */
[----:B------:R1:W5:Y:S01]  /*0550*/  @!P3 LDG.E R42, desc[UR8][R4.64+0x100] ;  /* 0x00010008042ab981 */ /* 0x000362000c1e1900 */
[----:B------:R-:W-:-:S02]  /*0560*/  VIADD R6, R7, 0x100 ;  /* 0x0000010007067836 */ /* 0x000fc40000000000 */
[----:B------:R-:W-:Y:S01]  /*0570*/  ISETP.GE.AND P3, PT, R0, UR5, PT ;  /* 0x0000000500007c0c */ /* 0x000fe2000bf66270 */
[C---:B------:R-:W-:Y:S01]  /*0580*/  VIADD R0, R7.reuse, 0x140 ;  /* 0x0000014007007836 */ /* 0x040fe20000000000 */
[----:B------:R1:W5:Y:S04]  /*0590*/  @!P4 LDG.E R8, desc[UR8][R4.64+0x180] ;  /* 0x000180080408c981 */ /* 0x000368000c1e1900 */
[----:B------:R-:W-:Y:S01]  /*05a0*/  ISETP.GE.AND P4, PT, R0, UR5, PT ;  /* 0x0000000500007c0c */ /* 0x000fe2000bf86270 */
[C---:B------:R-:W-:Y:S01]  /*05b0*/  VIADD R0, R7.reuse, 0x180 ;  /* 0x0000018007007836 */ /* 0x040fe20000000000 */
[----:B------:R1:W5:Y:S01]  /*05c0*/  @!P2 LDG.E R43, desc[UR8][R4.64+0x80] ;  /* 0x00008008042ba981 */ /* 0x000362000c1e1900 */
[----:B------:R-:W-:Y:S02]  /*05d0*/  ISETP.GE.AND P2, PT, R6, UR5, PT ;  /* 0x0000000506007c0c */ /* 0x000fe4000bf46270 */
[----:B------:R-:W-:Y:S01]  /*05e0*/  CS2R R12, SRZ ;  /* 0x00000000000c7805 */ /* 0x000fe2000001ff00 */
[----:B------:R1:W5:Y:S01]  /*05f0*/  @!P6 LDG.E R10, desc[UR8][R4.64+0x280] ;  /* 0x00028008040ae981 */ /* 0x000362000c1e1900 */
[----:B------:R-:W-:Y:S01]  /*0600*/  ISETP.GE.AND P6, PT, R0, UR5, PT ;  /* 0x0000000500007c0c */ /* 0x000fe2000bfc6270 */
[C---:B------:R-:W-:Y:S01]  /*0610*/  VIADD R0, R7.reuse, 0x1a0 ;  /* 0x000001a007007836 */ /* 0x040fe20000000000 */
[----:B------:R-:W-:Y:S01]  /*0620*/  CS2R R14, SRZ ;  /* 0x00000000000e7805 */ /* 0x000fe2000001ff00 */
[C---:B------:R-:W-:Y:S01]  /*0630*/  VIADD R6, R7.reuse, 0x160 ;  /* 0x0000016007067836 */ /* 0x040fe20000000000 */
[----:B------:R1:W5:Y:S02]  /*0640*/  @!P0 LDG.E R12, desc[UR8][R4.64+0x300] ;  /* 0x00030008040c8981 */ /* 0x000364000c1e1900 */
[----:B------:R-:W-:Y:S01]  /*0650*/  ISETP.GE.AND P0, PT, R0, UR5, PT ;  /* 0x0000000500007c0c */ /* 0x000fe2000bf06270 */
[C---:B------:R-:W-:Y:S01]  /*0660*/  VIADD R0, R7.reuse, 0x1e0 ;  /* 0x000001e007007836 */ /* 0x040fe20000000000 */
[----:B------:R1:W5:Y:S01]  /*0670*/  @!P5 LDG.E R9, desc[UR8][R4.64+0x200] ;  /* 0x000200080409d981 */ /* 0x000362000c1e1900 */
[----:B------:R-:W-:Y:S01]  /*0680*/  ISETP.GE.AND P5, PT, R6, UR5, PT ;  /* 0x0000000506007c0c */ /* 0x000fe2000bfa6270 */
[----:B------:R-:W-:-:S02]  /*0690*/  VIADD R6, R7, 0x1c0 ;  /* 0x000001c007067836 */ /* 0x000fc40000000000 */
[----:B------:R1:W5:Y:S01]  /*06a0*/  @!P2 LDG.E R14, desc[UR8][R4.64+0x400] ;  /* 0x00040008040ea981 */ /* 0x000362000c1e1900 */
[----:B------:R-:W-:Y:S01]  /*06b0*/  ISETP.GE.AND P2, PT, R0, UR5, PT ;  /* 0x0000000500007c0c */ /* 0x000fe2000bf46270 */
[C---:B------:R-:W-:Y:S01]  /*06c0*/  VIADD R0, R7.reuse, 0x200 ;  /* 0x0000020007007836 */ /* 0x040fe20000000000 */
[----:B------:R-:W-:Y:S01]  /*06d0*/  CS2R R16, SRZ ;  /* 0x0000000000107805 */ /* 0x000fe2000001ff00 */
[----:B------:R1:W5:Y:S01]  /*06e0*/  @!P1 LDG.E R13, desc[UR8][R4.64+0x380] ;  /* 0x00038008040d9981 */ /* 0x000362000c1e1900 */
[----:B------:R-:W-:Y:S01]  /*06f0*/  ISETP.GE.AND P1, PT, R6, UR5, PT ;  /* 0x0000000506007c0c */ /* 0x000fe2000bf26270 */
[C---:B------:R-:W-:Y:S02]  /*0700*/  VIADD R6, R7.reuse, 0x220 ;  /* 0x0000022007067836 */ /* 0x040fe40000000000 */
[----:B------:R1:W5:Y:S01]  /*0710*/  @!P3 LDG.E R15, desc[UR8][R4.64+0x480] ;  /* 0x00048008040fb981 */ /* 0x000362000c1e1900 */
[----:B------:R-:W-:Y:S01]  /*0720*/  ISETP.GE.AND P3, PT, R0, UR5, PT ;  /* 0x0000000500007c0c */ /* 0x000fe2000bf66270 */
[----:B------:R-:W-:-:S02]  /*0730*/  VIADD R0, R7, 0x240 ;  /* 0x0000024007007836 */ /* 0x000fc40000000000 */
[----:B------:R1:W5:Y:S01]  /*0740*/  @!P4 LDG.E R16, desc[UR8][R4.64+0x500] ;  /* 0x000500080410c981 */ /* 0x000362000c1e1900 */
[----:B------:R-:W-:-:S03]  /*0750*/  ISETP.GE.AND P4, PT, R6, UR5, PT ;  /* 0x0000000506007c0c */ /* 0x000fc6000bf86270 */
[----:B------:R1:W5:Y:S01]  /*0760*/  @!P5 LDG.E R17, desc[UR8][R4.64+0x580] ;  /* 0x000580080411d981 */ /* 0x000362000c1e1900 */
[----:B------:R-:W-:Y:S02]  /*0770*/  ISETP.GE.AND P5, PT, R0, UR5, PT ;  /* 0x0000000500007c0c */ /* 0x000fe4000bfa6270 */
[----:B------:R-:W-:Y:S02]  /*0780*/  CS2R R18, SRZ ;  /* 0x0000000000127805 */ /* 0x000fe4000001ff00 */
[----:B------:R-:W-:Y:S02]  /*0790*/  CS2R R20, SRZ ;  /* 0x0000000000147805 */ /* 0x000fe4000001ff00 */
[----:B------:R-:W-:Y:S01]  /*07a0*/  CS2R R22, SRZ ;  /* 0x0000000000167805 */ /* 0x000fe2000001ff00 */
[----:B------:R-:W-:Y:S01]  /*07b0*/  IMAD.MOV.U32 R24, RZ, RZ, RZ ;  /* 0x000000ffff187224 */ /* 0x000fe200078e00ff */
[----:B------:R1:W5:Y:S04]  /*07c0*/  @!P6 LDG.E R18, desc[UR8][R4.64+0x600] ;  /* 0x000600080412e981 */ /* 0x000368000c1e1900 */
[----:B------:R1:W5:Y:S04]  /*07d0*/  @!P0 LDG.E R19, desc[UR8][R4.64+0x680] ;  /* 0x0006800804138981 */ /* 0x000368000c1e1900 */
[----:B------:R1:W5:Y:S04]  /*07e0*/  @!P1 LDG.E R20, desc[UR8][R4.64+0x700] ;  /* 0x0007000804149981 */ /* 0x000368000c1e1900 */
[----:B------:R1:W5:Y:S04]  /*07f0*/  @!P2 LDG.E R21, desc[UR8][R4.64+0x780] ;  /* 0x000780080415a981 */ /* 0x000368000c1e1900 */
[----:B------:R1:W5:Y:S04]  /*0800*/  @!P3 LDG.E R22, desc[UR8][R4.64+0x800] ;  /* 0x000800080416b981 */ /* 0x000368000c1e1900 */
[----:B------:R1:W5:Y:S04]  /*0810*/  @!P4 LDG.E R23, desc[UR8][R4.64+0x880] ;  /* 0x000880080417c981 */ /* 0x000368000c1e1900 */
[----:B------:R1:W5:Y:S02]  /*0820*/  @!P5 LDG.E R24, desc[UR8][R4.64+0x900] ;  /* 0x000900080418d981 */ /* 0x000364000c1e1900 */
.L_x_3:
[----:B01----:R-:W-:Y:S01]  /*0830*/  VIMNMX R5, PT, PT, R46, 0xe0, !PT ;  /* 0x000000e02e057848 */ /* 0x003fe20007fe0100 */
[----:B------:R-:W0:Y:S01]  /*0840*/  LDCU UR5, c[0x0][0x3c8] ;  /* 0x00007900ff0577ac */ /* 0x000e220008000800 */
[----:B------:R-:W-:Y:S01]  /*0850*/  SHF.R.U32.HI R0, RZ, 0x5, R3 ;  /* 0x00000005ff007819 */ /* 0x000fe20000011603 */
[----:B------:R-:W-:Y:S01]  /*0860*/  BSSY.RECONVERGENT B0, `(.L_x_4) ;  /* 0x0000026000007945 */ /* 0x000fe20003800200 */
[--C-:B------:R-:W-:Y:S01]  /*0870*/  IADD3 R5, PT, PT, R5, 0x1f, -R46.reuse ;  /* 0x0000001f05057810 */ /* 0x100fe20007ffe82e */
[----:B------:R-:W-:Y:S01]  /*0880*/  UMOV UR6, 0xffffffff ;  /* 0xffffffff00067882 */ /* 0x000fe20000000000 */
[----:B------:R-:W-:Y:S02]  /*0890*/  IMAD.MOV.U32 R7, RZ, RZ, R46 ;  /* 0x000000ffff077224 */ /* 0x000fe400078e002e */
[C---:B------:R-:W-:Y:S02]  /*08a0*/  ISETP.GE.U32.AND P0, PT, R5.reuse, 0x1e0, PT ;  /* 0x000001e00500780c */ /* 0x040fe40003f06070 */
[----:B------:R-:W-:Y:S01]  /*08b0*/  LEA.HI R6, R5, 0x1, RZ, 0x1b ;  /* 0x0000000105067811 */ /* 0x000fe200078fd8ff */
[----:B------:R-:W-:-:S03]  /*08c0*/  IMAD.SHL.U32 R5, R0, 0x400, RZ ;  /* 0x0000040000057824 */ /* 0x000fc600078e00ff */
[----:B------:R-:W-:-:S04]  /*08d0*/  LOP3.LUT R25, R6, 0xf, RZ, 0xc0, !PT ;  /* 0x0000000f06197812 */ /* 0x000fc800078ec0ff */
[----:B------:R-:W-:Y:S01]  /*08e0*/  ISETP.NE.AND P1, PT, R25, RZ, PT ;  /* 0x000000ff1900720c */ /* 0x000fe20003f25270 */
[----:B0-----:R-:W-:Y:S02]  /*08f0*/  USHF.L.U32 UR5, UR6, UR5, URZ ;  /* 0x0000000506057299 */ /* 0x001fe400080006ff */
[----:B------:R-:W-:Y:S10]  /*0900*/  @!P0 BRA `(.L_x_5) ;  /* 0x00000000006c8947 */ /* 0x000ff40003800000 */
[----:B------:R-:W-:Y:S01]  /*0910*/  IMAD R4, R46, 0x4, R5 ;  /* 0x000000042e047824 */ /* 0x000fe200078e0205 */
[----:B------:R-:W-:Y:S01]  /*0920*/  LOP3.LUT R0, R6, 0xffffff0, RZ, 0xc0, !PT ;  /* 0x0ffffff006007812 */ /* 0x000fe200078ec0ff */
[----:B------:R-:W-:Y:S02]  /*0930*/  IMAD.U32 R11, RZ, RZ, UR4 ;  /* 0x00000004ff0b7e24 */ /* 0x000fe4000f8e00ff */
[----:B------:R-:W-:Y:S02]  /*0940*/  IMAD.MOV.U32 R7, RZ, RZ, R46 ;  /* 0x000000ffff077224 */ /* 0x000fe400078e002e */
[----:B------:R-:W-:Y:S01]  /*0950*/  IMAD.MOV R0, RZ, RZ, -R0 ;  /* 0x000000ffff007224 */ /* 0x000fe200078e0a00 */
[----:B------:R-:W-:-:S07]  /*0960*/  IADD3 R4, PT, PT, R4, 0x400, R11 ;  /* 0x0000040004047810 */ /* 0x000fce0007ffe00b */
.L_x_6:
[----:B------:R-:W-:Y:S01]  /*0970*/  VIADD R0, R0, 0x10 ;  /* 0x0000001000007836 */ /* 0x000fe20000000000 */
[----:B------:R-:W-:Y:S01]  /*0980*/  STS [R4+-0x400], RZ ;  /* 0xfffc00ff04007388 */ /* 0x000fe20000000800 */
[----:B------:R-:W-:-:S03]  /*0990*/  VIADD R7, R7, 0x200 ;  /* 0x0000020007077836 */ /* 0x000fc60000000000 */
[----:B------:R-:W-:Y:S01]  /*09a0*/  ISETP.NE.AND P0, PT, R0, RZ, PT ;  /* 0x000000ff0000720c */ /* 0x000fe20003f05270 */
[----:B------:R-:W-:Y:S04]  /*09b0*/  STS [R4+-0x380], RZ ;  /* 0xfffc80ff04007388 */ /* 0x000fe80000000800 */
[----:B------:R-:W-:Y:S04]  /*09c0*/  STS [R4+-0x300], RZ ;  /* 0xfffd00ff04007388 */ /* 0x000fe80000000800 */
[----:B------:R-:W-:Y:S04]  /*09d0*/  STS [R4+-0x280], RZ ;  /* 0xfffd80ff04007388 */ /* 0x000fe80000000800 */
[----:B------:R-:W-:Y:S04]  /*09e0*/  STS [R4+-0x200], RZ ;  /* 0xfffe00ff04007388 */ /* 0x000fe80000000800 */
[----:B------:R-:W-:Y:S04]  /*09f0*/  STS [R4+-0x180], RZ ;  /* 0xfffe80ff04007388 */ /* 0x000fe80000000800 */
[----:B------:R-:W-:Y:S04]  /*0a00*/  STS [R4+-0x100], RZ ;  /* 0xffff00ff04007388 */ /* 0x000fe80000000800 */
[----:B------:R-:W-:Y:S04]  /*0a10*/  STS [R4+-0x80], RZ ;  /* 0xffff80ff04007388 */ /* 0x000fe80000000800 */
[----:B------:R-:W-:Y:S04]  /*0a20*/  STS [R4], RZ ;  /* 0x000000ff04007388 */ /* 0x000fe80000000800 */
[----:B------:R-:W-:Y:S04]  /*0a30*/  STS [R4+0x80], RZ ;  /* 0x000080ff04007388 */ /* 0x000fe80000000800 */
[----:B------:R-:W-:Y:S04]  /*0a40*/  STS [R4+0x100], RZ ;  /* 0x000100ff04007388 */ /* 0x000fe80000000800 */
[----:B------:R-:W-:Y:S04]  /*0a50*/  STS [R4+0x180], RZ ;  /* 0x000180ff04007388 */ /* 0x000fe80000000800 */
[----:B------:R-:W-:Y:S04]  /*0a60*/  STS [R4+0x200], RZ ;  /* 0x000200ff04007388 */ /* 0x000fe80000000800 */
[----:B------:R-:W-:Y:S04]  /*0a70*/  STS [R4+0x280], RZ ;  /* 0x000280ff04007388 */ /* 0x000fe80000000800 */
[----:B------:R-:W-:Y:S04]  /*0a80*/  STS [R4+0x300], RZ ;  /* 0x000300ff04007388 */ /* 0x000fe80000000800 */
[----:B------:R0:W-:Y:S02]  /*0a90*/  STS [R4+0x380], RZ ;  /* 0x000380ff04007388 */ /* 0x0001e40000000800 */
[----:B0-----:R-:W-:Y:S01]  /*0aa0*/  VIADD R4, R4, 0x800 ;  /* 0x0000080004047836 */ /* 0x001fe20000000000 */
[----:B------:R-:W-:Y:S06]  /*0ab0*/  @P0 BRA `(.L_x_6) ;  /* 0xfffffffc00ac0947 */ /* 0x000fec000383ffff */
.L_x_5:
[----:B------:R-:W-:Y:S05]  /*0ac0*/  BSYNC.RECONVERGENT B0 ;  /* 0x0000000000007941 */ /* 0x000fea0003800200 */
.L_x_4:
[----:B------:R-:W-:Y:S01]  /*0ad0*/  BSSY.RECONVERGENT B0, `(.L_x_7) ;  /* 0x0000026000007945 */ /* 0x000fe20003800200 */
[----:B------:R-:W-:-:S03]  /*0ae0*/  VIADD R4, R5, UR4 ;  /* 0x0000000405047c36 */ /* 0x000fc60008000000 */
[----:B------:R-:W-:Y:S05]  /*0af0*/  @!P1 BRA `(.L_x_8) ;  /* 0x00000000008c9947 */ /* 0x000fea0003800000 */
[----:B------:R-:W-:Y:S01]  /*0b00*/  ISETP.GE.U32.AND P0, PT, R25, 0x8, PT ;  /* 0x000000081900780c */ /* 0x000fe20003f06070 */
[----:B------:R-:W-:Y:S01]  /*0b10*/  BSSY.RECONVERGENT B1, `(.L_x_9) ;  /* 0x000000e000017945 */ /* 0x000fe20003800200 */
[----:B------:R-:W-:-:S04]  /*0b20*/  LOP3.LUT R11, R6, 0x7, RZ, 0xc0, !PT ;  /* 0x00000007060b7812 */ /* 0x000fc800078ec0ff */
[----:B------:R-:W-:-:S07]  /*0b30*/  ISETP.NE.AND P1, PT, R11, RZ, PT ;  /* 0x000000ff0b00720c */ /* 0x000fce0003f25270 */
[----:B------:R-:W-:Y:S06]  /*0b40*/  @!P0 BRA `(.L_x_10) ;  /* 0x0000000000288947 */ /* 0x000fec0003800000 */
[C---:B------:R-:W-:Y:S02]  /*0b50*/  IMAD R0, R7.reuse, 0x4, R4 ;  /* 0x0000000407007824 */ /* 0x040fe400078e0204 */
[----:B------:R-:W-:-:S03]  /*0b60*/  VIADD R7, R7, 0x100 ;  /* 0x0000010007077836 */ /* 0x000fc60000000000 */
[----:B------:R0:W-:Y:S04]  /*0b70*/  STS [R0], RZ ;  /* 0x000000ff00007388 */ /* 0x0001e80000000800 */
[----:B------:R0:W-:Y:S04]  /*0b80*/  STS [R0+0x80], RZ ;  /* 0x000080ff00007388 */ /* 0x0001e80000000800 */
[----:B------:R0:W-:Y:S04]  /*0b90*/  STS [R0+0x100], RZ ;  /* 0x000100ff00007388 */ /* 0x0001e80000000800 */
[----:B------:R0:W-:Y:S04]  /*0ba0*/  STS [R0+0x180], RZ ;  /* 0x000180ff00007388 */ /* 0x0001e80000000800 */
[----:B------:R0:W-:Y:S04]  /*0bb0*/  STS [R0+0x200], RZ ;  /* 0x000200ff00007388 */ /* 0x0001e80000000800 */
[----:B------:R0:W-:Y:S04]  /*0bc0*/  STS [R0+0x280], RZ ;  /* 0x000280ff00007388 */ /* 0x0001e80000000800 */
[----:B------:R0:W-:Y:S04]  /*0bd0*/  STS [R0+0x300], RZ ;  /* 0x000300ff00007388 */ /* 0x0001e80000000800 */
[----:B------:R0:W-:Y:S02]  /*0be0*/  STS [R0+0x380], RZ ;  /* 0x000380ff00007388 */ /* 0x0001e40000000800 */
.L_x_10:
[----:B------:R-:W-:Y:S05]  /*0bf0*/  BSYNC.RECONVERGENT B1 ;  /* 0x0000000000017941 */ /* 0x000fea0003800200 */
.L_x_9:
[----:B------:R-:W-:Y:S05]  /*0c00*/  @!P1 BRA `(.L_x_8) ;  /* 0x0000000000489947 */ /* 0x000fea0003800000 */
[----:B------:R-:W-:Y:S02]  /*0c10*/  ISETP.GE.U32.AND P0, PT, R11, 0x4, PT ;  /* 0x000000040b00780c */ /* 0x000fe40003f06070 */
[----:B------:R-:W-:-:S04]  /*0c20*/  LOP3.LUT R6, R6, 0x3, RZ, 0xc0, !PT ;  /* 0x0000000306067812 */ /* 0x000fc800078ec0ff */
[----:B------:R-:W-:-:S07]  /*0c30*/  ISETP.NE.AND P1, PT, R6, RZ, PT ;  /* 0x000000ff0600720c */ /* 0x000fce0003f25270 */
[C---:B0-----:R-:W-:Y:S02]  /*0c40*/  @P0 IMAD R0, R7.reuse, 0x4, R4 ;  /* 0x0000000407000824 */ /* 0x041fe400078e0204 */
[----:B------:R-:W-:-:S03]  /*0c50*/  @P0 VIADD R7, R7, 0x80 ;  /* 0x0000008007070836 */ /* 0x000fc60000000000 */
[----:B------:R1:W-:Y:S04]  /*0c60*/  @P0 STS [R0], RZ ;  /* 0x000000ff00000388 */ /* 0x0003e80000000800 */
[----:B------:R1:W-:Y:S04]  /*0c70*/  @P0 STS [R0+0x80], RZ ;  /* 0x000080ff00000388 */ /* 0x0003e80000000800 */
[----:B------:R1:W-:Y:S04]  /*0c80*/  @P0 STS [R0+0x100], RZ ;  /* 0x000100ff00000388 */ /* 0x0003e80000000800 */
[----:B------:R1:W-:Y:S01]  /*0c90*/  @P0 STS [R0+0x180], RZ ;  /* 0x000180ff00000388 */ /* 0x0003e20000000800 */
[----:B------:R-:W-:Y:S05]  /*0ca0*/  @!P1 BRA `(.L_x_8) ;  /* 0x0000000000209947 */ /* 0x000fea0003800000 */
[----:B------:R-:W-:Y:S02]  /*0cb0*/  IMAD R5, R7, 0x4, R5 ;  /* 0x0000000407057824 */ /* 0x000fe400078e0205 */
[----:B------:R-:W-:Y:S02]  /*0cc0*/  IMAD.MOV R6, RZ, RZ, -R6 ;  /* 0x000000ffff067224 */ /* 0x000fe400078e0a06 */
[----:B------:R-:W-:-:S07]  /*0cd0*/  VIADD R5, R5, UR4 ;  /* 0x0000000405057c36 */ /* 0x000fce0008000000 */
.L_x_11:
[----:B------:R-:W-:Y:S01]  /*0ce0*/  VIADD R6, R6, 0x1 ;  /* 0x0000000106067836 */ /* 0x000fe20000000000 */
[----:B------:R0:W-:Y:S04]  /*0cf0*/  STS [R5], RZ ;  /* 0x000000ff05007388 */ /* 0x0001e80000000800 */
[----:B------:R-:W-:Y:S01]  /*0d00*/  ISETP.NE.AND P0, PT, R6, RZ, PT ;  /* 0x000000ff0600720c */ /* 0x000fe20003f05270 */
[----:B0-----:R-:W-:-:S12]  /*0d10*/  VIADD R5, R5, 0x80 ;  /* 0x0000008005057836 */ /* 0x001fd80000000000 */
[----:B------:R-:W-:Y:S05]  /*0d20*/  @P0 BRA `(.L_x_11) ;  /* 0xfffffffc00ec0947 */ /* 0x000fea000383ffff */
.L_x_8:
[----:B------:R-:W-:Y:S05]  /*0d30*/  BSYNC.RECONVERGENT B0 ;  /* 0x0000000000007941 */ /* 0x000fea0003800200 */
.L_x_7:
[----:B------:R-:W2:Y:S01]  /*0d40*/  LDCU UR6, c[0x0][0x3c4] ;  /* 0x00007880ff0677ac */ /* 0x000ea20008000800 */
[----:B-----5:R-:W-:Y:S01]  /*0d50*/  LOP3.LUT R45, RZ, R44, RZ, 0x33, !PT ;  /* 0x0000002cff2d7212 */ /* 0x020fe200078e33ff */
[----:B------:R-:W-:Y:S01]  /*0d60*/  BSSY.RECONVERGENT B0, `(.L_x_12) ;  /* 0x0000089000007945 */ /* 0x000fe20003800200 */
[----:B------:R-:W-:Y:S02]  /*0d70*/  LOP3.LUT R6, RZ, R43, RZ, 0x33, !PT ;  /* 0x0000002bff067212 */ /* 0x000fe400078e33ff */
[----:B01----:R-:W-:Y:S02]  /*0d80*/  LOP3.LUT R0, RZ, R42, RZ, 0x33, !PT ;  /* 0x0000002aff007212 */ /* 0x003fe400078e33ff */
[----:B------:R-:W-:Y:S02]  /*0d90*/  LOP3.LUT R41, RZ, R8, RZ, 0x33, !PT ;  /* 0x00000008ff297212 */ /* 0x000fe400078e33ff */
[----:B------:R-:W-:Y:S02]  /*0da0*/  LOP3.LUT R40, RZ, R9, RZ, 0x33, !PT ;  /* 0x00000009ff287212 */ /* 0x000fe400078e33ff */
[----:B------:R-:W-:-:S02]  /*0db0*/  LOP3.LUT R39, RZ, R10, RZ, 0x33, !PT ;  /* 0x0000000aff277212 */ /* 0x000fc400078e33ff */
[----:B------:R-:W-:Y:S02]  /*0dc0*/  LOP3.LUT R38, RZ, R13, RZ, 0x33, !PT ;  /* 0x0000000dff267212 */ /* 0x000fe400078e33ff */
[----:B------:R-:W-:Y:S02]  /*0dd0*/  LOP3.LUT R37, RZ, R14, RZ, 0x33, !PT ;  /* 0x0000000eff257212 */ /* 0x000fe400078e33ff */
[----:B------:R-:W-:Y:S02]  /*0de0*/  LOP3.LUT R36, RZ, R15, RZ, 0x33, !PT ;  /* 0x0000000fff247212 */ /* 0x000fe400078e33ff */
[----:B--2---:R-:W-:Y:S02]  /*0df0*/  SHF.R.U32.HI R47, RZ, UR6, R45 ;  /* 0x00000006ff2f7c19 */ /* 0x004fe4000801162d */
[----:B------:R-:W-:Y:S02]  /*0e00*/  SHF.R.U32.HI R7, RZ, UR6, R6 ;  /* 0x00000006ff077c19 */ /* 0x000fe40008011606 */
[----:B------:R-:W-:-:S02]  /*0e10*/  LOP3.LUT R47, R47, UR5, RZ, 0x30, !PT ;  /* 0x000000052f2f7c12 */ /* 0x000fc4000f8e30ff */
[----:B------:R-:W-:Y:S02]  /*0e20*/  SHF.R.U32.HI R11, RZ, UR6, R0 ;  /* 0x00000006ff0b7c19 */ /* 0x000fe40008011600 */
[----:B------:R-:W-:Y:S01]  /*0e30*/  SHF.R.U32.HI R25, RZ, UR6, R41 ;  /* 0x00000006ff197c19 */ /* 0x000fe20008011629 */
[----:B------:R-:W-:Y:S01]  /*0e40*/  IMAD R5, R47, 0x4, R4 ;  /* 0x000000042f057824 */ /* 0x000fe200078e0204 */
[----:B------:R-:W-:Y:S01]  /*0e50*/  LOP3.LUT R7, R7, UR5, RZ, 0x30, !PT ;  /* 0x0000000507077c12 */ /* 0x000fe2000f8e30ff */
[----:B------:R-:W-:Y:S01]  /*0e60*/  NOP ;  /* 0x0000000000007918 */ /* 0x000fe20000000000 */
[----:B------:R-:W-:Y:S02]  /*0e70*/  SHF.R.U32.HI R26, RZ, UR6, R40 ;  /* 0x00000006ff1a7c19 */ /* 0x000fe40008011628 */
[----:B------:R0:W-:Y:S01]  /*0e80*/  ATOMS.POPC.INC.32 RZ, [R5+URZ] ;  /* 0x0000000005ff7f8c */ /* 0x0001e2000d8000ff */
[----:B------:R-:W-:Y:S01]  /*0e90*/  LOP3.LUT R11, R11, UR5, RZ, 0x30, !PT ;  /* 0x000000050b0b7c12 */ /* 0x000fe2000f8e30ff */
[----:B------:R-:W-:Y:S01]  /*0ea0*/  IMAD R7, R7, 0x4, R4 ;  /* 0x0000000407077824 */ /* 0x000fe200078e0204 */
[----:B------:R-:W-:-:S02]  /*0eb0*/  SHF.R.U32.HI R27, RZ, UR6, R39 ;  /* 0x00000006ff1b7c19 */ /* 0x000fc40008011627 */
[----:B------:R-:W-:Y:S01]  /*0ec0*/  LOP3.LUT R25, R25, UR5, RZ, 0x30, !PT ;  /* 0x0000000519197c12 */ /* 0x000fe2000f8e30ff */
[--C-:B------:R-:W-:Y:S01]  /*0ed0*/  IMAD R11, R11, 0x4, R4.reuse ;  /* 0x000000040b0b7824 */ /* 0x100fe200078e0204 */
[----:B------:R-:W-:Y:S01]  /*0ee0*/  LOP3.LUT R27, R27, UR5, RZ, 0x30, !PT ;  /* 0x000000051b1b7c12 */ /* 0x000fe2000f8e30ff */
[----:B------:R1:W-:Y:S01]  /*0ef0*/  ATOMS.POPC.INC.32 RZ, [R7+URZ] ;  /* 0x0000000007ff7f8c */ /* 0x0003e2000d8000ff */
[----:B0-----:R-:W-:Y:S01]  /*0f00*/  LOP3.LUT R5, R26, UR5, RZ, 0x30, !PT ;  /* 0x000000051a057c12 */ /* 0x001fe2000f8e30ff */
[--C-:B------:R-:W-:Y:S01]  /*0f10*/  IMAD R25, R25, 0x4, R4.reuse ;  /* 0x0000000419197824 */ /* 0x100fe200078e0204 */
[----:B------:R-:W-:Y:S01]  /*0f20*/  LOP3.LUT R26, RZ, R12, RZ, 0x33, !PT ;  /* 0x0000000cff1a7212 */ /* 0x000fe200078e33ff */
[----:B------:R0:W-:Y:S01]  /*0f30*/  ATOMS.POPC.INC.32 RZ, [R11+URZ] ;  /* 0x000000000bff7f8c */ /* 0x0001e2000d8000ff */
[----:B------:R-:W-:Y:S01]  /*0f40*/  LOP3.LUT R35, RZ, R16, RZ, 0x33, !PT ;  /* 0x00000010ff237212 */ /* 0x000fe200078e33ff */
[----:B------:R-:W-:Y:S01]  /*0f50*/  IMAD R5, R5, 0x4, R4 ;  /* 0x0000000405057824 */ /* 0x000fe200078e0204 */
[----:B------:R-:W-:Y:S01]  /*0f60*/  SHF.R.U32.HI R26, RZ, UR6, R26 ;  /* 0x00000006ff1a7c19 */ /* 0x000fe2000801161a */
[----:B------:R-:W-:Y:S01]  /*0f70*/  IMAD R27, R27, 0x4, R4 ;  /* 0x000000041b1b7824 */ /* 0x000fe200078e0204 */
[----:B------:R2:W-:Y:S01]  /*0f80*/  ATOMS.POPC.INC.32 RZ, [R25+URZ] ;  /* 0x0000000019ff7f8c */ /* 0x0005e2000d8000ff */
[----:B-1----:R-:W-:-:S02]  /*0f90*/  SHF.R.U32.HI R7, RZ, UR6, R37 ;  /* 0x00000006ff077c19 */ /* 0x002fc40008011625 */
[----:B0-----:R-:W-:Y:S01]  /*0fa0*/  SHF.R.U32.HI R11, RZ, UR6, R38 ;  /* 0x00000006ff0b7c19 */ /* 0x001fe20008011626 */
[----:B------:R0:W-:Y:S01]  /*0fb0*/  ATOMS.POPC.INC.32 RZ, [R5+URZ] ;  /* 0x0000000005ff7f8c */ /* 0x0001e2000d8000ff */
[----:B------:R-:W-:Y:S02]  /*0fc0*/  SHF.R.U32.HI R28, RZ, UR6, R36 ;  /* 0x00000006ff1c7c19 */ /* 0x000fe40008011624 */
[----:B------:R-:W-:Y:S01]  /*0fd0*/  LOP3.LUT R11, R11, UR5, RZ, 0x30, !PT ;  /* 0x000000050b0b7c12 */ /* 0x000fe2000f8e30ff */
[----:B------:R1:W-:Y:S01]  /*0fe0*/  ATOMS.POPC.INC.32 RZ, [R27+URZ] ;  /* 0x000000001bff7f8c */ /* 0x0003e2000d8000ff */
[----:B--2---:R-:W-:Y:S02]  /*0ff0*/  LOP3.LUT R25, R26, UR5, RZ, 0x30, !PT ;  /* 0x000000051a197c12 */ /* 0x004fe4000f8e30ff */
[----:B------:R-:W-:Y:S01]  /*1000*/  SHF.R.U32.HI R26, RZ, UR6, R35 ;  /* 0x00000006ff1a7c19 */ /* 0x000fe20008011623 */
[--C-:B0-----:R-:W-:Y:S01]  /*1010*/  IMAD R5, R11, 0x4, R4.reuse ;  /* 0x000000040b057824 */ /* 0x101fe200078e0204 */
[----:B------:R-:W-:Y:S01]  /*1020*/  LOP3.LUT R7, R7, UR5, RZ, 0x30, !PT ;  /* 0x0000000507077c12 */ /* 0x000fe2000f8e30ff */
[----:B------:R-:W-:Y:S01]  /*1030*/  IMAD R25, R25, 0x4, R4 ;  /* 0x0000000419197824 */ /* 0x000fe200078e0204 */
[----:B------:R-:W-:-:S02]  /*1040*/  LOP3.LUT R29, R26, UR5, RZ, 0x30, !PT ;  /* 0x000000051a1d7c12 */ /* 0x000fc4000f8e30ff */
[----:B-1----:R-:W-:Y:S01]  /*1050*/  LOP3.LUT R27, R28, UR5, RZ, 0x30, !PT ;  /* 0x000000051c1b7c12 */ /* 0x002fe2000f8e30ff */
[--C-:B------:R-:W-:Y:S01]  /*1060*/  IMAD R26, R7, 0x4, R4.reuse ;  /* 0x00000004071a7824 */ /* 0x100fe200078e0204 */
[----:B------:R-:W-:Y:S01]  /*1070*/  LOP3.LUT R34, RZ, R17, RZ, 0x33, !PT ;  /* 0x00000011ff227212 */ /* 0x000fe200078e33ff */
[--C-:B------:R-:W-:Y:S01]  /*1080*/  IMAD R28, R29, 0x4, R4.reuse ;  /* 0x000000041d1c7824 */ /* 0x100fe200078e0204 */
[----:B------:R-:W-:Y:S01]  /*1090*/  LOP3.LUT R48, RZ, R18, RZ, 0x33, !PT ;  /* 0x00000012ff307212 */ /* 0x000fe200078e33ff */
[----:B------:R-:W-:Y:S01]  /*10a0*/  IMAD R27, R27, 0x4, R4 ;  /* 0x000000041b1b7824 */ /* 0x000fe200078e0204 */
[----:B------:R-:W-:Y:S01]  /*10b0*/  ATOMS.POPC.INC.32 RZ, [R25+URZ] ;  /* 0x0000000019ff7f8c */ /* 0x000fe2000d8000ff */
[----:B------:R-:W-:Y:S02]  /*10c0*/  LOP3.LUT R33, RZ, R19, RZ, 0x33, !PT ;  /* 0x00000013ff217212 */ /* 0x000fe400078e33ff */
[----:B------:R-:W-:Y:S01]  /*10d0*/  LOP3.LUT R32, RZ, R20, RZ, 0x33, !PT ;  /* 0x00000014ff207212 */ /* 0x000fe200078e33ff */
[----:B------:R-:W-:Y:S01]  /*10e0*/  ATOMS.POPC.INC.32 RZ, [R5+URZ] ;  /* 0x0000000005ff7f8c */ /* 0x000fe2000d8000ff */
[----:B------:R-:W-:-:S02]  /*10f0*/  LOP3.LUT R31, RZ, R21, RZ, 0x33, !PT ;  /* 0x00000015ff1f7212 */ /* 0x000fc400078e33ff */
[----:B------:R-:W-:Y:S01]  /*1100*/  SHF.R.U32.HI R53, RZ, UR6, R34 ;  /* 0x00000006ff357c19 */ /* 0x000fe20008011622 */
[----:B------:R-:W-:Y:S01]  /*1110*/  ATOMS.POPC.INC.32 RZ, [R26+URZ] ;  /* 0x000000001aff7f8c */ /* 0x000fe2000d8000ff */
[----:B------:R-:W-:Y:S02]  /*1120*/  LOP3.LUT R30, RZ, R22, RZ, 0x33, !PT ;  /* 0x00000016ff1e7212 */ /* 0x000fe400078e33ff */
[----:B------:R-:W-:Y:S01]  /*1130*/  SHF.R.U32.HI R48, RZ, UR6, R48 ;  /* 0x00000006ff307c19 */ /* 0x000fe20008011630 */
[----:B------:R0:W-:Y:S01]  /*1140*/  ATOMS.POPC.INC.32 RZ, [R27+URZ] ;  /* 0x000000001bff7f8c */ /* 0x0001e2000d8000ff */
[----:B------:R-:W-:Y:S02]  /*1150*/  LOP3.LUT R29, RZ, R23, RZ, 0x33, !PT ;  /* 0x00000017ff1d7212 */ /* 0x000fe400078e33ff */
[----:B------:R-:W-:Y:S01]  /*1160*/  SHF.R.U32.HI R50, RZ, UR6, R33 ;  /* 0x00000006ff327c19 */ /* 0x000fe20008011621 */
[----:B------:R1:W-:Y:S01]  /*1170*/  ATOMS.POPC.INC.32 RZ, [R28+URZ] ;  /* 0x000000001cff7f8c */ /* 0x0003e2000d8000ff */
[----:B------:R-:W-:-:S02]  /*1180*/  SHF.R.U32.HI R51, RZ, UR6, R32 ;  /* 0x00000006ff337c19 */ /* 0x000fc40008011620 */
[----:B------:R-:W-:Y:S02]  /*1190*/  LOP3.LUT R53, R53, UR5, RZ, 0x30, !PT ;  /* 0x0000000535357c12 */ /* 0x000fe4000f8e30ff */
[----:B0-----:R-:W-:Y:S02]  /*11a0*/  SHF.R.U32.HI R27, RZ, UR6, R31 ;  /* 0x00000006ff1b7c19 */ /* 0x001fe4000801161f */
[----:B------:R-:W-:Y:S01]  /*11b0*/  LOP3.LUT R48, R48, UR5, RZ, 0x30, !PT ;  /* 0x0000000530307c12 */ /* 0x000fe2000f8e30ff */
[----:B------:R-:W-:Y:S01]  /*11c0*/  IMAD R26, R53, 0x4, R4 ;  /* 0x00000004351a7824 */ /* 0x000fe200078e0204 */
[----:B-1----:R-:W-:Y:S02]  /*11d0*/  LOP3.LUT R28, RZ, R24, RZ, 0x33, !PT ;  /* 0x00000018ff1c7212 */ /* 0x002fe400078e33ff */
[----:B------:R-:W-:Y:S01]  /*11e0*/  SHF.R.U32.HI R25, RZ, UR6, R30 ;  /* 0x00000006ff197c19 */ /* 0x000fe2000801161e */
[----:B------:R-:W-:Y:S01]  /*11f0*/  IMAD R48, R48, 0x4, R4 ;  /* 0x0000000430307824 */ /* 0x000fe200078e0204 */
[----:B------:R-:W-:Y:S01]  /*1200*/  LOP3.LUT R50, R50, UR5, RZ, 0x30, !PT ;  /* 0x0000000532327c12 */ /* 0x000fe2000f8e30ff */
[----:B------:R0:W-:Y:S01]  /*1210*/  ATOMS.POPC.INC.32 RZ, [R26+URZ] ;  /* 0x000000001aff7f8c */ /* 0x0001e2000d8000ff */
[----:B------:R-:W-:-:S02]  /*1220*/  SHF.R.U32.HI R5, RZ, UR6, R29 ;  /* 0x00000006ff057c19 */ /* 0x000fc4000801161d */
[----:B------:R-:W-:Y:S01]  /*1230*/  LOP3.LUT R51, R51, UR5, RZ, 0x30, !PT ;  /* 0x0000000533337c12 */ /* 0x000fe2000f8e30ff */
[----:B------:R-:W-:Y:S01]  /*1240*/  IMAD R50, R50, 0x4, R4 ;  /* 0x0000000432327824 */ /* 0x000fe200078e0204 */
[----:B------:R-:W-:Y:S01]  /*1250*/  SHF.R.U32.HI R49, RZ, UR6, R28 ;  /* 0x00000006ff317c19 */ /* 0x000fe2000801161c */
[----:B------:R0:W-:Y:S01]  /*1260*/  ATOMS.POPC.INC.32 RZ, [R48+URZ] ;  /* 0x0000000030ff7f8c */ /* 0x0001e2000d8000ff */
[----:B------:R-:W-:Y:S01]  /*1270*/  LOP3.LUT R27, R27, UR5, RZ, 0x30, !PT ;  /* 0x000000051b1b7c12 */ /* 0x000fe2000f8e30ff */
[--C-:B------:R-:W-:Y:S01]  /*1280*/  IMAD R51, R51, 0x4, R4.reuse ;  /* 0x0000000433337824 */ /* 0x100fe200078e0204 */
[----:B------:R-:W-:Y:S01]  /*1290*/  LOP3.LUT R25, R25, UR5, RZ, 0x30, !PT ;  /* 0x0000000519197c12 */ /* 0x000fe2000f8e30ff */
[----:B------:R0:W-:Y:S01]  /*12a0*/  ATOMS.POPC.INC.32 RZ, [R50+URZ] ;  /* 0x0000000032ff7f8c */ /* 0x0001e2000d8000ff */
[----:B------:R-:W-:Y:S01]  /*12b0*/  LOP3.LUT R5, R5, UR5, RZ, 0x30, !PT ;  /* 0x0000000505057c12 */ /* 0x000fe2000f8e30ff */
[--C-:B------:R-:W-:Y:S01]  /*12c0*/  IMAD R52, R27, 0x4, R4.reuse ;  /* 0x000000041b347824 */ /* 0x100fe200078e0204 */
[----:B------:R-:W-:Y:S01]  /*12d0*/  ISETP.GT.U32.AND P1, PT, R3, 0xff, PT ;  /* 0x000000ff0300780c */ /* 0x000fe20003f24070 */
[--C-:B------:R-:W-:Y:S01]  /*12e0*/  IMAD R25, R25, 0x4, R4.reuse ;  /* 0x0000000419197824 */ /* 0x100fe200078e0204 */
[----:B------:R-:W-:Y:S01]  /*12f0*/  LOP3.LUT R49, R49, UR5, RZ, 0x30, !PT ;  /* 0x0000000531317c12 */ /* 0x000fe2000f8e30ff */
[----:B------:R-:W-:Y:S01]  /*1300*/  IMAD R5, R5, 0x4, R4 ;  /* 0x0000000405057824 */ /* 0x000fe200078e0204 */
[----:B------:R0:W-:Y:S01]  /*1310*/  ATOMS.POPC.INC.32 RZ, [R51+URZ] ;  /* 0x0000000033ff7f8c */ /* 0x0001e2000d8000ff */
[----:B------:R-:W-:Y:S01]  /*1320*/  P2R R53, PR, RZ, 0x2 ;  /* 0x00000002ff357803 */ /* 0x000fe20000000000 */
[----:B------:R-:W-:-:S02]  /*1330*/  IMAD.MOV.U32 R27, RZ, RZ, RZ ;  /* 0x000000ffff1b7224 */ /* 0x000fc400078e00ff */
[----:B------:R-:W-:Y:S01]  /*1340*/  IMAD R49, R49, 0x4, R4 ;  /* 0x0000000431317824 */ /* 0x000fe200078e0204 */
[----:B------:R0:W-:Y:S01]  /*1350*/  ATOMS.POPC.INC.32 RZ, [R52+URZ] ;  /* 0x0000000034ff7f8c */ /* 0x0001e2000d8000ff */
[----:B------:R-:W-:-:S03]  /*1360*/  LEA R4, R3, UR4, 0x2 ;  /* 0x0000000403047c11 */ /* 0x000fc6000f8e10ff */
[----:B------:R0:W-:Y:S04]  /*1370*/  ATOMS.POPC.INC.32 RZ, [R25+URZ] ;  /* 0x0000000019ff7f8c */ /* 0x0001e8000d8000ff */
[----:B------:R0:W-:Y:S04]  /*1380*/  ATOMS.POPC.INC.32 RZ, [R5+URZ] ;  /* 0x0000000005ff7f8c */ /* 0x0001e8000d8000ff */
[----:B------:R0:W-:Y:S01]  /*1390*/  ATOMS.POPC.INC.32 RZ, [R49+URZ] ;  /* 0x0000000031ff7f8c */ /* 0x0001e2000d8000ff */
[----:B------:R-:W-:Y:S06]  /*13a0*/  BAR.SYNC.DEFER_BLOCKING 0x0 ;  /* 0x0000000000007b1d */ /* 0x000fec0000010000 */
[----:B------:R-:W-:Y:S05]  /*13b0*/  @P1 BRA `(.L_x_13) ;  /* 0x00000000008c1947 */ /* 0x000fea0003800000 */
[----:B0-----:R-:W0:Y:S04]  /*13c0*/  LDS R51, [R4] ;  /* 0x0000000004337984 */ /* 0x001e280000000800 */
[----:B------:R-:W1:Y:S04]  /*13d0*/  LDS R26, [R4+0x400] ;  /* 0x00040000041a7984 */ /* 0x000e680000000800 */
[----:B------:R-:W2:Y:S04]  /*13e0*/  LDS R5, [R4+0x800] ;  /* 0x0008000004057984 */ /* 0x000ea80000000800 */
[----:B------:R-:W3:Y:S04]  /*13f0*/  LDS R48, [R4+0xc00] ;  /* 0x000c000004307984 */ /* 0x000ee80000000800 */
[----:B------:R-:W4:Y:S04]  /*1400*/  LDS R49, [R4+0x1000] ;  /* 0x0010000004317984 */ /* 0x000f280000000800 */
[----:B------:R-:W5:Y:S04]  /*1410*/  LDS R50, [R4+0x1400] ;  /* 0x0014000004327984 */ /* 0x000f680000000800 */
[----:B------:R-:W-:Y:S04]  /*1420*/  LDS R27, [R4+0x2000] ;  /* 0x00200000041b7984 */ /* 0x000fe80000000800 */
[----:B------:R-:W-:Y:S04]  /*1430*/  STS [R4], RZ ;  /* 0x000000ff04007388 */ /* 0x000fe80000000800 */
[----:B0-----:R-:W-:Y:S01]  /*1440*/  STS [R4+0x400], R51 ;  /* 0x0004003304007388 */ /* 0x001fe20000000800 */
[----:B-1----:R-:W-:-:S03]  /*1450*/  IMAD.IADD R52, R51, 0x1, R26 ;  /* 0x0000000133347824 */ /* 0x002fc600078e021a */
[----:B------:R-:W-:Y:S01]  /*1460*/  LDS R26, [R4+0x2400] ;  /* 0x00240000041a7984 */ /* 0x000fe20000000800 */
[----:B--2---:R-:W-:-:S03]  /*1470*/  IMAD.IADD R25, R52, 0x1, R5 ;  /* 0x0000000134197824 */ /* 0x004fc600078e0205 */
[----:B------:R-:W0:Y:S04]  /*1480*/  LDS R5, [R4+0x1800] ;  /* 0x0018000004057984 */ /* 0x000e280000000800 */
[----:B------:R3:W-:Y:S04]  /*1490*/  STS [R4+0x800], R52 ;  /* 0x0008003404007388 */ /* 0x0007e80000000800 */
[----:B------:R-:W-:Y:S01]  /*14a0*/  STS [R4+0xc00], R25 ;  /* 0x000c001904007388 */ /* 0x000fe20000000800 */
[----:B---3--:R-:W-:-:S03]  /*14b0*/  IMAD.IADD R52, R25, 0x1, R48 ;  /* 0x0000000119347824 */ /* 0x008fc600078e0230 */
[----:B------:R-:W1:Y:S01]  /*14c0*/  LDS R48, [R4+0x1c00] ;  /* 0x001c000004307984 */ /* 0x000e620000000800 */
[----:B----4-:R-:W-:-:S03]  /*14d0*/  IMAD.IADD R49, R52, 0x1, R49 ;  /* 0x0000000134317824 */ /* 0x010fc600078e0231 */
[----:B------:R-:W2:Y:S01]  /*14e0*/  LDS R25, [R4+0x2800] ;  /* 0x0028000004197984 */ /* 0x000ea20000000800 */
[----:B-----5:R-:W-:-:S03]  /*14f0*/  IMAD.IADD R51, R49, 0x1, R50 ;  /* 0x0000000131337824 */ /* 0x020fc600078e0232 */
[----:B------:R-:W3:Y:S04]  /*1500*/  LDS R50, [R4+0x2c00] ;  /* 0x002c000004327984 */ /* 0x000ee80000000800 */
[----:B------:R-:W-:Y:S04]  /*1510*/  STS [R4+0x1000], R52 ;  /* 0x0010003404007388 */ /* 0x000fe80000000800 */
[----:B------:R-:W-:Y:S04]  /*1520*/  STS [R4+0x1400], R49 ;  /* 0x0014003104007388 */ /* 0x000fe80000000800 */
[----:B------:R-:W-:Y:S01]  /*1530*/  STS [R4+0x1800], R51 ;  /* 0x0018003304007388 */ /* 0x000fe20000000800 */
[----:B0-----:R-:W-:-:S05]  /*1540*/  IMAD.IADD R5, R51, 0x1, R5 ;  /* 0x0000000133057824 */ /* 0x001fca00078e0205 */
[----:B------:R-:W-:Y:S01]  /*1550*/  STS [R4+0x1c00], R5 ;  /* 0x001c000504007388 */ /* 0x000fe20000000800 */
[----:B-1----:R-:W-:-:S04]  /*1560*/  IMAD.IADD R48, R5, 0x1, R48 ;  /* 0x0000000105307824 */ /* 0x002fc800078e0230 */
[----:B------:R-:W-:Y:S01]  /*1570*/  IMAD.IADD R27, R48, 0x1, R27 ;  /* 0x00000001301b7824 */ /* 0x000fe200078e021b */
[----:B------:R-:W-:Y:S03]  /*1580*/  STS [R4+0x2000], R48 ;  /* 0x0020003004007388 */ /* 0x000fe60000000800 */
[----:B------:R-:W-:Y:S01]  /*1590*/  IMAD.IADD R26, R27, 0x1, R26 ;  /* 0x000000011b1a7824 */ /* 0x000fe200078e021a */
[----:B------:R3:W-:Y:S03]  /*15a0*/  STS [R4+0x2400], R27 ;  /* 0x0024001b04007388 */ /* 0x0007e60000000800 */
[----:B--2---:R-:W-:Y:S01]  /*15b0*/  IMAD.IADD R25, R26, 0x1, R25 ;  /* 0x000000011a197824 */ /* 0x004fe200078e0219 */
[----:B------:R1:W-:Y:S04]  /*15c0*/  STS [R4+0x2800], R26 ;  /* 0x0028001a04007388 */ /* 0x0003e80000000800 */
[----:B------:R1:W-:Y:S01]  /*15d0*/  STS [R4+0x2c00], R25 ;  /* 0x002c001904007388 */ /* 0x0003e20000000800 */
[----:B---3--:R-:W-:-:S07]  /*15e0*/  IMAD.IADD R27, R25, 0x1, R50 ;  /* 0x00000001191b7824 */ /* 0x008fce00078e0232 */
.L_x_13:
[----:B------:R-:W-:Y:S05]  /*15f0*/  BSYNC.RECONVERGENT B0 ;  /* 0x0000000000007941 */ /* 0x000fea0003800200 */
.L_x_12:
[----:B01----:R-:W0:Y:S01]  /*1600*/  LDC.64 R4, c[0x0][0x380] ;  /* 0x0000e000ff047b82 */ /* 0x003e220000000a00 */
[C---:B------:R-:W-:Y:S01]  /*1610*/  ISETP.NE.AND P0, PT, R27.reuse, 0x1c80, PT ;  /* 0x00001c801b00780c */ /* 0x040fe20003f05270 */
[----:B------:R-:W-:Y:S01]  /*1620*/  IMAD.U32 R25, RZ, RZ, UR7 ;  /* 0x00000007ff197e24 */ /* 0x000fe2000f8e00ff */
[----:B------:R-:W-:Y:S02]  /*1630*/  @!P1 LOP3.LUT R49, R27, 0x40000000, RZ, 0xfc, !PT ;  /* 0x400000001b319812 */ /* 0x000fe400078efcff */
[----:B------:R-:W-:Y:S01]  /*1640*/  ISETP.LT.U32.AND P0, PT, R3, 0x100, !P0 ;  /* 0x000001000300780c */ /* 0x000fe20004701070 */
[----:B------:R-:W-:Y:S01]  /*1650*/  IMAD R25, R25, 0x100, R3 ;  /* 0x0000010019197824 */ /* 0x000fe200078e0203 */
[----:B------:R-:W-:-:S03]  /*1660*/  LOP3.LUT R26, RZ, R18, RZ, 0x33, !PT ;  /* 0x00000012ff1a7212 */ /* 0x000fc600078e33ff */
[----:B0-----:R-:W-:Y:S01]  /*1670*/  IMAD.WIDE R4, R25, 0x4, R4 ;  /* 0x0000000419047825 */ /* 0x001fe200078e0204 */
[----:B------:R-:W-:-:S04]  /*1680*/  LOP3.LUT R25, RZ, R12, RZ, 0x33, !PT ;  /* 0x0000000cff197212 */ /* 0x000fc800078e33ff */
[----:B------:R0:W-:Y:S03]  /*1690*/  @!P1 STG.E.STRONG.SYS desc[UR8][R4.64], R49 ;  /* 0x0000003104009986 */ /* 0x0001e6000c115908 */
[----:B------:R-:W-:Y:S06]  /*16a0*/  BAR.RED.OR.DEFER_BLOCKING 0x0, P0 ;  /* 0x0000000000007b1d */ /* 0x000fec0000014800 */
[----:B------:R-:W1:Y:S02]  /*16b0*/  B2R.RESULT RZ, P0 ;  /* 0x0000000000ff731c */ /* 0x000e640000004000 */
[----:B01----:R-:W-:Y:S05]  /*16c0*/  @!P0 BRA `(.L_x_14) ;  /* 0x0000000800908947 */ /* 0x003fea0003800000 */
[C---:B------:R-:W-:Y:S01]  /*16d0*/  ISETP.GT.U32.AND P0, PT, R3.reuse, R47, PT ;  /* 0x0000002f0300720c */ /* 0x040fe20003f04070 */
[----:B------:R-:W-:Y:S01]  /*16e0*/  BSSY B1, `(.L_x_15) ;  /* 0x000002e000017945 */ /* 0x000fe20003800000 */
[----:B------:R-:W-:Y:S02]  /*16f0*/  LEA R11, R3, UR4, 0x3 ;  /* 0x00000004030b7c11 */ /* 0x000fe4000f8e18ff */
[----:B------:R-:W-:Y:S01]  /*1700*/  SEL R0, RZ, 0x1c80, !P0 ;  /* 0x00001c80ff007807 */ /* 0x000fe20004000000 */
[----:B------:R-:W-:Y:S08]  /*1710*/  @P1 BRA `(.L_x_16) ;  /* 0x0000000000a81947 */ /* 0x000ff00003800000 */
[----:B------:R-:W0:Y:S02]  /*1720*/  LDC.64 R28, c[0x0][0x398] ;  /* 0x0000e600ff1c7b82 */ /* 0x000e240000000a00 */
[----:B0-----:R-:W-:-:S06]  /*1730*/  IMAD.WIDE.U32 R28, R3, 0x8, R28 ;  /* 0x00000008031c7825 */ /* 0x001fcc00078e001c */
[----:B------:R-:W2:Y:S01]  /*1740*/  LDG.E.64 R28, desc[UR8][R28.64] ;  /* 0x000000081c1c7981 */ /* 0x000ea2000c1e1b00 */
[----:B------:R-:W-:Y:S01]  /*1750*/  UISETP.GE.AND UP0, UPT, UR7, 0x1, UPT ;  /* 0x000000010700788c */ /* 0x000fe2000bf06270 */
[----:B------:R-:W-:Y:S01]  /*1760*/  IMAD.MOV.U32 R26, RZ, RZ, R27 ;  /* 0x000000ffff1a7224 */ /* 0x000fe200078e001b */
[----:B--2---:R-:W-:-:S04]  /*1770*/  IADD3 R6, P0, PT, -R0, R28, RZ ;  /* 0x0000001c00067210 */ /* 0x004fc80007f1e1ff */
[----:B------:R-:W-:-:S05]  /*1780*/  IADD3.X R7, PT, PT, R29, -0x1, RZ, P0, !PT ;  /* 0xffffffff1d077810 */ /* 0x000fca00007fe4ff */
[----:B------:R0:W-:Y:S01]  /*1790*/  STS.64 [R11+0x7200], R6 ;  /* 0x007200060b007388 */ /* 0x0001e20000000a00 */
[----:B------:R-:W-:Y:S05]  /*17a0*/  BRA.U !UP0, `(.L_x_17) ;  /* 0x00000001086c7547 */ /* 0x000fea000b800000 */
[----:B------:R-:W-:Y:S01]  /*17b0*/  BSSY B0, `(.L_x_18) ;  /* 0x0000019000007945 */ /* 0x000fe20003800000 */
[----:B------:R-:W-:Y:S02]  /*17c0*/  IMAD.MOV.U32 R25, RZ, RZ, -0x1 ;  /* 0xffffffffff197424 */ /* 0x000fe400078e00ff */
[----:B------:R-:W-:Y:S02]  /*17d0*/  IMAD.U32 R28, RZ, RZ, UR7 ;  /* 0x00000007ff1c7e24 */ /* 0x000fe4000f8e00ff */
[----:B------:R-:W-:-:S07]  /*17e0*/  IMAD.MOV.U32 R26, RZ, RZ, R27 ;  /* 0x000000ffff1a7224 */ /* 0x000fce00078e001b */
.L_x_22:
[----:B0-----:R-:W0:Y:S01]  /*17f0*/  LDC.64 R6, c[0x0][0x380] ;  /* 0x0000e000ff067b82 */ /* 0x001e220000000a00 */
[----:B------:R-:W-:Y:S01]  /*1800*/  VIADD R31, R28, 0xffffffff ;  /* 0xffffffff1c1f7836 */ /* 0x000fe20000000000 */
[----:B------:R-:W-:Y:S03]  /*1810*/  BSSY B2, `(.L_x_19) ;  /* 0x0000008000027945 */ /* 0x000fe60003800000 */
[----:B------:R-:W-:-:S04]  /*1820*/  IMAD R29, R31, 0x100, R3 ;  /* 0x000001001f1d7824 */ /* 0x000fc800078e0203 */
[----:B0-----:R-:W-:-:S07]  /*1830*/  IMAD.WIDE R6, R29, 0x4, R6 ;  /* 0x000000041d067825 */ /* 0x001fce00078e0206 */
.L_x_20:
[----:B------:R-:W-:Y:S05]  /*1840*/  YIELD ;  /* 0x0000000000007946 */ /* 0x000fea0003800000 */
[----:B------:R0:W-:Y:S06]  /*1850*/  MEMBAR.SC.CTA ;  /* 0x0000000000007992 */ /* 0x0001ec0000000000 */
[----:B0-----:R-:W2:Y:S02]  /*1860*/  LDG.E.STRONG.SYS R29, desc[UR8][R6.64] ;  /* 0x00000008061d7981 */ /* 0x001ea4000c1f5900 */
[----:B--2---:R-:W-:-:S13]  /*1870*/  ISETP.NE.AND P0, PT, R29, RZ, PT ;  /* 0x000000ff1d00720c */ /* 0x004fda0003f05270 */
[----:B------:R-:W-:Y:S05]  /*1880*/  @!P0 BRA `(.L_x_20) ;  /* 0xfffffffc00ec8947 */ /* 0x000fea000383ffff */
[----:B------:R-:W-:Y:S05]  /*1890*/  BSYNC B2 ;  /* 0x0000000000027941 */ /* 0x000fea0003800000 */
.L_x_19:
[----:B------:R-:W-:Y:S01]  /*18a0*/  BSSY.RECONVERGENT B2, `(.L_x_21) ;  /* 0x0000006000027945 */ /* 0x000fe20003800200 */
[C---:B------:R-:W-:Y:S02]  /*18b0*/  ISETP.GT.AND P0, PT, R29.reuse, -0x1, PT ;  /* 0xffffffff1d00780c */ /* 0x040fe40003f04270 */
[----:B------:R-:W-:Y:S01]  /*18c0*/  LOP3.LUT R29, R29, 0x3fffffff, RZ, 0xc0, !PT ;  /* 0x3fffffff1d1d7812 */ /* 0x000fe200078ec0ff */
[----:B------:R-:W-:Y:S05]  /*18d0*/  WARPSYNC.EXCLUSIVE R25 ;  /* 0x0000000019007348 */ /* 0x000fea0003a00000 */
[----:B------:R-:W-:-:S05]  /*18e0*/  IMAD.IADD R26, R29, 0x1, R26 ;  /* 0x000000011d1a7824 */ /* 0x000fca00078e021a */
[----:B------:R-:W-:-:S07]  /*18f0*/  VOTE.ANY R25, PT, P0 ;  /* 0x0000000000197806 */ /* 0x000fce00000e0100 */
[----:B------:R-:W-:Y:S05]  /*1900*/  BSYNC.RECONVERGENT B2 ;  /* 0x0000000000027941 */ /* 0x000fea0003800200 */
.L_x_21:
[----:B------:R-:W-:Y:S01]  /*1910*/  ISETP.GT.U32.AND P1, PT, R28, 0x1, PT ;  /* 0x000000011c00780c */ /* 0x000fe20003f24070 */
[----:B------:R-:W-:-:S12]  /*1920*/  IMAD.MOV.U32 R28, RZ, RZ, R31 ;  /* 0x000000ffff1c7224 */ /* 0x000fd800078e001f */
[----:B------:R-:W-:Y:S05]  /*1930*/  @P0 BRA P1, `(.L_x_22) ;  /* 0xfffffffc00ac0947 */ /* 0x000fea000083ffff */
[----:B------:R-:W-:Y:S05]  /*1940*/  BSYNC B0 ;  /* 0x0000000000007941 */ /* 0x000fea0003800000 */
.L_x_18:
[----:B------:R1:W2:Y:S02]  /*1950*/  LDS.64 R6, [R11+0x7200] ;  /* 0x007200000b067984 */ /* 0x0002a40000000a00 */
.L_x_17:
[C---:B------:R-:W-:Y:S01]  /*1960*/  IMAD.IADD R29, R26.reuse, 0x1, -R27 ;  /* 0x000000011a1d7824 */ /* 0x040fe200078e0a1b */
[----:B------:R-:W-:-:S04]  /*1970*/  LOP3.LUT R25, R26, 0x80000000, RZ, 0xfc, !PT ;  /* 0x800000001a197812 */ /* 0x000fc800078efcff */
[C---:B0-2---:R-:W-:Y:S01]  /*1980*/  IADD3 R6, P0, PT, R29.reuse, R6, RZ ;  /* 0x000000061d067210 */ /* 0x045fe20007f1e0ff */
[----:B------:R0:W-:Y:S03]  /*1990*/  STG.E.STRONG.SYS desc[UR8][R4.64], R25 ;  /* 0x0000001904007986 */ /* 0x0001e6000c115908 */
[----:B------:R-:W-:-:S05]  /*19a0*/  LEA.HI.X.SX32 R7, R29, R7, 0x1, P0 ;  /* 0x000000071d077211 */ /* 0x000fca00000f0eff */
[----:B------:R0:W-:Y:S04]  /*19b0*/  STS.64 [R11+0x7200], R6 ;  /* 0x007200060b007388 */ /* 0x0001e80000000a00 */
.L_x_16:
[----:B------:R-:W-:Y:S05]  /*19c0*/  BSYNC B1 ;  /* 0x0000000000017941 */ /* 0x000fea0003800000 */
.L_x_15:
[----:B------:R-:W2:Y:S01]  /*19d0*/  LDC R26, c[0x0][0x3c0] ;  /* 0x0000f000ff1a7b82 */ /* 0x000ea20000000800 */
[----:B------:R-:W-:-:S07]  /*19e0*/  LEA R47, R47, UR4, 0x3 ;  /* 0x000000042f2f7c11 */ /* 0x000fce000f8e18ff */
[----:B0-----:R-:W0:Y:S01]  /*19f0*/  LDC.64 R4, c[0x0][0x390] ;  /* 0x0000e400ff047b82 */ /* 0x001e220000000a00 */
[----:B--2---:R-:W-:Y:S02]  /*1a00*/  ISETP.LE.AND P0, PT, R26, UR10, PT ;  /* 0x0000000a1a007c0c */ /* 0x004fe4000bf03270 */
[----:B0-----:R-:W-:-:S04]  /*1a10*/  ISETP.EQ.U32.AND P1, PT, R4, RZ, PT ;  /* 0x000000ff0400720c */ /* 0x001fc80003f22070 */
[----:B------:R-:W-:-:S04]  /*1a20*/  ISETP.EQ.OR.EX P0, PT, R5, RZ, !P0, P1 ;  /* 0x000000ff0500720c */ /* 0x000fc80004702710 */
[----:B------:R-:W-:-:S13]  /*1a30*/  ISETP.GT.U32.OR P0, PT, R3, 0xff, P0 ;  /* 0x000000ff0300780c */ /* 0x000fda0000704470 */
[----:B------:R-:W-:Y:S05]  /*1a40*/  @P0 BRA `(.L_x_23) ;  /* 0x00000000001c0947 */ /* 0x000fea0003800000 */
[----:B------:R-:W0:Y:S01]  /*1a50*/  LDS.64 R6, [R11+0x7200] ;  /* 0x007200000b067984 */ /* 0x000e220000000a00 */
[C---:B------:R-:W-:Y:S02]  /*1a60*/  LEA R4, P2, R3.reuse, R4, 0x3 ;  /* 0x0000000403047211 */ /* 0x040fe400078418ff */
[--C-:B------:R-:W-:Y:S02]  /*1a70*/  SHF.R.S32.HI R25, RZ, 0x1f, R27.reuse ;  /* 0x0000001fff197819 */ /* 0x100fe4000001141b */
[----:B------:R-:W-:Y:S02]  /*1a80*/  LEA.HI.X R5, R3, R5, RZ, 0x3, P2 ;  /* 0x0000000503057211 */ /* 0x000fe400010f1cff */
[----:B0-----:R-:W-:-:S04]  /*1a90*/  IADD3 R6, P0, P1, R6, R0, R27 ;  /* 0x0000000006067210 */ /* 0x001fc8000791e01b */
[----:B------:R-:W-:-:S05]  /*1aa0*/  IADD3.X R7, PT, PT, R7, RZ, R25, P0, P1 ;  /* 0x000000ff07077210 */ /* 0x000fca00007e2419 */
[----:B------:R0:W-:Y:S04]  /*1ab0*/  STG.E.64 desc[UR8][R4.64], R6 ;  /* 0x0000000604007986 */ /* 0x0001e8000c101b08 */
.L_x_23:
[----:B------:R-:W-:Y:S05]  /*1ac0*/  WARPSYNC.ALL ;  /* 0x0000000000007948 */ /* 0x000fea0003800000 */
[----:B------:R-:W-:Y:S01]  /*1ad0*/  BAR.SYNC.DEFER_BLOCKING 0x0 ;  /* 0x0000000000007b1d */ /* 0x000fe20000010000 */
[----:B------:R-:W-:-:S05]  /*1ae0*/  ISETP.LT.AND P0, PT, R26, UR10, PT ;  /* 0x0000000a1a007c0c */ /* 0x000fca000bf01270 */
[----:B0-----:R0:W2:Y:S08]  /*1af0*/  LDS.64 R4, [R47+0x7200] ;  /* 0x007200002f047984 */ /* 0x0010b00000000a00 */
[----:B0-----:R-:W-:Y:S05]  /*1b00*/  @P0 BRA `(.L_x_24) ;  /* 0x0000000000700947 */ /* 0x001fea0003800000 */
[----:B------:R-:W0:Y:S01]  /*1b10*/  LDCU.64 UR12, c[0x0][0x3a0] ;  /* 0x00007400ff0c77ac */ /* 0x000e220008000a00 */
[C---:B------:R-:W-:Y:S02]  /*1b20*/  LOP3.LUT R7, R3.reuse, 0x3e0, RZ, 0xc0, !PT ;  /* 0x000003e003077812 */ /* 0x040fe400078ec0ff */
[----:B------:R-:W-:-:S05]  /*1b30*/  LOP3.LUT R2, R3, 0x1f, RZ, 0xc0, !PT ;  /* 0x0000001f03027812 */ /* 0x000fca00078ec0ff */
[----:B------:R-:W-:-:S05]  /*1b40*/  IMAD R7, R7, 0x13, R2 ;  /* 0x0000001307077824 */ /* 0x000fca00078e0202 */
[----:B--2---:R-:W-:-:S05]  /*1b50*/  IADD3 R0, P0, PT, R7, R4, RZ ;  /* 0x0000000407007210 */ /* 0x004fca0007f1e0ff */
[----:B------:R-:W-:Y:S01]  /*1b60*/  IMAD.X R5, RZ, RZ, R5, P0 ;  /* 0x000000ffff057224 */ /* 0x000fe200000e0605 */
[----:B0-----:R-:W-:-:S04]  /*1b70*/  LEA R2, P0, R0, UR12, 0x2 ;  /* 0x0000000c00027c11 */ /* 0x001fc8000f8010ff */
[----:B------:R-:W-:-:S05]  /*1b80*/  LEA.HI.X R3, R0, UR13, R5, 0x2, P0 ;  /* 0x0000000d00037c11 */ /* 0x000fca00080f1405 */
[----:B------:R-:W-:Y:S04]  /*1b90*/  STG.E desc[UR8][R2.64], R44 ;  /* 0x0000002c02007986 */ /* 0x000fe8000c101908 */
        /* <DEDUP_REMOVED lines=17> */
[----:B------:R-:W-:Y:S01]  /*1cb0*/  STG.E desc[UR8][R2.64+0x900], R24 ;  /* 0x0009001802007986 */ /* 0x000fe2000c101908 */
[----:B------:R-:W-:Y:S05]  /*1cc0*/  EXIT ;  /* 0x000000000000794d */ /* 0x000fea0003800000 */
.L_x_24:
[C---:B------:R-:W-:Y:S01]  /*1cd0*/  LOP3.LUT R7, R3.reuse, 0x3e0, RZ, 0xc0, !PT ;  /* 0x000003e003077812 */ /* 0x040fe200078ec0ff */
[----:B------:R-:W0:Y:S01]  /*1ce0*/  LDCU.64 UR12, c[0x0][0x3a0] ;  /* 0x00007400ff0c77ac */ /* 0x000e220008000a00 */
[----:B------:R-:W-:Y:S01]  /*1cf0*/  LOP3.LUT R2, R3, 0x1f, RZ, 0xc0, !PT ;  /* 0x0000001f03027812 */ /* 0x000fe200078ec0ff */
[----:B-1----:R-:W-:-:S04]  /*1d00*/  IMAD.U32 R11, RZ, RZ, UR7 ;  /* 0x00000007ff0b7e24 */ /* 0x002fc8000f8e00ff */
[----:B------:R-:W-:Y:S02]  /*1d10*/  IMAD R7, R7, 0x13, R2 ;  /* 0x0000001307077824 */ /* 0x000fe400078e0202 */
[----:B------:R-:W-:Y:S02]  /*1d20*/  IMAD R0, R11, -0x1c80, R26 ;  /* 0xffffe3800b007824 */ /* 0x000fe400078e021a */
[C---:B------:R-:W-:Y:S01]  /*1d30*/  VIADD R11, R7.reuse, 0x20 ;  /* 0x00000020070b7836 */ /* 0x040fe20000000000 */
[C---:B--2---:R-:W-:Y:S01]  /*1d40*/  IADD3 R3, P0, PT, R7.reuse, R4, RZ ;  /* 0x0000000407037210 */ /* 0x044fe20007f1e0ff */
[C---:B------:R-:W-:Y:S01]  /*1d50*/  VIADD R25, R7.reuse, 0x60 ;  /* 0x0000006007197836 */ /* 0x040fe20000000000 */
[-C--:B------:R-:W-:Y:S02]  /*1d60*/  ISETP.GE.AND P1, PT, R7, R0.reuse, PT ;  /* 0x000000000700720c */ /* 0x080fe40003f26270 */
[-C--:B------:R-:W-:Y:S01]  /*1d70*/  ISETP.GE.AND P2, PT, R11, R0.reuse, PT ;  /* 0x000000000b00720c */ /* 0x080fe20003f46270 */
[----:B------:R-:W-:Y:S01]  /*1d80*/  IMAD.X R4, RZ, RZ, R5, P0 ;  /* 0x000000ffff047224 */ /* 0x000fe200000e0605 */
[----:B------:R-:W-:Y:S01]  /*1d90*/  ISETP.GE.AND P4, PT, R25, R0, PT ;  /* 0x000000001900720c */ /* 0x000fe20003f86270 */
[----:B------:R-:W-:Y:S01]  /*1da0*/  VIADD R5, R7, 0x40 ;  /* 0x0000004007057836 */ /* 0x000fe20000000000 */
[----:B0-----:R-:W-:Y:S01]  /*1db0*/  LEA R2, P0, R3, UR12, 0x2 ;  /* 0x0000000c03027c11 */ /* 0x001fe2000f8010ff */
[----:B------:R-:W-:-:S02]  /*1dc0*/  VIADD R11, R7, 0xa0 ;  /* 0x000000a0070b7836 */ /* 0x000fc40000000000 */
[----:B------:R-:W-:Y:S01]  /*1dd0*/  VIADD R25, R7, 0xc0 ;  /* 0x000000c007197836 */ /* 0x000fe20000000000 */
[-C--:B------:R-:W-:Y:S01]  /*1de0*/  ISETP.GE.AND P3, PT, R5, R0.reuse, PT ;  /* 0x000000000500720c */ /* 0x080fe20003f66270 */
[----:B------:R-:W-:Y:S01]  /*1df0*/  VIADD R5, R7, 0x80 ;  /* 0x0000008007057836 */ /* 0x000fe20000000000 */
[----:B------:R-:W-:Y:S02]  /*1e00*/  LEA.HI.X R3, R3, UR13, R4, 0x2, P0 ;  /* 0x0000000d03037c11 */ /* 0x000fe400080f1404 */
[-C--:B------:R-:W-:Y:S01]  /*1e10*/  ISETP.GE.AND P6, PT, R11, R0.reuse, PT ;  /* 0x000000000b00720c */ /* 0x080fe20003fc6270 */
[----:B------:R-:W-:Y:S01]  /*1e20*/  VIADD R11, R7, 0x100 ;  /* 0x00000100070b7836 */ /* 0x000fe20000000000 */
[-C--:B------:R-:W-:Y:S01]  /*1e30*/  ISETP.GE.AND P5, PT, R5, R0.reuse, PT ;  /* 0x000000000500720c */ /* 0x080fe20003fa6270 */
[----:B------:R-:W-:Y:S01]  /*1e40*/  VIADD R5, R7, 0xe0 ;  /* 0x000000e007057836 */ /* 0x000fe20000000000 */
[----:B------:R-:W-:Y:S01]  /*1e50*/  @!P1 STG.E desc[UR8][R2.64], R44 ;  /* 0x0000002c02009986 */ /* 0x000fe2000c101908 */
[----:B------:R-:W-:-:S03]  /*1e60*/  ISETP.GE.AND P0, PT, R25, R0, PT ;  /* 0x000000001900720c */ /* 0x000fc60003f06270 */
[-C--:B------:R-:W-:Y:S01]  /*1e70*/  ISETP.GE.AND P1, PT, R5, R0.reuse, PT ;  /* 0x000000000500720c */ /* 0x080fe20003f26270 */
[----:B------:R-:W-:Y:S01]  /*1e80*/  VIADD R5, R7, 0x120 ;  /* 0x0000012007057836 */ /* 0x000fe20000000000 */
[----:B------:R-:W-:Y:S04]  /*1e90*/  @!P3 STG.E desc[UR8][R2.64+0x100], R42 ;  /* 0x0001002a0200b986 */ /* 0x000fe8000c101908 */
[-C--:B------:R-:W-:Y:S01]  /*1ea0*/  ISETP.GE.AND P3, PT, R5, R0.reuse, PT ;  /* 0x000000000500720c */ /* 0x080fe20003f66270 */
[----:B------:R-:W-:Y:S01]  /*1eb0*/  VIADD R5, R7, 0x160 ;  /* 0x0000016007057836 */ /* 0x000fe20000000000 */
[----:B------:R-:W-:Y:S01]  /*1ec0*/  @!P2 STG.E desc[UR8][R2.64+0x80], R43 ;  /* 0x0000802b0200a986 */ /* 0x000fe2000c101908 */
[----:B------:R-:W-:Y:S01]  /*1ed0*/  ISETP.GE.AND P2, PT, R11, R0, PT ;  /* 0x000000000b00720c */ /* 0x000fe20003f46270 */
[----:B------:R-:W-:-:S02]  /*1ee0*/  VIADD R11, R7, 0x140 ;  /* 0x00000140070b7836 */ /* 0x000fc40000000000 */
[----:B------:R0:W-:Y:S01]  /*1ef0*/  @!P5 STG.E desc[UR8][R2.64+0x200], R9 ;  /* 0x000200090200d986 */ /* 0x0001e2000c101908 */
[-C--:B------:R-:W-:Y:S01]  /*1f00*/  ISETP.GE.AND P5, PT, R5, R0.reuse, PT ;  /* 0x000000000500720c */ /* 0x080fe20003fa6270 */
[----:B------:R-:W-:Y:S02]  /*1f10*/  VIADD R5, R7, 0x1a0 ;  /* 0x000001a007057836 */ /* 0x000fe40000000000 */
[----:B------:R1:W-:Y:S01]  /*1f20*/  @!P4 STG.E desc[UR8][R2.64+0x180], R8 ;  /* 0x000180080200c986 */ /* 0x0003e2000c101908 */
[-C--:B------:R-:W-:Y:S01]  /*1f30*/  ISETP.GE.AND P4, PT, R11, R0.reuse, PT ;  /* 0x000000000b00720c */ /* 0x080fe20003f86270 */
[----:B------:R-:W-:Y:S02]  /*1f40*/  VIADD R11, R7, 0x180 ;  /* 0x00000180070b7836 */ /* 0x000fe40000000000 */
[----:B------:R1:W-:Y:S01]  /*1f50*/  @!P0 STG.E desc[UR8][R2.64+0x300], R12 ;  /* 0x0003000c02008986 */ /* 0x0003e2000c101908 */
[----:B------:R-:W-:Y:S01]  /*1f60*/  ISETP.GE.AND P0, PT, R5, R0, PT ;  /* 0x000000000500720c */ /* 0x000fe20003f06270 */
[----:B------:R-:W-:-:S02]  /*1f70*/  VIADD R5, R7, 0x1e0 ;  /* 0x000001e007057836 */ /* 0x000fc40000000000 */
[----:B------:R1:W-:Y:S01]  /*1f80*/  @!P6 STG.E desc[UR8][R2.64+0x280], R10 ;  /* 0x0002800a0200e986 */ /* 0x0003e2000c101908 */
[-C--:B------:R-:W-:Y:S01]  /*1f90*/  ISETP.GE.AND P6, PT, R11, R0.reuse, PT ;  /* 0x000000000b00720c */ /* 0x080fe20003fc6270 */
[----:B------:R-:W-:Y:S02]  /*1fa0*/  VIADD R11, R7, 0x1c0 ;  /* 0x000001c0070b7836 */ /* 0x000fe40000000000 */
[----:B------:R1:W-:Y:S01]  /*1fb0*/  @!P2 STG.E desc[UR8][R2.64+0x400], R14 ;  /* 0x0004000e0200a986 */ /* 0x0003e2000c101908 */
[-C--:B------:R-:W-:Y:S01]  /*1fc0*/  ISETP.GE.AND P2, PT, R5, R0.reuse, PT ;  /* 0x000000000500720c */ /* 0x080fe20003f46270 */
[C---:B0-----:R-:W-:Y:S02]  /*1fd0*/  VIADD R9, R7.reuse, 0x200 ;  /* 0x0000020007097836 */ /* 0x041fe40000000000 */
[C---:B------:R-:W-:Y:S01]  /*1fe0*/  VIADD R5, R7.reuse, 0x220 ;  /* 0x0000022007057836 */ /* 0x040fe20000000000 */
[----:B------:R1:W-:Y:S01]  /*1ff0*/  @!P1 STG.E desc[UR8][R2.64+0x380], R13 ;  /* 0x0003800d02009986 */ /* 0x0003e2000c101908 */
[----:B------:R-:W-:Y:S01]  /*2000*/  VIADD R7, R7, 0x240 ;  /* 0x0000024007077836 */ /* 0x000fe20000000000 */
[----:B------:R-:W-:-:S02]  /*2010*/  ISETP.GE.AND P1, PT, R11, R0, PT ;  /* 0x000000000b00720c */ /* 0x000fc40003f26270 */
[----:B------:R1:W-:Y:S01]  /*2020*/  @!P3 STG.E desc[UR8][R2.64+0x480], R15 ;  /* 0x0004800f0200b986 */ /* 0x0003e2000c101908 */
[----:B------:R-:W-:-:S03]  /*2030*/  ISETP.GE.AND P3, PT, R9, R0, PT ;  /* 0x000000000900720c */ /* 0x000fc60003f66270 */
[----:B------:R1:W-:Y:S01]  /*2040*/  @!P4 STG.E desc[UR8][R2.64+0x500], R16 ;  /* 0x000500100200c986 */ /* 0x0003e2000c101908 */
[----:B------:R-:W-:-:S03]  /*2050*/  ISETP.GE.AND P4, PT, R5, R0, PT ;  /* 0x000000000500720c */ /* 0x000fc60003f86270 */
[----:B------:R1:W-:Y:S01]  /*2060*/  @!P5 STG.E desc[UR8][R2.64+0x580], R17 ;  /* 0x000580110200d986 */ /* 0x0003e2000c101908 */
[----:B------:R-:W-:-:S03]  /*2070*/  ISETP.GE.AND P5, PT, R7, R0, PT ;  /* 0x000000000700720c */ /* 0x000fc60003fa6270 */
[----:B------:R1:W-:Y:S04]  /*2080*/  @!P6 STG.E desc[UR8][R2.64+0x600], R18 ;  /* 0x000600120200e986 */ /* 0x0003e8000c101908 */
[----:B------:R1:W-:Y:S04]  /*2090*/  @!P0 STG.E desc[UR8][R2.64+0x680], R19 ;  /* 0x0006801302008986 */ /* 0x0003e8000c101908 */
[----:B------:R1:W-:Y:S04]  /*20a0*/  @!P1 STG.E desc[UR8][R2.64+0x700], R20 ;  /* 0x0007001402009986 */ /* 0x0003e8000c101908 */
[----:B------:R1:W-:Y:S04]  /*20b0*/  @!P2 STG.E desc[UR8][R2.64+0x780], R21 ;  /* 0x000780150200a986 */ /* 0x0003e8000c101908 */
[----:B------:R1:W-:Y:S04]  /*20c0*/  @!P3 STG.E desc[UR8][R2.64+0x800], R22 ;  /* 0x000800160200b986 */ /* 0x0003e8000c101908 */
[----:B------:R1:W-:Y:S01]  /*20d0*/  @!P4 STG.E desc[UR8][R2.64+0x880], R23 ;  /* 0x000880170200c986 */ /* 0x0003e2000c101908 */
[----:B------:R-:W-:Y:S05]  /*20e0*/  @P5 EXIT ;  /* 0x000000000000594d */ /* 0x000fea0003800000 */
[----:B------:R-:W-:Y:S01]  /*20f0*/  STG.E desc[UR8][R2.64+0x900], R24 ;  /* 0x0009001802007986 */ /* 0x000fe2000c101908 */
[----:B------:R-:W-:Y:S05]  /*2100*/  EXIT ;  /* 0x000000000000794d */ /* 0x000fea0003800000 */
.L_x_14:
[----:B------:R-:W-:Y:S01]  /*2110*/  IMAD.MOV.U32 R2, RZ, RZ, RZ ;  /* 0x000000ffff027224 */ /* 0x000fe200078e00ff */
[C---:B------:R-:W-:Y:S01]  /*2120*/  ISETP.GT.U32.AND P0, PT, R3.reuse, 0x1f, PT ;  /* 0x0000001f0300780c */ /* 0x040fe20003f04070 */
[----:B------:R-:W-:Y:S05]  /*2130*/  WARPSYNC.ALL ;  /* 0x0000000000007948 */ /* 0x000fea0003800000 */
[----:B------:R-:W-:-:S05]  /*2140*/  IMAD.HI.U32 R24, R3, 0x15555556, R2 ;  /* 0x1555555603187827 */ /* 0x000fca00078e0002 */
[----:B------:R-:W-:-:S05]  /*2150*/  LEA R24, R24, UR4, 0x2 ;  /* 0x0000000418187c11 */ /* 0x000fca000f8e10ff */
[----:B------:R0:W-:Y:S01]  /*2160*/  STS [R24+0x3410], R27 ;  /* 0x0034101b18007388 */ /* 0x0001e20000000800 */
[----:B------:R-:W-:Y:S06]  /*2170*/  BAR.SYNC.DEFER_BLOCKING 0x0 ;  /* 0x0000000000007b1d */ /* 0x000fec0000010000 */
[----:B------:R-:W-:Y:S05]  /*2180*/  @P0 BRA `(.L_x_25) ;  /* 0x0000000000e00947 */ /* 0x000fea0003800000 */
[----:B------:R-:W-:Y:S01]  /*2190*/  IMAD.MOV.U32 R5, RZ, RZ, 0x34 ;  /* 0x00000034ff057424 */ /* 0x000fe200078e00ff */
[----:B------:R-:W-:-:S03]  /*21a0*/  UMOV UR11, 0xffffffff ;  /* 0xffffffff000b7882 */ /* 0x000fc60000000000 */
[----:B------:R-:W-:-:S05]  /*21b0*/  IMAD R18, R3, R5, UR4 ;  /* 0x0000000403127e24 */ /* 0x000fca000f8e0205 */
[----:B------:R-:W-:Y:S04]  /*21c0*/  LDS R16, [R18+0x3410] ;  /* 0x0034100012107984 */ /* 0x000fe80000000800 */
[----:B------:R-:W-:Y:S04]  /*21d0*/  LDS R17, [R18+0x3414] ;  /* 0x0034140012117984 */ /* 0x000fe80000000800 */
[----:B------:R-:W1:Y:S04]  /*21e0*/  LDS R14, [R18+0x3418] ;  /* 0x00341800120e7984 */ /* 0x000e680000000800 */
[----:B------:R-:W-:Y:S04]  /*21f0*/  LDS R15, [R18+0x341c] ;  /* 0x00341c00120f7984 */ /* 0x000fe80000000800 */
[----:B------:R-:W2:Y:S04]  /*2200*/  LDS R12, [R18+0x3420] ;  /* 0x00342000120c7984 */ /* 0x000ea80000000800 */
[----:B------:R-:W-:Y:S04]  /*2210*/  LDS R13, [R18+0x3424] ;  /* 0x00342400120d7984 */ /* 0x000fe80000000800 */
[----:B------:R-:W3:Y:S04]  /*2220*/  LDS R10, [R18+0x3428] ;  /* 0x00342800120a7984 */ /* 0x000ee80000000800 */
[----:B------:R-:W-:Y:S04]  /*2230*/  LDS R9, [R18+0x342c] ;  /* 0x00342c0012097984 */ /* 0x000fe80000000800 */
[----:B------:R-:W4:Y:S04]  /*2240*/  LDS R8, [R18+0x3430] ;  /* 0x0034300012087984 */ /* 0x000f280000000800 */
[----:B------:R-:W-:Y:S04]  /*2250*/  LDS R5, [R18+0x3434] ;  /* 0x0034340012057984 */ /* 0x000fe80000000800 */
[----:B------:R-:W5:Y:S04]  /*2260*/  LDS R4, [R18+0x3438] ;  /* 0x0034380012047984 */ /* 0x000f680000000800 */
[----:B------:R-:W0:Y:S01]  /*2270*/  LDS R19, [R18+0x343c] ;  /* 0x00343c0012137984 */ /* 0x000e220000000800 */
[----:B-1----:R-:W-:-:S04]  /*2280*/  IADD3 R20, PT, PT, R14, R17, R16 ;  /* 0x000000110e147210 */ /* 0x002fc80007ffe010 */
[----:B--2---:R-:W-:-:S04]  /*2290*/  IADD3 R20, PT, PT, R12, R20, R15 ;  /* 0x000000140c147210 */ /* 0x004fc80007ffe00f */
[----:B---3--:R-:W-:-:S04]  /*22a0*/  IADD3 R20, PT, PT, R10, R20, R13 ;  /* 0x000000140a147210 */ /* 0x008fc80007ffe00d */
[----:B----4-:R-:W-:-:S04]  /*22b0*/  IADD3 R20, PT, PT, R8, R20, R9 ;  /* 0x0000001408147210 */ /* 0x010fc80007ffe009 */
[----:B-----5:R-:W-:-:S05]  /*22c0*/  IADD3 R20, PT, PT, R4, R20, R5 ;  /* 0x0000001404147210 */ /* 0x020fca0007ffe005 */
[----:B0-----:R-:W-:Y:S01]  /*22d0*/  IMAD.IADD R19, R19, 0x1, R20 ;  /* 0x0000000113137824 */ /* 0x001fe200078e0214 */
[----:B------:R-:W-:Y:S06]  /*22e0*/  BRA.DIV UR11, `(.L_x_26) ;  /* 0x0000005e0be47947 */ /* 0x000fec000b800000 */
[----:B------:R-:W0:Y:S02]  /*22f0*/  SHFL.UP P0, R20, R19, 0x1, RZ ;  /* 0x0420000013147989 */ /* 0x000e2400000000ff */
[----:B0-----:R-:W-:-:S05]  /*2300*/  @P0 IMAD.IADD R20, R19, 0x1, R20 ;  /* 0x0000000113140824 */ /* 0x001fca00078e0214 */
[----:B------:R-:W0:Y:S02]  /*2310*/  SHFL.UP P0, R21, R20, 0x2, RZ ;  /* 0x0440000014157989 */ /* 0x000e2400000000ff */
[----:B0-----:R-:W-:-:S05]  /*2320*/  @P0 IMAD.IADD R21, R20, 0x1, R21 ;  /* 0x0000000114150824 */ /* 0x001fca00078e0215 */
[----:B------:R-:W0:Y:S02]  /*2330*/  SHFL.UP P0, R22, R21, 0x4, RZ ;  /* 0x0480000015167989 */ /* 0x000e2400000000ff */
[----:B0-----:R-:W-:-:S05]  /*2340*/  @P0 IMAD.IADD R22, R21, 0x1, R22 ;  /* 0x0000000115160824 */ /* 0x001fca00078e0216 */
[----:B------:R-:W0:Y:S02]  /*2350*/  SHFL.UP P0, R23, R22, 0x8, RZ ;  /* 0x0500000016177989 */ /* 0x000e2400000000ff */
[----:B0-----:R-:W-:-:S05]  /*2360*/  @P0 IMAD.IADD R23, R22, 0x1, R23 ;  /* 0x0000000116170824 */ /* 0x001fca00078e0217 */
[----:B------:R0:W1:Y:S02]  /*2370*/  SHFL.UP P0, R48, R23, 0x10, RZ ;  /* 0x0600000017307989 */ /* 0x00006400000000ff */
.L_x_118:
[----:B-1----:R-:W-:-:S04]  /*2380*/  @P0 IMAD.IADD R48, R23, 0x1, R48 ;  /* 0x0000000117300824 */ /* 0x002fc800078e0230 */
[----:B------:R-:W-:-:S04]  /*2390*/  IMAD.IADD R19, R48, 0x1, -R19 ;  /* 0x0000000130137824 */ /* 0x000fc800078e0a13 */
[----:B------:R-:W-:Y:S01]  /*23a0*/  IMAD.IADD R16, R16, 0x1, R19 ;  /* 0x0000000110107824 */ /* 0x000fe200078e0213 */
[----:B------:R1:W-:Y:S03]  /*23b0*/  STS [R18+0x3410], R19 ;  /* 0x0034101312007388 */ /* 0x0003e60000000800 */
        /* <DEDUP_REMOVED lines=19> */
[----:B------:R1:W-:Y:S04]  /*24f0*/  STS [R18+0x3438], R5 ;  /* 0x0034380512007388 */ /* 0x0003e80000000800 */
[----:B------:R1:W-:Y:S02]  /*2500*/  STS [R18+0x343c], R21 ;  /* 0x00343c1512007388 */ /* 0x0003e40000000800 */
.L_x_25:
[----:B------:R-:W-:Y:S05]  /*2510*/  WARPSYNC.ALL ;  /* 0x0000000000007948 */ /* 0x000fea0003800000 */
[----:B------:R-:W-:Y:S01]  /*2520*/  BAR.SYNC.DEFER_BLOCKING 0x0 ;  /* 0x0000000000007b1d */ /* 0x000fe20000010000 */
[----:B------:R-:W-:Y:S02]  /*2530*/  ISETP.NE.AND P0, PT, R53, RZ, PT ;  /* 0x000000ff3500720c */ /* 0x000fe40003f05270 */
[----:B-1----:R-:W-:-:S03]  /*2540*/  SHF.R.U32.HI R5, RZ, UR6, R45 ;  /* 0x00000006ff057c19 */ /* 0x002fc6000801162d */
[----:B------:R-:W-:Y:S01]  /*2550*/  BSSY.RECONVERGENT B0, `(.L_x_27) ;  /* 0x0000029000007945 */ /* 0x000fe20003800200 */
[----:B------:R-:W-:Y:S01]  /*2560*/  LOP3.LUT R5, R5, UR5, RZ, 0x30, !PT ;  /* 0x0000000505057c12 */ /* 0x000fe2000f8e30ff */
[----:B0-----:R-:W0:Y:S06]  /*2570*/  LDS R24, [R24+0x3410] ;  /* 0x0034100018187984 */ /* 0x001e2c0000000800 */
[----:B------:R-:W-:Y:S05]  /*2580*/  @P0 BRA `(.L_x_28) ;  /* 0x0000000000940947 */ /* 0x000fea0003800000 */
[----:B------:R-:W-:-:S05]  /*2590*/  LEA R4, R3, UR4, 0x2 ;  /* 0x0000000403047c11 */ /* 0x000fca000f8e10ff */
[----:B------:R-:W0:Y:S04]  /*25a0*/  LDS R13, [R4] ;  /* 0x00000000040d7984 */ /* 0x000e280000000800 */
[----:B------:R-:W1:Y:S04]  /*25b0*/  LDS R15, [R4+0x400] ;  /* 0x00040000040f7984 */ /* 0x000e680000000800 */
[----:B------:R-:W2:Y:S04]  /*25c0*/  LDS R17, [R4+0x800] ;  /* 0x0008000004117984 */ /* 0x000ea80000000800 */
[----:B------:R-:W3:Y:S04]  /*25d0*/  LDS R19, [R4+0xc00] ;  /* 0x000c000004137984 */ /* 0x000ee80000000800 */
[----:B------:R-:W4:Y:S04]  /*25e0*/  LDS R21, [R4+0x1000] ;  /* 0x0010000004157984 */ /* 0x000f280000000800 */
[----:B------:R-:W5:Y:S04]  /*25f0*/  LDS R23, [R4+0x1400] ;  /* 0x0014000004177984 */ /* 0x000f680000000800 */
[----:B------:R-:W5:Y:S04]  /*2600*/  LDS R45, [R4+0x1800] ;  /* 0x00180000042d7984 */ /* 0x000f680000000800 */
[----:B------:R-:W5:Y:S04]  /*2610*/  LDS R47, [R4+0x1c00] ;  /* 0x001c0000042f7984 */ /* 0x000f680000000800 */
[----:B------:R-:W5:Y:S04]  /*2620*/  LDS R49, [R4+0x2000] ;  /* 0x0020000004317984 */ /* 0x000f680000000800 */
[----:B------:R-:W5:Y:S04]  /*2630*/  LDS R51, [R4+0x2400] ;  /* 0x0024000004337984 */ /* 0x000f680000000800 */
[----:B------:R-:W5:Y:S01]  /*2640*/  LDS R8, [R4+0x2800] ;  /* 0x0028000004087984 */ /* 0x000f620000000800 */
[----:B0-----:R-:W-:-:S03]  /*2650*/  IMAD.IADD R13, R24, 0x1, R13 ;  /* 0x00000001180d7824 */ /* 0x001fc600078e020d */
[----:B------:R-:W0:Y:S01]  /*2660*/  LDS R9, [R4+0x2c00] ;  /* 0x002c000004097984 */ /* 0x000e220000000800 */
[----:B-1----:R-:W-:-:S03]  /*2670*/  IMAD.IADD R15, R24, 0x1, R15 ;  /* 0x00000001180f7824 */ /* 0x002fc600078e020f */
[----:B------:R1:W-:Y:S01]  /*2680*/  STS [R4], R13 ;  /* 0x0000000d04007388 */ /* 0x0003e20000000800 */
[C---:B--2---:R-:W-:Y:S02]  /*2690*/  IMAD.IADD R17, R24.reuse, 0x1, R17 ;  /* 0x0000000118117824 */ /* 0x044fe400078e0211 */
[C---:B---3--:R-:W-:Y:S01]  /*26a0*/  IMAD.IADD R19, R24.reuse, 0x1, R19 ;  /* 0x0000000118137824 */ /* 0x048fe200078e0213 */
[----:B------:R2:W-:Y:S01]  /*26b0*/  STS [R4+0x400], R15 ;  /* 0x0004000f04007388 */ /* 0x0005e20000000800 */
[----:B----4-:R-:W-:-:S03]  /*26c0*/  IMAD.IADD R21, R24, 0x1, R21 ;  /* 0x0000000118157824 */ /* 0x010fc600078e0215 */
[----:B------:R2:W-:Y:S01]  /*26d0*/  STS [R4+0x800], R17 ;  /* 0x0008001104007388 */ /* 0x0005e20000000800 */
[----:B-----5:R-:W-:-:S03]  /*26e0*/  IMAD.IADD R23, R24, 0x1, R23 ;  /* 0x0000000118177824 */ /* 0x020fc600078e0217 */
[----:B------:R2:W-:Y:S01]  /*26f0*/  STS [R4+0xc00], R19 ;  /* 0x000c001304007388 */ /* 0x0005e20000000800 */
[----:B------:R-:W-:-:S03]  /*2700*/  IMAD.IADD R45, R24, 0x1, R45 ;  /* 0x00000001182d7824 */ /* 0x000fc600078e022d */
[----:B------:R2:W-:Y:S01]  /*2710*/  STS [R4+0x1000], R21 ;  /* 0x0010001504007388 */ /* 0x0005e20000000800 */
[----:B------:R-:W-:-:S03]  /*2720*/  IMAD.IADD R47, R24, 0x1, R47 ;  /* 0x00000001182f7824 */ /* 0x000fc600078e022f */
[----:B------:R2:W-:Y:S01]  /*2730*/  STS [R4+0x1400], R23 ;  /* 0x0014001704007388 */ /* 0x0005e20000000800 */
[----:B------:R-:W-:-:S03]  /*2740*/  IMAD.IADD R49, R24, 0x1, R49 ;  /* 0x0000000118317824 */ /* 0x000fc600078e0231 */
[----:B------:R2:W-:Y:S01]  /*2750*/  STS [R4+0x1800], R45 ;  /* 0x0018002d04007388 */ /* 0x0005e20000000800 */
[----:B------:R-:W-:-:S03]  /*2760*/  IMAD.IADD R51, R24, 0x1, R51 ;  /* 0x0000000118337824 */ /* 0x000fc600078e0233 */
[----:B------:R2:W-:Y:S01]  /*2770*/  STS [R4+0x1c00], R47 ;  /* 0x001c002f04007388 */ /* 0x0005e20000000800 */
[----:B-1----:R-:W-:-:S03]  /*2780*/  IMAD.IADD R13, R24, 0x1, R8 ;  /* 0x00000001180d7824 */ /* 0x002fc600078e0208 */
[----:B------:R2:W-:Y:S01]  /*2790*/  STS [R4+0x2000], R49 ;  /* 0x0020003104007388 */ /* 0x0005e20000000800 */
[----:B0-----:R-:W-:-:S03]  /*27a0*/  IMAD.IADD R9, R24, 0x1, R9 ;  /* 0x0000000118097824 */ /* 0x001fc600078e0209 */
[----:B------:R2:W-:Y:S04]  /*27b0*/  STS [R4+0x2400], R51 ;  /* 0x0024003304007388 */ /* 0x0005e80000000800 */
[----:B------:R2:W-:Y:S04]  /*27c0*/  STS [R4+0x2800], R13 ;  /* 0x0028000d04007388 */ /* 0x0005e80000000800 */
[----:B------:R2:W-:Y:S02]  /*27d0*/  STS [R4+0x2c00], R9 ;  /* 0x002c000904007388 */ /* 0x0005e40000000800 */
.L_x_28:
[----:B------:R-:W-:Y:S05]  /*27e0*/  BSYNC.RECONVERGENT B0 ;  /* 0x0000000000007941 */ /* 0x000fea0003800200 */
.L_x_27:
[----:B------:R-:W-:Y:S01]  /*27f0*/  BAR.SYNC.DEFER_BLOCKING 0x0 ;  /* 0x0000000000007b1d */ /* 0x000fe20000010000 */
[----:B------:R-:W-:Y:S01]  /*2800*/  R2P PR, R5, 0x7f ;  /* 0x0000007f05007804 */ /* 0x000fe20000000000 */
[----:B------:R-:W-:-:S04]  /*2810*/  IMAD.MOV.U32 R8, RZ, RZ, RZ ;  /* 0x000000ffff087224 */ /* 0x000fc800078e00ff */
[----:B------:R-:W-:Y:S01]  /*2820*/  BSSY.RECONVERGENT B0, `(.L_x_29) ;  /* 0x0000026000007945 */ /* 0x000fe20003800200 */
[----:B--2---:R-:W1:Y:S07]  /*2830*/  S2R R23, SR_LEMASK ;  /* 0x0000000000177919 */ /* 0x004e6e0000003a00 */
[----:B------:R-:W-:Y:S02]  /*2840*/  VOTE.ANY R4, PT, P0 ;  /* 0x0000000000047806 */ /* 0x000fe400000e0100 */
[----:B------:R-:W-:-:S02]  /*2850*/  VOTE.ANY R9, PT, P1 ;  /* 0x0000000000097806 */ /* 0x000fc400008e0100 */
[----:B------:R-:W-:Y:S02]  /*2860*/  @!P0 LOP3.LUT R4, RZ, R4, RZ, 0x33, !PT ;  /* 0x00000004ff048212 */ /* 0x000fe400078e33ff */
[----:B------:R-:W-:Y:S02]  /*2870*/  VOTE.ANY R13, PT, P2 ;  /* 0x00000000000d7806 */ /* 0x000fe400010e0100 */
[----:B------:R-:W-:Y:S02]  /*2880*/  @!P1 LOP3.LUT R9, RZ, R9, RZ, 0x33, !PT ;  /* 0x00000009ff099212 */ /* 0x000fe400078e33ff */
[----:B------:R-:W-:Y:S02]  /*2890*/  VOTE.ANY R15, PT, P3 ;  /* 0x00000000000f7806 */ /* 0x000fe400018e0100 */
[----:B------:R-:W-:Y:S02]  /*28a0*/  @!P2 LOP3.LUT R13, RZ, R13, RZ, 0x33, !PT ;  /* 0x0000000dff0da212 */ /* 0x000fe400078e33ff */
[----:B------:R-:W-:-:S02]  /*28b0*/  LOP3.LUT R4, R9, R4, RZ, 0xc0, !PT ;  /* 0x0000000409047212 */ /* 0x000fc400078ec0ff */
[----:B------:R-:W-:Y:S02]  /*28c0*/  @!P3 LOP3.LUT R15, RZ, R15, RZ, 0x33, !PT ;  /* 0x0000000fff0fb212 */ /* 0x000fe400078e33ff */
[----:B------:R-:W-:Y:S02]  /*28d0*/  LOP3.LUT R4, R13, R4, RZ, 0xc0, !PT ;  /* 0x000000040d047212 */ /* 0x000fe400078ec0ff */
[----:B------:R-:W-:Y:S02]  /*28e0*/  VOTE.ANY R9, PT, P4 ;  /* 0x0000000000097806 */ /* 0x000fe400020e0100 */
[----:B------:R-:W-:Y:S02]  /*28f0*/  LOP3.LUT P0, RZ, R5, 0x80, RZ, 0xc0, !PT ;  /* 0x0000008005ff7812 */ /* 0x000fe4000780c0ff */
[----:B------:R-:W-:Y:S02]  /*2900*/  LOP3.LUT R4, R15, R4, RZ, 0xc0, !PT ;  /* 0x000000040f047212 */ /* 0x000fe400078ec0ff */
[----:B------:R-:W-:-:S02]  /*2910*/  VOTE.ANY R13, PT, P5 ;  /* 0x00000000000d7806 */ /* 0x000fc400028e0100 */
[----:B------:R-:W-:Y:S02]  /*2920*/  @!P4 LOP3.LUT R9, RZ, R9, RZ, 0x33, !PT ;  /* 0x00000009ff09c212 */ /* 0x000fe400078e33ff */
[----:B------:R-:W-:Y:S02]  /*2930*/  @!P5 LOP3.LUT R13, RZ, R13, RZ, 0x33, !PT ;  /* 0x0000000dff0dd212 */ /* 0x000fe400078e33ff */
[----:B------:R-:W-:Y:S02]  /*2940*/  LOP3.LUT R4, R9, R4, RZ, 0xc0, !PT ;  /* 0x0000000409047212 */ /* 0x000fe400078ec0ff */
[----:B------:R-:W-:Y:S02]  /*2950*/  VOTE.ANY R9, PT, P6 ;  /* 0x0000000000097806 */ /* 0x000fe400030e0100 */
[----:B------:R-:W-:Y:S02]  /*2960*/  LOP3.LUT R4, R13, R4, RZ, 0xc0, !PT ;  /* 0x000000040d047212 */ /* 0x000fe400078ec0ff */
[----:B------:R-:W-:-:S02]  /*2970*/  VOTE.ANY R13, PT, P0 ;  /* 0x00000000000d7806 */ /* 0x000fc400000e0100 */
[----:B------:R-:W-:Y:S02]  /*2980*/  @!P6 LOP3.LUT R9, RZ, R9, RZ, 0x33, !PT ;  /* 0x00000009ff09e212 */ /* 0x000fe400078e33ff */
[----:B------:R-:W-:Y:S02]  /*2990*/  @!P0 LOP3.LUT R13, RZ, R13, RZ, 0x33, !PT ;  /* 0x0000000dff0d8212 */ /* 0x000fe400078e33ff */
[----:B------:R-:W-:Y:S02]  /*29a0*/  LOP3.LUT R4, R9, R4, RZ, 0xc0, !PT ;  /* 0x0000000409047212 */ /* 0x000fe400078ec0ff */
[----:B------:R-:W-:Y:S02]  /*29b0*/  SHF.R.U32.HI R9, RZ, UR6, R6 ;  /* 0x00000006ff097c19 */ /* 0x000fe40008011606 */
[----:B------:R-:W-:Y:S01]  /*29c0*/  LOP3.LUT R10, R13, R4, RZ, 0xc0, !PT ;  /* 0x000000040d0a7212 */ /* 0x000fe200078ec0ff */
[----:B------:R-:W-:Y:S01]  /*29d0*/  IMAD.SHL.U32 R4, R3, 0x20, RZ ;  /* 0x0000002003047824 */ /* 0x000fe200078e00ff */
[----:B------:R-:W-:-:S02]  /*29e0*/  LOP3.LUT R9, R9, UR5, RZ, 0x30, !PT ;  /* 0x0000000509097c12 */ /* 0x000fc4000f8e30ff */
[----:B------:R-:W2:Y:S01]  /*29f0*/  FLO.U32 R15, R10 ;  /* 0x0000000a000f7300 */ /* 0x000ea200000e0000 */
[----:B-1----:R-:W-:Y:S02]  /*2a00*/  LOP3.LUT R14, R23, R10, RZ, 0xc0, !PT ;  /* 0x0000000a170e7212 */ /* 0x002fe400078ec0ff */
[----:B------:R-:W-:-:S05]  /*2a10*/  LOP3.LUT R4, R4, 0x7c00, RZ, 0xc0, !PT ;  /* 0x00007c0004047812 */ /* 0x000fca00078ec0ff */
[----:B------:R-:W1:Y:S01]  /*2a20*/  POPC R14, R14 ;  /* 0x0000000e000e7309 */ /* 0x000e620000000000 */
[----:B------:R-:W-:Y:S01]  /*2a30*/  VIADD R22, R4, UR4 ;  /* 0x0000000404167c36 */ /* 0x000fe20008000000 */
[----:B--2---:R-:W-:-:S13]  /*2a40*/  ISETP.NE.AND P0, PT, R46, R15, PT ;  /* 0x0000000f2e00720c */ /* 0x004fda0003f05270 */
[----:B-1----:R-:W-:Y:S05]  /*2a50*/  @P0 BRA `(.L_x_30) ;  /* 0x0000000000080947 */ /* 0x002fea0003800000 */
[----:B------:R-:W-:-:S05]  /*2a60*/  IMAD R5, R5, 0x4, R22 ;  /* 0x0000000405057824 */ /* 0x000fca00078e0216 */
[----:B------:R1:W2:Y:S02]  /*2a70*/  ATOMS.ADD R8, [R5], R14 ;  /* 0x0000000e0508738c */ /* 0x0002a40000000000 */
.L_x_30:
[----:B------:R-:W-:Y:S05]  /*2a80*/  BSYNC.RECONVERGENT B0 ;  /* 0x0000000000007941 */ /* 0x000fea0003800200 */
.L_x_29:
[----:B------:R-:W-:Y:S01]  /*2a90*/  R2P PR, R9, 0x7f ;  /* 0x0000007f09007804 */ /* 0x000fe20000000000 */
[----:B--2---:R2:W3:Y:S01]  /*2aa0*/  SHFL.IDX PT, R8, R8, R15, 0x1f ;  /* 0x00001f0f08087589 */ /* 0x0044e200000e0000 */
[----:B------:R-:W-:Y:S01]  /*2ab0*/  BSSY.RECONVERGENT B0, `(.L_x_31) ;  /* 0x0000023000007945 */ /* 0x000fe20003800200 */
[----:B------:R-:W-:-:S10]  /*2ac0*/  IMAD.MOV.U32 R12, RZ, RZ, RZ ;  /* 0x000000ffff0c7224 */ /* 0x000fd400078e00ff */
[----:B------:R-:W-:Y:S02]  /*2ad0*/  VOTE.ANY R4, PT, P0 ;  /* 0x0000000000047806 */ /* 0x000fe400000e0100 */
[----:B-1----:R-:W-:Y:S02]  /*2ae0*/  VOTE.ANY R5, PT, P1 ;  /* 0x0000000000057806 */ /* 0x002fe400008e0100 */
[----:B------:R-:W-:Y:S02]  /*2af0*/  @!P0 LOP3.LUT R4, RZ, R4, RZ, 0x33, !PT ;  /* 0x00000004ff048212 */ /* 0x000fe400078e33ff */
[----:B------:R-:W-:Y:S02]  /*2b00*/  VOTE.ANY R13, PT, P2 ;  /* 0x00000000000d7806 */ /* 0x000fe400010e0100 */
[----:B------:R-:W-:Y:S02]  /*2b10*/  @!P1 LOP3.LUT R5, RZ, R5, RZ, 0x33, !PT ;  /* 0x00000005ff059212 */ /* 0x000fe400078e33ff */
[----:B------:R-:W-:-:S02]  /*2b20*/  @!P2 LOP3.LUT R13, RZ, R13, RZ, 0x33, !PT ;  /* 0x0000000dff0da212 */ /* 0x000fc400078e33ff */
[----:B------:R-:W-:Y:S02]  /*2b30*/  LOP3.LUT R4, R5, R4, RZ, 0xc0, !PT ;  /* 0x0000000405047212 */ /* 0x000fe400078ec0ff */
[----:B------:R-:W-:Y:S02]  /*2b40*/  VOTE.ANY R5, PT, P3 ;  /* 0x0000000000057806 */ /* 0x000fe400018e0100 */
[----:B------:R-:W-:Y:S02]  /*2b50*/  LOP3.LUT R4, R13, R4, RZ, 0xc0, !PT ;  /* 0x000000040d047212 */ /* 0x000fe400078ec0ff */
[----:B------:R-:W-:Y:S02]  /*2b60*/  LOP3.LUT P0, RZ, R9, 0x80, RZ, 0xc0, !PT ;  /* 0x0000008009ff7812 */ /* 0x000fe4000780c0ff */
[----:B------:R-:W-:Y:S02]  /*2b70*/  VOTE.ANY R13, PT, P4 ;  /* 0x00000000000d7806 */ /* 0x000fe400020e0100 */
[----:B------:R-:W-:-:S02]  /*2b80*/  @!P3 LOP3.LUT R5, RZ, R5, RZ, 0x33, !PT ;  /* 0x00000005ff05b212 */ /* 0x000fc400078e33ff */
[----:B------:R-:W-:Y:S02]  /*2b90*/  @!P4 LOP3.LUT R13, RZ, R13, RZ, 0x33, !PT ;  /* 0x0000000dff0dc212 */ /* 0x000fe400078e33ff */
[----:B------:R-:W-:Y:S02]  /*2ba0*/  LOP3.LUT R4, R5, R4, RZ, 0xc0, !PT ;  /* 0x0000000405047212 */ /* 0x000fe400078ec0ff */
[----:B------:R-:W-:Y:S02]  /*2bb0*/  VOTE.ANY R5, PT, P5 ;  /* 0x0000000000057806 */ /* 0x000fe400028e0100 */
[----:B------:R-:W-:Y:S02]  /*2bc0*/  LOP3.LUT R4, R13, R4, RZ, 0xc0, !PT ;  /* 0x000000040d047212 */ /* 0x000fe400078ec0ff */
[----:B------:R-:W-:Y:S02]  /*2bd0*/  VOTE.ANY R13, PT, P6 ;  /* 0x00000000000d7806 */ /* 0x000fe400030e0100 */
[----:B------:R-:W-:-:S02]  /*2be0*/  @!P5 LOP3.LUT R5, RZ, R5, RZ, 0x33, !PT ;  /* 0x00000005ff05d212 */ /* 0x000fc400078e33ff */
[----:B------:R-:W-:Y:S02]  /*2bf0*/  VOTE.ANY R17, PT, P0 ;  /* 0x0000000000117806 */ /* 0x000fe400000e0100 */
[----:B------:R-:W-:Y:S02]  /*2c00*/  @!P6 LOP3.LUT R13, RZ, R13, RZ, 0x33, !PT ;  /* 0x0000000dff0de212 */ /* 0x000fe400078e33ff */
[----:B------:R-:W-:Y:S02]  /*2c10*/  LOP3.LUT R4, R5, R4, RZ, 0xc0, !PT ;  /* 0x0000000405047212 */ /* 0x000fe400078ec0ff */
[----:B------:R-:W-:Y:S02]  /*2c20*/  @!P0 LOP3.LUT R17, RZ, R17, RZ, 0x33, !PT ;  /* 0x00000011ff118212 */ /* 0x000fe400078e33ff */
[----:B------:R-:W-:-:S04]  /*2c30*/  LOP3.LUT R4, R13, R4, RZ, 0xc0, !PT ;  /* 0x000000040d047212 */ /* 0x000fc800078ec0ff */
[----:B------:R-:W-:Y:S02]  /*2c40*/  LOP3.LUT R4, R17, R4, RZ, 0xc0, !PT ;  /* 0x0000000411047212 */ /* 0x000fe400078ec0ff */
[----:B------:R-:W-:Y:S02]  /*2c50*/  SHF.R.U32.HI R17, RZ, UR6, R0 ;  /* 0x00000006ff117c19 */ /* 0x000fe40008011600 */
[----:B------:R-:W1:Y:S01]  /*2c60*/  FLO.U32 R5, R4 ;  /* 0x0000000400057300 */ /* 0x000e6200000e0000 */
[----:B------:R-:W-:Y:S02]  /*2c70*/  LOP3.LUT R13, R23, R4, RZ, 0xc0, !PT ;  /* 0x00000004170d7212 */ /* 0x000fe400078ec0ff */
[----:B------:R-:W-:-:S05]  /*2c80*/  LOP3.LUT R17, R17, UR5, RZ, 0x30, !PT ;  /* 0x0000000511117c12 */ /* 0x000fca000f8e30ff */
[----:B------:R-:W4:Y:S01]  /*2c90*/  POPC R13, R13 ;  /* 0x0000000d000d7309 */ /* 0x000f220000000000 */
[----:B-1----:R-:W-:-:S13]  /*2ca0*/  ISETP.NE.AND P0, PT, R46, R5, PT ;  /* 0x000000052e00720c */ /* 0x002fda0003f05270 */
[----:B--234-:R-:W-:Y:S05]  /*2cb0*/  @P0 BRA `(.L_x_32) ;  /* 0x0000000000080947 */ /* 0x01cfea0003800000 */
[----:B------:R-:W-:-:S06]  /*2cc0*/  IMAD R12, R9, 0x4, R22 ;  /* 0x00000004090c7824 */ /* 0x000fcc00078e0216 */
[----:B------:R1:W2:Y:S02]  /*2cd0*/  ATOMS.ADD R12, [R12], R13 ;  /* 0x0000000d0c0c738c */ /* 0x0002a40000000000 */
.L_x_32:
[----:B------:R-:W-:Y:S05]  /*2ce0*/  BSYNC.RECONVERGENT B0 ;  /* 0x0000000000007941 */ /* 0x000fea0003800200 */
.L_x_31:
[----:B------:R-:W-:Y:S01]  /*2cf0*/  R2P PR, R17, 0x7f ;  /* 0x0000007f11007804 */ /* 0x000fe20000000000 */
[----:B--2---:R2:W3:Y:S01]  /*2d00*/  SHFL.IDX PT, R12, R12, R5, 0x1f ;  /* 0x00001f050c0c7589 */ /* 0x0044e200000e0000 */
[----:B------:R-:W-:Y:S11]  /*2d10*/  BSSY.RECONVERGENT B0, `(.L_x_33) ;  /* 0x0000023000007945 */ /* 0x000ff60003800200 */
[----:B------:R-:W-:-:S02]  /*2d20*/  VOTE.ANY R0, PT, P0 ;  /* 0x0000000000007806 */ /* 0x000fc400000e0100 */
[----:B------:R-:W-:Y:S02]  /*2d30*/  VOTE.ANY R9, PT, P1 ;  /* 0x0000000000097806 */ /* 0x000fe400008e0100 */
[----:B------:R-:W-:Y:S02]  /*2d40*/  @!P0 LOP3.LUT R0, RZ, R0, RZ, 0x33, !PT ;  /* 0x00000000ff008212 */ /* 0x000fe400078e33ff */
[----:B------:R-:W-:Y:S02]  /*2d50*/  VOTE.ANY R15, PT, P2 ;  /* 0x00000000000f7806 */ /* 0x000fe400010e0100 */
[----:B------:R-:W-:Y:S02]  /*2d60*/  @!P1 LOP3.LUT R9, RZ, R9, RZ, 0x33, !PT ;  /* 0x00000009ff099212 */ /* 0x000fe400078e33ff */
[----:B------:R-:W-:Y:S02]  /*2d70*/  @!P2 LOP3.LUT R15, RZ, R15, RZ, 0x33, !PT ;  /* 0x0000000fff0fa212 */ /* 0x000fe400078e33ff */
[----:B------:R-:W-:-:S02]  /*2d80*/  LOP3.LUT R0, R9, R0, RZ, 0xc0, !PT ;  /* 0x0000000009007212 */ /* 0x000fc400078ec0ff */
[----:B------:R-:W-:Y:S02]  /*2d90*/  VOTE.ANY R9, PT, P3 ;  /* 0x0000000000097806 */ /* 0x000fe400018e0100 */
[----:B------:R-:W-:Y:S02]  /*2da0*/  LOP3.LUT R0, R15, R0, RZ, 0xc0, !PT ;  /* 0x000000000f007212 */ /* 0x000fe400078ec0ff */
[----:B------:R-:W-:Y:S02]  /*2db0*/  LOP3.LUT P0, RZ, R17, 0x80, RZ, 0xc0, !PT ;  /* 0x0000008011ff7812 */ /* 0x000fe4000780c0ff */
[----:B------:R-:W-:Y:S02]  /*2dc0*/  VOTE.ANY R15, PT, P4 ;  /* 0x00000000000f7806 */ /* 0x000fe400020e0100 */
[----:B------:R-:W-:Y:S02]  /*2dd0*/  @!P3 LOP3.LUT R9, RZ, R9, RZ, 0x33, !PT ;  /* 0x00000009ff09b212 */ /* 0x000fe400078e33ff */
[----:B------:R-:W-:-:S02]  /*2de0*/  @!P4 LOP3.LUT R15, RZ, R15, RZ, 0x33, !PT ;  /* 0x0000000fff0fc212 */ /* 0x000fc400078e33ff */
[----:B------:R-:W-:Y:S02]  /*2df0*/  LOP3.LUT R0, R9, R0, RZ, 0xc0, !PT ;  /* 0x0000000009007212 */ /* 0x000fe400078ec0ff */
[----:B------:R-:W-:Y:S02]  /*2e00*/  VOTE.ANY R9, PT, P5 ;  /* 0x0000000000097806 */ /* 0x000fe400028e0100 */
[----:B------:R-:W-:Y:S02]  /*2e10*/  LOP3.LUT R0, R15, R0, RZ, 0xc0, !PT ;  /* 0x000000000f007212 */ /* 0x000fe400078ec0ff */
[----:B------:R-:W-:Y:S02]  /*2e20*/  VOTE.ANY R15, PT, P6 ;  /* 0x00000000000f7806 */ /* 0x000fe400030e0100 */
[----:B------:R-:W-:Y:S02]  /*2e30*/  @!P5 LOP3.LUT R9, RZ, R9, RZ, 0x33, !PT ;  /* 0x00000009ff09d212 */ /* 0x000fe400078e33ff */
[----:B------:R-:W-:-:S02]  /*2e40*/  VOTE.ANY R19, PT, P0 ;  /* 0x0000000000137806 */ /* 0x000fc400000e0100 */
[----:B------:R-:W-:Y:S02]  /*2e50*/  @!P6 LOP3.LUT R15, RZ, R15, RZ, 0x33, !PT ;  /* 0x0000000fff0fe212 */ /* 0x000fe400078e33ff */
[----:B------:R-:W-:Y:S02]  /*2e60*/  LOP3.LUT R0, R9, R0, RZ, 0xc0, !PT ;  /* 0x0000000009007212 */ /* 0x000fe400078ec0ff */
[----:B------:R-:W-:Y:S02]  /*2e70*/  @!P0 LOP3.LUT R19, RZ, R19, RZ, 0x33, !PT ;  /* 0x00000013ff138212 */ /* 0x000fe400078e33ff */
[----:B------:R-:W-:Y:S02]  /*2e80*/  LOP3.LUT R0, R15, R0, RZ, 0xc0, !PT ;  /* 0x000000000f007212 */ /* 0x000fe400078ec0ff */
[----:B------:R-:W-:Y:S02]  /*2e90*/  SHF.R.U32.HI R15, RZ, UR6, R41 ;  /* 0x00000006ff0f7c19 */ /* 0x000fe40008011629 */
[----:B------:R-:W-:Y:S01]  /*2ea0*/  LOP3.LUT R4, R19, R0, RZ, 0xc0, !PT ;  /* 0x0000000013047212 */ /* 0x000fe200078ec0ff */
[----:B------:R-:W-:Y:S01]  /*2eb0*/  IMAD.MOV.U32 R0, RZ, RZ, RZ ;  /* 0x000000ffff007224 */ /* 0x000fe200078e00ff */
[----:B------:R-:W-:-:S02]  /*2ec0*/  LOP3.LUT R15, R15, UR5, RZ, 0x30, !PT ;  /* 0x000000050f0f7c12 */ /* 0x000fc4000f8e30ff */
[----:B------:R-:W4:Y:S01]  /*2ed0*/  FLO.U32 R51, R4 ;  /* 0x0000000400337300 */ /* 0x000f2200000e0000 */
[----:B------:R-:W-:-:S07]  /*2ee0*/  LOP3.LUT R10, R23, R4, RZ, 0xc0, !PT ;  /* 0x00000004170a7212 */ /* 0x000fce00078ec0ff */
[----:B------:R-:W0:Y:S01]  /*2ef0*/  POPC R10, R10 ;  /* 0x0000000a000a7309 */ /* 0x000e220000000000 */
[----:B----4-:R-:W-:-:S13]  /*2f00*/  ISETP.NE.AND P0, PT, R46, R51, PT ;  /* 0x000000332e00720c */ /* 0x010fda0003f05270 */
[----:B0-23--:R-:W-:Y:S05]  /*2f10*/  @P0 BRA `(.L_x_34) ;  /* 0x0000000000080947 */ /* 0x00dfea0003800000 */
[----:B------:R-:W-:-:S05]  /*2f20*/  IMAD R17, R17, 0x4, R22 ;  /* 0x0000000411117824 */ /* 0x000fca00078e0216 */
[----:B------:R0:W2:Y:S02]  /*2f30*/  ATOMS.ADD R0, [R17], R10 ;  /* 0x0000000a1100738c */ /* 0x0000a40000000000 */
.L_x_34:
[----:B------:R-:W-:Y:S05]  /*2f40*/  BSYNC.RECONVERGENT B0 ;  /* 0x0000000000007941 */ /* 0x000fea0003800200 */
.L_x_33:
        /* <DEDUP_REMOVED lines=21> */
[----:B0-----:R-:W-:-:S02]  /*30a0*/  VOTE.ANY R17, PT, P0 ;  /* 0x0000000000117806 */ /* 0x001fc400000e0100 */
[----:B------:R-:W-:Y:S02]  /*30b0*/  @!P6 LOP3.LUT R9, RZ, R9, RZ, 0x33, !PT ;  /* 0x00000009ff09e212 */ /* 0x000fe400078e33ff */
[----:B------:R-:W-:Y:S02]  /*30c0*/  LOP3.LUT R4, R5, R4, RZ, 0xc0, !PT ;  /* 0x0000000405047212 */ /* 0x000fe400078ec0ff */
[----:B------:R-:W-:Y:S02]  /*30d0*/  @!P0 LOP3.LUT R17, RZ, R17, RZ, 0x33, !PT ;  /* 0x00000011ff118212 */ /* 0x000fe400078e33ff */
[----:B------:R-:W-:-:S04]  /*30e0*/  LOP3.LUT R4, R9, R4, RZ, 0xc0, !PT ;  /* 0x0000000409047212 */ /* 0x000fc800078ec0ff */
[----:B------:R-:W-:Y:S01]  /*30f0*/  LOP3.LUT R6, R17, R4, RZ, 0xc0, !PT ;  /* 0x0000000411067212 */ /* 0x000fe200078ec0ff */
[----:B------:R-:W-:Y:S01]  /*3100*/  IMAD.MOV.U32 R4, RZ, RZ, RZ ;  /* 0x000000ffff047224 */ /* 0x000fe200078e00ff */
[----:B------:R-:W-:Y:S02]  /*3110*/  SHF.R.U32.HI R17, RZ, UR6, R40 ;  /* 0x00000006ff117c19 */ /* 0x000fe40008011628 */
[----:B------:R-:W0:Y:S01]  /*3120*/  FLO.U32 R45, R6 ;  /* 0x00000006002d7300 */ /* 0x000e2200000e0000 */
[----:B------:R-:W-:Y:S02]  /*3130*/  LOP3.LUT R9, R23, R6, RZ, 0xc0, !PT ;  /* 0x0000000617097212 */ /* 0x000fe400078ec0ff */
[----:B------:R-:W-:-:S05]  /*3140*/  LOP3.LUT R17, R17, UR5, RZ, 0x30, !PT ;  /* 0x0000000511117c12 */ /* 0x000fca000f8e30ff */
[----:B------:R-:W4:Y:S01]  /*3150*/  POPC R9, R9 ;  /* 0x0000000900097309 */ /* 0x000f220000000000 */
[----:B0-----:R-:W-:-:S13]  /*3160*/  ISETP.NE.AND P0, PT, R46, R45, PT ;  /* 0x0000002d2e00720c */ /* 0x001fda0003f05270 */
[----:B--234-:R-:W-:Y:S05]  /*3170*/  @P0 BRA `(.L_x_36) ;  /* 0x0000000000080947 */ /* 0x01cfea0003800000 */
[----:B------:R-:W-:-:S06]  /*3180*/  IMAD R4, R15, 0x4, R22 ;  /* 0x000000040f047824 */ /* 0x000fcc00078e0216 */
[----:B------:R0:W2:Y:S02]  /*3190*/  ATOMS.ADD R4, [R4], R9 ;  /* 0x000000090404738c */ /* 0x0000a40000000000 */
.L_x_36:
[----:B------:R-:W-:Y:S05]  /*31a0*/  BSYNC.RECONVERGENT B0 ;  /* 0x0000000000007941 */ /* 0x000fea0003800200 */
.L_x_35:
[----:B------:R-:W-:Y:S01]  /*31b0*/  R2P PR, R17, 0x7f ;  /* 0x0000007f11007804 */ /* 0x000fe20000000000 */
[----:B--2---:R2:W3:Y:S01]  /*31c0*/  SHFL.IDX PT, R45, R4, R45, 0x1f ;  /* 0x00001f2d042d7589 */ /* 0x0044e200000e0000 */
[----:B------:R-:W-:Y:S01]  /*31d0*/  BSSY.RECONVERGENT B0, `(.L_x_37) ;  /* 0x0000023000007945 */ /* 0x000fe20003800200 */
[----:B------:R-:W-:-:S10]  /*31e0*/  IMAD.MOV.U32 R6, RZ, RZ, RZ ;  /* 0x000000ffff067224 */ /* 0x000fd400078e00ff */
[----:B------:R-:W-:Y:S02]  /*31f0*/  VOTE.ANY R0, PT, P0 ;  /* 0x0000000000007806 */ /* 0x000fe400000e0100 */
[----:B------:R-:W-:Y:S02]  /*3200*/  VOTE.ANY R5, PT, P1 ;  /* 0x0000000000057806 */ /* 0x000fe400008e0100 */
        /* <DEDUP_REMOVED lines=20> */
[----:B------:R-:W-:Y:S02]  /*3350*/  LOP3.LUT R0, R15, R0, RZ, 0xc0, !PT ;  /* 0x000000000f007212 */ /* 0x000fe400078ec0ff */
[----:B------:R-:W-:-:S02]  /*3360*/  SHF.R.U32.HI R15, RZ, UR6, R39 ;  /* 0x00000006ff0f7c19 */ /* 0x000fc40008011627 */
[----:B------:R-:W-:Y:S02]  /*3370*/  LOP3.LUT R0, R19, R0, RZ, 0xc0, !PT ;  /* 0x0000000013007212 */ /* 0x000fe400078ec0ff */
[----:B------:R-:W-:Y:S02]  /*3380*/  LOP3.LUT R15, R15, UR5, RZ, 0x30, !PT ;  /* 0x000000050f0f7c12 */ /* 0x000fe4000f8e30ff */
[----:B------:R-:W4:Y:S01]  /*3390*/  FLO.U32 R19, R0 ;  /* 0x0000000000137300 */ /* 0x000f2200000e0000 */
[----:B------:R-:W-:-:S07]  /*33a0*/  LOP3.LUT R5, R23, R0, RZ, 0xc0, !PT ;  /* 0x0000000017057212 */ /* 0x000fce00078ec0ff */
[----:B------:R-:W0:Y:S01]  /*33b0*/  POPC R5, R5 ;  /* 0x0000000500057309 */ /* 0x000e220000000000 */
[----:B----4-:R-:W-:-:S13]  /*33c0*/  ISETP.NE.AND P0, PT, R46, R19, PT ;  /* 0x000000132e00720c */ /* 0x010fda0003f05270 */
[----:B0-23--:R-:W-:Y:S05]  /*33d0*/  @P0 BRA `(.L_x_38) ;  /* 0x0000000000080947 */ /* 0x00dfea0003800000 */
[----:B------:R-:W-:-:S06]  /*33e0*/  IMAD R6, R17, 0x4, R22 ;  /* 0x0000000411067824 */ /* 0x000fcc00078e0216 */
[----:B------:R0:W2:Y:S02]  /*33f0*/  ATOMS.ADD R6, [R6], R5 ;  /* 0x000000050606738c */ /* 0x0000a40000000000 */
.L_x_38:
[----:B------:R-:W-:Y:S05]  /*3400*/  BSYNC.RECONVERGENT B0 ;  /* 0x0000000000007941 */ /* 0x000fea0003800200 */
.L_x_37:
        /* <DEDUP_REMOVED lines=37> */
.L_x_40:
[----:B------:R-:W-:Y:S05]  /*3660*/  BSYNC.RECONVERGENT B0 ;  /* 0x0000000000007941 */ /* 0x000fea0003800200 */
.L_x_39:
[----:B------:R-:W-:Y:S01]  /*3670*/  R2P PR, R17, 0x7f ;  /* 0x0000007f11007804 */ /* 0x000fe20000000000 */
[----:B--2---:R2:W3:Y:S01]  /*3680*/  SHFL.IDX PT, R47, R0, R47, 0x1f ;  /* 0x00001f2f002f7589 */ /* 0x0044e200000e0000 */
[----:B------:R-:W-:Y:S11]  /*3690*/  BSSY.RECONVERGENT B0, `(.L_x_41) ;  /* 0x0000021000007945 */ /* 0x000ff60003800200 */
[----:B0-----:R-:W-:-:S02]  /*36a0*/  VOTE.ANY R15, PT, P0 ;  /* 0x00000000000f7806 */ /* 0x001fc400000e0100 */
        /* <DEDUP_REMOVED lines=19> */
[----:B------:R-:W-:Y:S01]  /*37e0*/  LOP3.LUT R15, R16, R15, RZ, 0xc0, !PT ;  /* 0x0000000f100f7212 */ /* 0x000fe200078ec0ff */
[----:B------:R-:W-:Y:S01]  /*37f0*/  IMAD.MOV.U32 R16, RZ, RZ, RZ ;  /* 0x000000ffff107224 */ /* 0x000fe200078e00ff */
[----:B------:R-:W-:Y:S02]  /*3800*/  @!P0 LOP3.LUT R20, RZ, R20, RZ, 0x33, !PT ;  /* 0x00000014ff148212 */ /* 0x000fe400078e33ff */
[----:B------:R-:W-:-:S04]  /*3810*/  LOP3.LUT R15, R18, R15, RZ, 0xc0, !PT ;  /* 0x0000000f120f7212 */ /* 0x000fc800078ec0ff */
[----:B------:R-:W-:-:S04]  /*3820*/  LOP3.LUT R20, R20, R15, RZ, 0xc0, !PT ;  /* 0x0000000f14147212 */ /* 0x000fc800078ec0ff */
[----:B------:R-:W0:Y:S01]  /*3830*/  FLO.U32 R49, R20 ;  /* 0x0000001400317300 */ /* 0x000e2200000e0000 */
[----:B------:R-:W-:-:S07]  /*3840*/  LOP3.LUT R50, R23, R20, RZ, 0xc0, !PT ;  /* 0x0000001417327212 */ /* 0x000fce00078ec0ff */
[----:B------:R-:W4:Y:S01]  /*3850*/  POPC R50, R50 ;  /* 0x0000003200327309 */ /* 0x000f220000000000 */
[----:B0-----:R-:W-:-:S13]  /*3860*/  ISETP.NE.AND P0, PT, R46, R49, PT ;  /* 0x000000312e00720c */ /* 0x001fda0003f05270 */
[----:B--234-:R-:W-:Y:S05]  /*3870*/  @P0 BRA `(.L_x_42) ;  /* 0x0000000000080947 */ /* 0x01cfea0003800000 */
[----:B------:R-:W-:-:S05]  /*3880*/  IMAD R17, R17, 0x4, R22 ;  /* 0x0000000411117824 */ /* 0x000fca00078e0216 */
[----:B------:R0:W2:Y:S02]  /*3890*/  ATOMS.ADD R16, [R17], R50 ;  /* 0x000000321110738c */ /* 0x0000a40000000000 */
.L_x_42:
[----:B------:R-:W-:Y:S05]  /*38a0*/  BSYNC.RECONVERGENT B0 ;  /* 0x0000000000007941 */ /* 0x000fea0003800200 */
.L_x_41:
[----:B------:R-:W-:Y:S01]  /*38b0*/  R2P PR, R11, 0x7f ;  /* 0x0000007f0b007804 */ /* 0x000fe20000000000 */
[----:B--2---:R2:W3:Y:S01]  /*38c0*/  SHFL.IDX PT, R49, R16, R49, 0x1f ;  /* 0x00001f3110317589 */ /* 0x0044e200000e0000 */
[----:B------:R-:W-:Y:S01]  /*38d0*/  BSSY.RECONVERGENT B0, `(.L_x_43) ;  /* 0x0000021000007945 */ /* 0x000fe20003800200 */
[----:B------:R-:W-:-:S10]  /*38e0*/  IMAD.MOV.U32 R20, RZ, RZ, RZ ;  /* 0x000000ffff147224 */ /* 0x000fd400078e00ff */
[----:B------:R-:W-:Y:S02]  /*38f0*/  VOTE.ANY R0, PT, P0 ;  /* 0x0000000000007806 */ /* 0x000fe400000e0100 */
[----:B------:R-:W-:Y:S02]  /*3900*/  VOTE.ANY R15, PT, P1 ;  /* 0x00000000000f7806 */ /* 0x000fe400008e0100 */
[----:B------:R-:W-:Y:S02]  /*3910*/  @!P0 LOP3.LUT R0, RZ, R0, RZ, 0x33, !PT ;  /* 0x00000000ff008212 */ /* 0x000fe400078e33ff */
[----:B0-----:R-:W-:Y:S02]  /*3920*/  VOTE.ANY R17, PT, P2 ;  /* 0x0000000000117806 */ /* 0x001fe400010e0100 */
        /* <DEDUP_REMOVED lines=25> */
[----:B------:R-:W-:-:S06]  /*3ac0*/  IMAD R20, R11, 0x4, R22 ;  /* 0x000000040b147824 */ /* 0x000fcc00078e0216 */
[----:B------:R0:W2:Y:S02]  /*3ad0*/  ATOMS.ADD R20, [R20], R21 ;  /* 0x000000151414738c */ /* 0x0000a40000000000 */
.L_x_44:
[----:B------:R-:W-:Y:S05]  /*3ae0*/  BSYNC.RECONVERGENT B0 ;  /* 0x0000000000007941 */ /* 0x000fea0003800200 */
.L_x_43:
[----:B------:R-:W-:Y:S01]  /*3af0*/  R2P PR, R7, 0x7f ;  /* 0x0000007f07007804 */ /* 0x000fe20000000000 */
[----:B--2---:R2:W3:Y:S01]  /*3b00*/  SHFL.IDX PT, R20, R20, R15, 0x1f ;  /* 0x00001f0f14147589 */ /* 0x0044e200000e0000 */
[----:B------:R-:W-:Y:S01]  /*3b10*/  BSSY.RECONVERGENT B0, `(.L_x_45) ;  /* 0x0000023000007945 */ /* 0x000fe20003800200 */
[----:B------:R-:W-:-:S10]  /*3b20*/  IMAD.MOV.U32 R16, RZ, RZ, RZ ;  /* 0x000000ffff107224 */ /* 0x000fd400078e00ff */
[----:B------:R-:W-:Y:S02]  /*3b30*/  VOTE.ANY R0, PT, P0 ;  /* 0x0000000000007806 */ /* 0x000fe400000e0100 */
[----:B------:R-:W-:Y:S02]  /*3b40*/  VOTE.ANY R11, PT, P1 ;  /* 0x00000000000b7806 */ /* 0x000fe400008e0100 */
[----:B------:R-:W-:Y:S02]  /*3b50*/  @!P0 LOP3.LUT R0, RZ, R0, RZ, 0x33, !PT ;  /* 0x00000000ff008212 */ /* 0x000fe400078e33ff */
[----:B------:R-:W-:Y:S02]  /*3b60*/  @!P1 LOP3.LUT R11, RZ, R11, RZ, 0x33, !PT ;  /* 0x0000000bff0b9212 */ /* 0x000fe400078e33ff */
[----:B------:R-:W-:Y:S02]  /*3b70*/  VOTE.ANY R17, PT, P2 ;  /* 0x0000000000117806 */ /* 0x000fe400010e0100 */
[----:B------:R-:W-:-:S02]  /*3b80*/  LOP3.LUT R0, R11, R0, RZ, 0xc0, !PT ;  /* 0x000000000b007212 */ /* 0x000fc400078ec0ff */
[----:B------:R-:W-:Y:S02]  /*3b90*/  VOTE.ANY R11, PT, P3 ;  /* 0x00000000000b7806 */ /* 0x000fe400018e0100 */
[----:B------:R-:W-:Y:S02]  /*3ba0*/  @!P2 LOP3.LUT R17, RZ, R17, RZ, 0x33, !PT ;  /* 0x00000011ff11a212 */ /* 0x000fe400078e33ff */
[----:B------:R-:W-:Y:S02]  /*3bb0*/  @!P3 LOP3.LUT R11, RZ, R11, RZ, 0x33, !PT ;  /* 0x0000000bff0bb212 */ /* 0x000fe400078e33ff */
[----:B------:R-:W-:Y:S02]  /*3bc0*/  LOP3.LUT R0, R17, R0, RZ, 0xc0, !PT ;  /* 0x0000000011007212 */ /* 0x000fe400078ec0ff */
[----:B------:R-:W-:Y:S02]  /*3bd0*/  LOP3.LUT P0, RZ, R7, 0x80, RZ, 0xc0, !PT ;  /* 0x0000008007ff7812 */ /* 0x000fe4000780c0ff */
[----:B------:R-:W-:-:S02]  /*3be0*/  VOTE.ANY R17, PT, P4 ;  /* 0x0000000000117806 */ /* 0x000fc400020e0100 */
[----:B------:R-:W-:Y:S02]  /*3bf0*/  LOP3.LUT R0, R11, R0, RZ, 0xc0, !PT ;  /* 0x000000000b007212 */ /* 0x000fe400078ec0ff */
[----:B------:R-:W-:Y:S02]  /*3c00*/  VOTE.ANY R11, PT, P5 ;  /* 0x00000000000b7806 */ /* 0x000fe400028e0100 */
[----:B------:R-:W-:Y:S02]  /*3c10*/  @!P4 LOP3.LUT R17, RZ, R17, RZ, 0x33, !PT ;  /* 0x00000011ff11c212 */ /* 0x000fe400078e33ff */
[----:B------:R-:W-:Y:S02]  /*3c20*/  @!P5 LOP3.LUT R11, RZ, R11, RZ, 0x33, !PT ;  /* 0x0000000bff0bd212 */ /* 0x000fe400078e33ff */
[----:B------:R-:W-:Y:S02]  /*3c30*/  LOP3.LUT R0, R17, R0, RZ, 0xc0, !PT ;  /* 0x0000000011007212 */ /* 0x000fe400078ec0ff */
[----:B------:R-:W-:-:S02]  /*3c40*/  VOTE.ANY R17, PT, P6 ;  /* 0x0000000000117806 */ /* 0x000fc400030e0100 */
[----:B------:R-:W-:Y:S02]  /*3c50*/  LOP3.LUT R0, R11, R0, RZ, 0xc0, !PT ;  /* 0x000000000b007212 */ /* 0x000fe400078ec0ff */
[----:B------:R-:W-:Y:S02]  /*3c60*/  VOTE.ANY R11, PT, P0 ;  /* 0x00000000000b7806 */ /* 0x000fe400000e0100 */
[----:B------:R-:W-:Y:S02]  /*3c70*/  @!P6 LOP3.LUT R17, RZ, R17, RZ, 0x33, !PT ;  /* 0x00000011ff11e212 */ /* 0x000fe400078e33ff */
[----:B------:R-:W-:Y:S02]  /*3c80*/  @!P0 LOP3.LUT R11, RZ, R11, RZ, 0x33, !PT ;  /* 0x0000000bff0b8212 */ /* 0x000fe400078e33ff */
[----:B------:R-:W-:-:S04]  /*3c90*/  LOP3.LUT R0, R17, R0, RZ, 0xc0, !PT ;  /* 0x0000000011007212 */ /* 0x000fc800078ec0ff */
[----:B------:R-:W-:Y:S02]  /*3ca0*/  LOP3.LUT R48, R11, R0, RZ, 0xc0, !PT ;  /* 0x000000000b307212 */ /* 0x000fe400078ec0ff */
[----:B------:R-:W-:Y:S02]  /*3cb0*/  SHF.R.U32.HI R0, RZ, UR6, R36 ;  /* 0x00000006ff007c19 */ /* 0x000fe40008011624 */
[----:B------:R-:W4:Y:S01]  /*3cc0*/  FLO.U32 R18, R48 ;  /* 0x0000003000127300 */ /* 0x000f2200000e0000 */
[----:B------:R-:W-:Y:S02]  /*3cd0*/  LOP3.LUT R19, R23, R48, RZ, 0xc0, !PT ;  /* 0x0000003017137212 */ /* 0x000fe400078ec0ff */
[----:B------:R-:W-:-:S05]  /*3ce0*/  LOP3.LUT R0, R0, UR5, RZ, 0x30, !PT ;  /* 0x0000000500007c12 */ /* 0x000fca000f8e30ff */
[----:B------:R-:W0:Y:S01]  /*3cf0*/  POPC R19, R19 ;  /* 0x0000001300137309 */ /* 0x000e220000000000 */
[----:B----4-:R-:W-:-:S13]  /*3d00*/  ISETP.NE.AND P0, PT, R46, R18, PT ;  /* 0x000000122e00720c */ /* 0x010fda0003f05270 */
[----:B0-23--:R-:W-:Y:S05]  /*3d10*/  @P0 BRA `(.L_x_46) ;  /* 0x0000000000080947 */ /* 0x00dfea0003800000 */
[----:B------:R-:W-:-:S06]  /*3d20*/  IMAD R16, R7, 0x4, R22 ;  /* 0x0000000407107824 */ /* 0x000fcc00078e0216 */
[----:B------:R0:W2:Y:S02]  /*3d30*/  ATOMS.ADD R16, [R16], R19 ;  /* 0x000000131010738c */ /* 0x0000a40000000000 */
.L_x_46:
[----:B------:R-:W-:Y:S05]  /*3d40*/  BSYNC.RECONVERGENT B0 ;  /* 0x0000000000007941 */ /* 0x000fea0003800200 */
.L_x_45:
[----:B------:R-:W-:Y:S01]  /*3d50*/  R2P PR, R0, 0x7f ;  /* 0x0000007f00007804 */ /* 0x000fe20000000000 */
[----:B--2---:R2:W3:Y:S01]  /*3d60*/  SHFL.IDX PT, R18, R16, R18, 0x1f ;  /* 0x00001f1210127589 */ /* 0x0044e200000e0000 */
[----:B------:R-:W-:Y:S01]  /*3d70*/  SHF.R.U32.HI R11, RZ, UR6, R35 ;  /* 0x00000006ff0b7c19 */ /* 0x000fe20008011623 */
[----:B------:R-:W-:Y:S01]  /*3d80*/  BSSY.RECONVERGENT B0, `(.L_x_47) ;  /* 0x0000022000007945 */ /* 0x000fe20003800200 */
[----:B------:R-:W-:Y:S02]  /*3d90*/  IMAD.MOV.U32 R15, RZ, RZ, RZ ;  /* 0x000000ffff0f7224 */ /* 0x000fe400078e00ff */
[----:B------:R-:W-:-:S07]  /*3da0*/  LOP3.LUT R11, R11, UR5, RZ, 0x30, !PT ;  /* 0x000000050b0b7c12 */ /* 0x000fce000f8e30ff */
[----:B------:R-:W-:Y:S02]  /*3db0*/  VOTE.ANY R7, PT, P0 ;  /* 0x0000000000077806 */ /* 0x000fe400000e0100 */
[----:B------:R-:W-:Y:S02]  /*3dc0*/  VOTE.ANY R48, PT, P1 ;  /* 0x0000000000307806 */ /* 0x000fe400008e0100 */
[----:B------:R-:W-:Y:S02]  /*3dd0*/  @!P0 LOP3.LUT R7, RZ, R7, RZ, 0x33, !PT ;  /* 0x00000007ff078212 */ /* 0x000fe400078e33ff */
[----:B------:R-:W-:Y:S02]  /*3de0*/  @!P1 LOP3.LUT R48, RZ, R48, RZ, 0x33, !PT ;  /* 0x00000030ff309212 */ /* 0x000fe400078e33ff */
[----:B------:R-:W-:Y:S02]  /*3df0*/  LOP3.LUT P0, RZ, R0, 0x80, RZ, 0xc0, !PT ;  /* 0x0000008000ff7812 */ /* 0x000fe4000780c0ff */
[----:B------:R-:W-:-:S02]  /*3e00*/  LOP3.LUT R7, R48, R7, RZ, 0xc0, !PT ;  /* 0x0000000730077212 */ /* 0x000fc400078ec0ff */
[----:B------:R-:W-:-:S04]  /*3e10*/  VOTE.ANY R48, PT, P2 ;  /* 0x0000000000307806 */ /* 0x000fc800010e0100 */
[----:B------:R-:W-:-:S04]  /*3e20*/  @!P2 LOP3.LUT R48, RZ, R48, RZ, 0x33, !PT ;  /* 0x00000030ff30a212 */ /* 0x000fc800078e33ff */
[----:B------:R-:W-:Y:S02]  /*3e30*/  LOP3.LUT R7, R48, R7, RZ, 0xc0, !PT ;  /* 0x0000000730077212 */ /* 0x000fe400078ec0ff */
        /* <DEDUP_REMOVED lines=14> */
[----:B------:R-:W-:-:S04]  /*3f20*/  LOP3.LUT R48, R48, R7, RZ, 0xc0, !PT ;  /* 0x0000000730307212 */ /* 0x000fc800078ec0ff */
[----:B------:R-:W4:Y:S01]  /*3f30*/  FLO.U32 R52, R48 ;  /* 0x0000003000347300 */ /* 0x000f2200000e0000 */
[----:B------:R-:W-:-:S07]  /*3f40*/  LOP3.LUT R17, R23, R48, RZ, 0xc0, !PT ;  /* 0x0000003017117212 */ /* 0x000fce00078ec0ff */
[----:B------:R-:W0:Y:S01]  /*3f50*/  POPC R17, R17 ;  /* 0x0000001100117309 */ /* 0x000e220000000000 */
[----:B----4-:R-:W-:-:S13]  /*3f60*/  ISETP.NE.AND P0, PT, R46, R52, PT ;  /* 0x000000342e00720c */ /* 0x010fda0003f05270 */
[----:B0-23--:R-:W-:Y:S05]  /*3f70*/  @P0 BRA `(.L_x_48) ;  /* 0x0000000000080947 */ /* 0x00dfea0003800000 */
[----:B------:R-:W-:-:S05]  /*3f80*/  IMAD R0, R0, 0x4, R22 ;  /* 0x0000000400007824 */ /* 0x000fca00078e0216 */
[----:B------:R0:W2:Y:S02]  /*3f90*/  ATOMS.ADD R15, [R0], R17 ;  /* 0x00000011000f738c */ /* 0x0000a40000000000 */
.L_x_48:
[----:B------:R-:W-:Y:S05]  /*3fa0*/  BSYNC.RECONVERGENT B0 ;  /* 0x0000000000007941 */ /* 0x000fea0003800200 */
.L_x_47:
[----:B------:R-:W-:Y:S01]  /*3fb0*/  R2P PR, R11, 0x7f ;  /* 0x0000007f0b007804 */ /* 0x000fe20000000000 */
[----:B--2---:R2:W3:Y:S01]  /*3fc0*/  SHFL.IDX PT, R16, R15, R52, 0x1f ;  /* 0x00001f340f107589 */ /* 0x0044e200000e0000 */
[----:B------:R-:W-:Y:S11]  /*3fd0*/  BSSY.RECONVERGENT B0, `(.L_x_49) ;  /* 0x0000023000007945 */ /* 0x000ff60003800200 */
[----:B0-----:R-:W-:-:S02]  /*3fe0*/  VOTE.ANY R0, PT, P0 ;  /* 0x0000000000007806 */ /* 0x001fc400000e0100 */
[----:B------:R-:W-:Y:S02]  /*3ff0*/  VOTE.ANY R7, PT, P1 ;  /* 0x0000000000077806 */ /* 0x000fe400008e0100 */
[----:B------:R-:W-:Y:S02]  /*4000*/  @!P0 LOP3.LUT R0, RZ, R0, RZ, 0x33, !PT ;  /* 0x00000000ff008212 */ /* 0x000fe400078e33ff */
[----:B------:R-:W-:Y:S02]  /*4010*/  @!P1 LOP3.LUT R7, RZ, R7, RZ, 0x33, !PT ;  /* 0x00000007ff079212 */ /* 0x000fe400078e33ff */
[----:B------:R-:W-:Y:S02]  /*4020*/  LOP3.LUT P0, RZ, R11, 0x80, RZ, 0xc0, !PT ;  /* 0x000000800bff7812 */ /* 0x000fe4000780c0ff */
        /* <DEDUP_REMOVED lines=19> */
[----:B------:R0:W4:Y:S01]  /*4160*/  FLO.U32 R7, R0 ;  /* 0x0000000000077300 */ /* 0x00012200000e0000 */
[----:B------:R-:W-:-:S07]  /*4170*/  LOP3.LUT R48, R23, R0, RZ, 0xc0, !PT ;  /* 0x0000000017307212 */ /* 0x000fce00078ec0ff */
[----:B--2---:R2:W1:Y:S01]  /*4180*/  POPC R15, R48 ;  /* 0x00000030000f7309 */ /* 0x0044620000000000 */
[----:B0-----:R-:W-:-:S04]  /*4190*/  SHF.R.U32.HI R0, RZ, UR6, R34 ;  /* 0x00000006ff007c19 */ /* 0x001fc80008011622 */
[----:B------:R-:W-:Y:S02]  /*41a0*/  LOP3.LUT R0, R0, UR5, RZ, 0x30, !PT ;  /* 0x0000000500007c12 */ /* 0x000fe4000f8e30ff */
[----:B----4-:R-:W-:Y:S01]  /*41b0*/  ISETP.NE.AND P0, PT, R46, R7, PT ;  /* 0x000000072e00720c */ /* 0x010fe20003f05270 */
[----:B--2---:R-:W-:-:S12]  /*41c0*/  IMAD.MOV.U32 R48, RZ, RZ, RZ ;  /* 0x000000ffff307224 */ /* 0x004fd800078e00ff */
[----:B-1-3--:R-:W-:Y:S05]  /*41d0*/  @P0 BRA `(.L_x_50) ;  /* 0x0000000000080947 */ /* 0x00afea0003800000 */
[----:B------:R-:W-:-:S06]  /*41e0*/  IMAD R48, R11, 0x4, R22 ;  /* 0x000000040b307824 */ /* 0x000fcc00078e0216 */
[----:B------:R0:W1:Y:S02]  /*41f0*/  ATOMS.ADD R48, [R48], R15 ;  /* 0x0000000f3030738c */ /* 0x0000640000000000 */
.L_x_50:
[----:B------:R-:W-:Y:S05]  /*4200*/  BSYNC.RECONVERGENT B0 ;  /* 0x0000000000007941 */ /* 0x000fea0003800200 */
.L_x_49:
[----:B------:R-:W-:Y:S01]  /*4210*/  R2P PR, R0, 0x7f ;  /* 0x0000007f00007804 */ /* 0x000fe20000000000 */
[----:B------:R-:W-:Y:S01]  /*4220*/  IMAD.IADD R14, R14, 0x1, R8 ;  /* 0x000000010e0e7824 */ /* 0x000fe200078e0208 */
[----:B------:R-:W-:Y:S01]  /*4230*/  BSSY.RECONVERGENT B0, `(.L_x_51) ;  /* 0x0000025000007945 */ /* 0x000fe20003800200 */
[----:B------:R-:W-:Y:S02]  /*4240*/  IMAD.IADD R13, R13, 0x1, R12 ;  /* 0x000000010d0d7824 */ /* 0x000fe400078e020c */
[----:B-1----:R1:W2:Y:S08]  /*4250*/  SHFL.IDX PT, R12, R48, R7, 0x1f ;  /* 0x00001f07300c7589 */ /* 0x0022b000000e0000 */
[----:B------:R-:W-:-:S02]  /*4260*/  VOTE.ANY R11, PT, P0 ;  /* 0x00000000000b7806 */ /* 0x000fc400000e0100 */
[----:B------:R-:W-:Y:S01]  /*4270*/  VOTE.ANY R8, PT, P1 ;  /* 0x0000000000087806 */ /* 0x000fe200008e0100 */
[----:B-1----:R-:W-:Y:S01]  /*4280*/  IMAD.MOV.U32 R7, RZ, RZ, RZ ;  /* 0x000000ffff077224 */ /* 0x002fe200078e00ff */
        /* <DEDUP_REMOVED lines=22> */
[----:B------:R1:W3:Y:S01]  /*43f0*/  FLO.U32 R8, R52 ;  /* 0x0000003400087300 */ /* 0x0002e200000e0000 */
[----:B------:R-:W-:-:S07]  /*4400*/  LOP3.LUT R11, R23, R52, RZ, 0xc0, !PT ;  /* 0x00000034170b7212 */ /* 0x000fce00078ec0ff */
[----:B------:R-:W4:Y:S01]  /*4410*/  POPC R11, R11 ;  /* 0x0000000b000b7309 */ /* 0x000f220000000000 */
[----:B-1----:R-:W-:-:S04]  /*4420*/  SHF.R.U32.HI R52, RZ, UR6, R26 ;  /* 0x00000006ff347c19 */ /* 0x002fc8000801161a */
[----:B------:R-:W-:Y:S02]  /*4430*/  LOP3.LUT R48, R52, UR5, RZ, 0x30, !PT ;  /* 0x0000000534307c12 */ /* 0x000fe4000f8e30ff */
[----:B---3--:R-:W-:-:S13]  /*4440*/  ISETP.NE.AND P0, PT, R46, R8, PT ;  /* 0x000000082e00720c */ /* 0x008fda0003f05270 */
[----:B--2-4-:R-:W-:Y:S05]  /*4450*/  @P0 BRA `(.L_x_52) ;  /* 0x0000000000080947 */ /* 0x014fea0003800000 */
[----:B------:R-:W-:-:S05]  /*4460*/  IMAD R0, R0, 0x4, R22 ;  /* 0x0000000400007824 */ /* 0x000fca00078e0216 */
[----:B------:R1:W2:Y:S02]  /*4470*/  ATOMS.ADD R7, [R0], R11 ;  /* 0x0000000b0007738c */ /* 0x0002a40000000000 */
.L_x_52:
[----:B------:R-:W-:Y:S05]  /*4480*/  BSYNC.RECONVERGENT B0 ;  /* 0x0000000000007941 */ /* 0x000fea0003800200 */
.L_x_51:
[----:B------:R-:W-:Y:S01]  /*4490*/  R2P PR, R48, 0x7f ;  /* 0x0000007f30007804 */ /* 0x000fe20000000000 */
[----:B------:R-:W-:Y:S01]  /*44a0*/  IMAD.IADD R10, R10, 0x1, R51 ;  /* 0x000000010a0a7824 */ /* 0x000fe200078e0233 */
[----:B--2---:R2:W3:Y:S01]  /*44b0*/  SHFL.IDX PT, R8, R7, R8, 0x1f ;  /* 0x00001f0807087589 */ /* 0x0044e200000e0000 */
[----:B------:R-:W-:Y:S01]  /*44c0*/  BSSY.RECONVERGENT B0, `(.L_x_53) ;  /* 0x0000024000007945 */ /* 0x000fe20003800200 */
[----:B------:R-:W-:Y:S02]  /*44d0*/  IMAD.IADD R9, R9, 0x1, R45 ;  /* 0x0000000109097824 */ /* 0x000fe400078e022d */
[----:B------:R-:W-:-:S07]  /*44e0*/  IMAD.MOV.U32 R45, RZ, RZ, RZ ;  /* 0x000000ffff2d7224 */ /* 0x000fce00078e00ff */
[----:B-1----:R-:W-:Y:S02]  /*44f0*/  VOTE.ANY R0, PT, P0 ;  /* 0x0000000000007806 */ /* 0x002fe400000e0100 */
        /* <DEDUP_REMOVED lines=23> */
[----:B------:R-:W-:Y:S02]  /*4670*/  SHF.R.U32.HI R51, RZ, UR6, R33 ;  /* 0x00000006ff337c19 */ /* 0x000fe40008011621 */
[----:B------:R1:W4:Y:S02]  /*4680*/  FLO.U32 R0, R52 ;  /* 0x0000003400007300 */ /* 0x00032400000e0000 */
[----:B------:R-:W-:Y:S02]  /*4690*/  LOP3.LUT R51, R51, UR5, RZ, 0x30, !PT ;  /* 0x0000000533337c12 */ /* 0x000fe4000f8e30ff */
[----:B-1----:R-:W-:-:S04]  /*46a0*/  LOP3.LUT R52, R23, R52, RZ, 0xc0, !PT ;  /* 0x0000003417347212 */ /* 0x002fc800078ec0ff */
[----:B--2---:R1:W2:Y:S01]  /*46b0*/  POPC R7, R52 ;  /* 0x0000003400077309 */ /* 0x0042a20000000000 */
[----:B----4-:R-:W-:-:S13]  /*46c0*/  ISETP.NE.AND P0, PT, R46, R0, PT ;  /* 0x000000002e00720c */ /* 0x010fda0003f05270 */
[----:B-123--:R-:W-:Y:S05]  /*46d0*/  @P0 BRA `(.L_x_54) ;  /* 0x0000000000080947 */ /* 0x00efea0003800000 */
[----:B------:R-:W-:-:S05]  /*46e0*/  IMAD R48, R48, 0x4, R22 ;  /* 0x0000000430307824 */ /* 0x000fca00078e0216 */
[----:B------:R1:W2:Y:S02]  /*46f0*/  ATOMS.ADD R45, [R48], R7 ;  /* 0x00000007302d738c */ /* 0x0002a40000000000 */
.L_x_54:
[----:B------:R-:W-:Y:S05]  /*4700*/  BSYNC.RECONVERGENT B0 ;  /* 0x0000000000007941 */ /* 0x000fea0003800200 */
.L_x_53:
[----:B------:R-:W-:Y:S01]  /*4710*/  R2P PR, R51, 0x7f ;  /* 0x0000007f33007804 */ /* 0x000fe20000000000 */
[----:B------:R-:W-:Y:S01]  /*4720*/  IMAD.IADD R6, R5, 0x1, R6 ;  /* 0x0000000105067824 */ /* 0x000fe200078e0206 */
[----:B--2---:R2:W3:Y:S01]  /*4730*/  SHFL.IDX PT, R0, R45, R0, 0x1f ;  /* 0x00001f002d007589 */ /* 0x0044e200000e0000 */
[----:B------:R-:W-:Y:S01]  /*4740*/  IMAD.IADD R4, R4, 0x1, R47 ;  /* 0x0000000104047824 */ /* 0x000fe200078e022f */
[----:B------:R-:W-:Y:S01]  /*4750*/  SHF.R.U32.HI R47, RZ, UR6, R32 ;  /* 0x00000006ff2f7c19 */ /* 0x000fe20008011620 */
[----:B------:R-:W-:Y:S03]  /*4760*/  BSSY.RECONVERGENT B0, `(.L_x_55) ;  /* 0x0000022000007945 */ /* 0x000fe60003800200 */
[----:B------:R-:W-:-:S05]  /*4770*/  LOP3.LUT R47, R47, UR5, RZ, 0x30, !PT ;  /* 0x000000052f2f7c12 */ /* 0x000fca000f8e30ff */
        /* <DEDUP_REMOVED lines=9> */
[----:B------:R-:W-:Y:S02]  /*4810*/  VOTE.ANY R48, PT, P3 ;  /* 0x0000000000307806 */ /* 0x000fe400018e0100 */
[----:B------:R-:W-:Y:S02]  /*4820*/  VOTE.ANY R52, PT, P0 ;  /* 0x0000000000347806 */ /* 0x000fe400000e0100 */
[----:B------:R-:W-:Y:S02]  /*4830*/  @!P3 LOP3.LUT R48, RZ, R48, RZ, 0x33, !PT ;  /* 0x00000030ff30b212 */ /* 0x000fe400078e33ff */
[----:B------:R-:W-:Y:S02]  /*4840*/  @!P0 LOP3.LUT R52, RZ, R52, RZ, 0x33, !PT ;  /* 0x00000034ff348212 */ /* 0x000fe400078e33ff */
        /* <DEDUP_REMOVED lines=9> */
[----:B------:R-:W-:Y:S01]  /*48e0*/  LOP3.LUT R5, R48, R5, RZ, 0xc0, !PT ;  /* 0x0000000530057212 */ /* 0x000fe200078ec0ff */
[----:B------:R-:W-:-:S03]  /*48f0*/  IMAD.MOV.U32 R48, RZ, RZ, RZ ;  /* 0x000000ffff307224 */ /* 0x000fc600078e00ff */
[----:B------:R-:W-:-:S04]  /*4900*/  LOP3.LUT R52, R52, R5, RZ, 0xc0, !PT ;  /* 0x0000000534347212 */ /* 0x000fc800078ec0ff */
[----:B------:R1:W4:Y:S02]  /*4910*/  FLO.U32 R5, R52 ;  /* 0x0000003400057300 */ /* 0x00032400000e0000 */
[----:B-1----:R-:W-:-:S06]  /*4920*/  LOP3.LUT R52, R23, R52, RZ, 0xc0, !PT ;  /* 0x0000003417347212 */ /* 0x002fcc00078ec0ff */
[----:B--2---:R1:W2:Y:S01]  /*4930*/  POPC R45, R52 ;  /* 0x00000034002d7309 */ /* 0x0042a20000000000 */
[----:B----4-:R-:W-:-:S13]  /*4940*/  ISETP.NE.AND P0, PT, R46, R5, PT ;  /* 0x000000052e00720c */ /* 0x010fda0003f05270 */
[----:B-1-3--:R-:W-:Y:S05]  /*4950*/  @P0 BRA `(.L_x_56) ;  /* 0x0000000000080947 */ /* 0x00afea0003800000 */
[----:B------:R-:W-:-:S06]  /*4960*/  IMAD R48, R51, 0x4, R22 ;  /* 0x0000000433307824 */ /* 0x000fcc00078e0216 */
[----:B--2---:R1:W3:Y:S02]  /*4970*/  ATOMS.ADD R48, [R48], R45 ;  /* 0x0000002d3030738c */ /* 0x0042e40000000000 */
.L_x_56:
[----:B------:R-:W-:Y:S05]  /*4980*/  BSYNC.RECONVERGENT B0 ;  /* 0x0000000000007941 */ /* 0x000fea0003800200 */
.L_x_55:
[----:B------:R-:W-:Y:S01]  /*4990*/  R2P PR, R47, 0x7f ;  /* 0x0000007f2f007804 */ /* 0x000fe20000000000 */
[----:B------:R-:W-:Y:S01]  /*49a0*/  IMAD.IADD R50, R50, 0x1, R49 ;  /* 0x0000000132327824 */ /* 0x000fe200078e0231 */
[----:B---3--:R3:W4:Y:S01]  /*49b0*/  SHFL.IDX PT, R48, R48, R5, 0x1f ;  /* 0x00001f0530307589 */ /* 0x00872200000e0000 */
[----:B------:R-:W-:Y:S01]  /*49c0*/  IMAD.IADD R20, R21, 0x1, R20 ;  /* 0x0000000115147824 */ /* 0x000fe200078e0214 */
[----:B------:R-:W-:Y:S01]  /*49d0*/  SHF.R.U32.HI R21, RZ, UR6, R31 ;  /* 0x00000006ff157c19 */ /* 0x000fe2000801161f */
[----:B------:R-:W-:Y:S03]  /*49e0*/  BSSY.RECONVERGENT B0, `(.L_x_57) ;  /* 0x0000022000007945 */ /* 0x000fe60003800200 */
[----:B---3--:R-:W-:Y:S01]  /*49f0*/  LOP3.LUT R5, R21, UR5, RZ, 0x30, !PT ;  /* 0x0000000515057c12 */ /* 0x008fe2000f8e30ff */
[----:B------:R-:W-:-:S04]  /*4a00*/  IMAD.MOV.U32 R21, RZ, RZ, RZ ;  /* 0x000000ffff157224 */ /* 0x000fc800078e00ff */
        /* <DEDUP_REMOVED lines=23> */
[----:B------:R-:W-:-:S04]  /*4b80*/  LOP3.LUT R52, R49, R52, RZ, 0xc0, !PT ;  /* 0x0000003431347212 */ /* 0x000fc800078ec0ff */
[----:B------:R-:W3:Y:S01]  /*4b90*/  FLO.U32 R49, R52 ;  /* 0x0000003400317300 */ /* 0x000ee200000e0000 */
[----:B------:R-:W-:-:S07]  /*4ba0*/  LOP3.LUT R51, R23, R52, RZ, 0xc0, !PT ;  /* 0x0000003417337212 */ /* 0x000fce00078ec0ff */
[----:B------:R-:W0:Y:S01]  /*4bb0*/  POPC R51, R51 ;  /* 0x0000003300337309 */ /* 0x000e220000000000 */
[----:B---3--:R-:W-:-:S13]  /*4bc0*/  ISETP.NE.AND P0, PT, R46, R49, PT ;  /* 0x000000312e00720c */ /* 0x008fda0003f05270 */
[----:B0---4-:R-:W-:Y:S05]  /*4bd0*/  @P0 BRA `(.L_x_58) ;  /* 0x0000000000080947 */ /* 0x011fea0003800000 */
[----:B------:R-:W-:-:S05]  /*4be0*/  IMAD R52, R47, 0x4, R22 ;  /* 0x000000042f347824 */ /* 0x000fca00078e0216 */
[----:B------:R0:W3:Y:S02]  /*4bf0*/  ATOMS.ADD R21, [R52], R51 ;  /* 0x000000333415738c */ /* 0x0000e40000000000 */
.L_x_58:
[----:B------:R-:W-:Y:S05]  /*4c00*/  BSYNC.RECONVERGENT B0 ;  /* 0x0000000000007941 */ /* 0x000fea0003800200 */
.L_x_57:
        /* <DEDUP_REMOVED lines=9> */
[----:B0-----:R-:W-:Y:S02]  /*4ca0*/  VOTE.ANY R52, PT, P1 ;  /* 0x0000000000347806 */ /* 0x001fe400008e0100 */
        /* <DEDUP_REMOVED lines=22> */
[----:B------:R-:W0:Y:S01]  /*4e10*/  FLO.U32 R19, R52 ;  /* 0x0000003400137300 */ /* 0x000e2200000e0000 */
[----:B------:R-:W-:-:S07]  /*4e20*/  LOP3.LUT R47, R23, R52, RZ, 0xc0, !PT ;  /* 0x00000034172f7212 */ /* 0x000fce00078ec0ff */
[----:B------:R-:W3:Y:S01]  /*4e30*/  POPC R47, R47 ;  /* 0x0000002f002f7309 */ /* 0x000ee20000000000 */
[----:B0-----:R-:W-:-:S13]  /*4e40*/  ISETP.NE.AND P0, PT, R46, R19, PT ;  /* 0x000000132e00720c */ /* 0x001fda0003f05270 */
[----:B---34-:R-:W-:Y:S05]  /*4e50*/  @P0 BRA `(.L_x_60) ;  /* 0x0000000000080947 */ /* 0x018fea0003800000 */
[----:B------:R-:W-:-:S05]  /*4e60*/  IMAD R52, R5, 0x4, R22 ;  /* 0x0000000405347824 */ /* 0x000fca00078e0216 */
[----:B------:R0:W3:Y:S02]  /*4e70*/  ATOMS.ADD R17, [R52], R47 ;  /* 0x0000002f3411738c */ /* 0x0000e40000000000 */
.L_x_60:
[----:B------:R-:W-:Y:S05]  /*4e80*/  BSYNC.RECONVERGENT B0 ;  /* 0x0000000000007941 */ /* 0x000fea0003800200 */
.L_x_59:
        /* <DEDUP_REMOVED lines=39> */
.L_x_62:
[----:B------:R-:W-:Y:S05]  /*5100*/  BSYNC.RECONVERGENT B0 ;  /* 0x0000000000007941 */ /* 0x000fea0003800200 */
.L_x_61:
[----:B------:R-:W-:Y:S01]  /*5110*/  R2P PR, R19, 0x7f ;  /* 0x0000007f13007804 */ /* 0x000fe20000000000 */
[----:B------:R-:W-:Y:S01]  /*5120*/  IMAD.IADD R0, R7, 0x1, R0 ;  /* 0x0000000107007824 */ /* 0x000fe200078e0200 */
[----:B---3--:R3:W4:Y:S01]  /*5130*/  SHFL.IDX PT, R11, R11, R5, 0x1f ;  /* 0x00001f050b0b7589 */ /* 0x00872200000e0000 */
[----:B--2---:R-:W-:Y:S01]  /*5140*/  IMAD.IADD R48, R45, 0x1, R48 ;  /* 0x000000012d307824 */ /* 0x004fe200078e0230 */
[----:B-1----:R-:W-:Y:S01]  /*5150*/  SHF.R.U32.HI R45, RZ, UR6, R28 ;  /* 0x00000006ff2d7c19 */ /* 0x002fe2000801161c */
[----:B------:R-:W-:Y:S03]  /*5160*/  BSSY.RECONVERGENT B0, `(.L_x_63) ;  /* 0x0000022000007945 */ /* 0x000fe60003800200 */
[----:B------:R-:W-:-:S05]  /*5170*/  LOP3.LUT R45, R45, UR5, RZ, 0x30, !PT ;  /* 0x000000052d2d7c12 */ /* 0x000fca000f8e30ff */
        /* <DEDUP_REMOVED lines=24> */
[----:B------:R0:W1:Y:S01]  /*5300*/  FLO.U32 R7, R52 ;  /* 0x0000003400077300 */ /* 0x00006200000e0000 */
[----:B------:R-:W-:-:S07]  /*5310*/  LOP3.LUT R49, R23, R52, RZ, 0xc0, !PT ;  /* 0x0000003417317212 */ /* 0x000fce00078ec0ff */
[----:B------:R-:W2:Y:S01]  /*5320*/  POPC R49, R49 ;  /* 0x0000003100317309 */ /* 0x000ea20000000000 */
[----:B0-----:R-:W-:Y:S01]  /*5330*/  IMAD.MOV.U32 R52, RZ, RZ, RZ ;  /* 0x000000ffff347224 */ /* 0x001fe200078e00ff */
[----:B-1----:R-:W-:-:S13]  /*5340*/  ISETP.NE.AND P0, PT, R46, R7, PT ;  /* 0x000000072e00720c */ /* 0x002fda0003f05270 */
[----:B--234-:R-:W-:Y:S05]  /*5350*/  @P0 BRA `(.L_x_64) ;  /* 0x0000000000080947 */ /* 0x01cfea0003800000 */
[----:B------:R-:W-:-:S06]  /*5360*/  IMAD R52, R19, 0x4, R22 ;  /* 0x0000000413347824 */ /* 0x000fcc00078e0216 */
[----:B------:R0:W1:Y:S02]  /*5370*/  ATOMS.ADD R52, [R52], R49 ;  /* 0x000000313434738c */ /* 0x0000640000000000 */
.L_x_64:
[----:B------:R-:W-:Y:S05]  /*5380*/  BSYNC.RECONVERGENT B0 ;  /* 0x0000000000007941 */ /* 0x000fea0003800200 */
.L_x_63:
[----:B------:R-:W-:Y:S01]  /*5390*/  R2P PR, R45, 0x7f ;  /* 0x0000007f2d007804 */ /* 0x000fe20000000000 */
[----:B-1----:R1:W2:Y:S01]  /*53a0*/  SHFL.IDX PT, R52, R52, R7, 0x1f ;  /* 0x00001f0734347589 */ /* 0x0022a200000e0000 */
[----:B------:R-:W-:Y:S11]  /*53b0*/  BSSY.RECONVERGENT B0, `(.L_x_65) ;  /* 0x0000021000007945 */ /* 0x000ff60003800200 */
[----:B------:R-:W-:-:S02]  /*53c0*/  VOTE.ANY R5, PT, P0 ;  /* 0x0000000000057806 */ /* 0x000fc400000e0100 */
[----:B------:R-:W-:Y:S02]  /*53d0*/  VOTE.ANY R19, PT, P1 ;  /* 0x0000000000137806 */ /* 0x000fe400008e0100 */
[----:B------:R-:W-:Y:S02]  /*53e0*/  @!P0 LOP3.LUT R5, RZ, R5, RZ, 0x33, !PT ;  /* 0x00000005ff058212 */ /* 0x000fe400078e33ff */
[----:B------:R-:W-:Y:S02]  /*53f0*/  @!P1 LOP3.LUT R19, RZ, R19, RZ, 0x33, !PT ;  /* 0x00000013ff139212 */ /* 0x000fe400078e33ff */
[----:B-1----:R-:W-:Y:S02]  /*5400*/  VOTE.ANY R7, PT, P5 ;  /* 0x0000000000077806 */ /* 0x002fe400028e0100 */
[----:B------:R-:W-:Y:S02]  /*5410*/  LOP3.LUT R5, R19, R5, RZ, 0xc0, !PT ;  /* 0x0000000513057212 */ /* 0x000fe400078ec0ff */
[----:B------:R-:W-:-:S02]  /*5420*/  VOTE.ANY R19, PT, P2 ;  /* 0x0000000000137806 */ /* 0x000fc400010e0100 */
        /* <DEDUP_REMOVED lines=9> */
[----:B------:R-:W-:-:S04]  /*54c0*/  LOP3.LUT R5, R19, R5, RZ, 0xc0, !PT ;  /* 0x0000000513057212 */ /* 0x000fc800078ec0ff */
[----:B------:R-:W-:Y:S02]  /*54d0*/  LOP3.LUT R5, R7, R5, RZ, 0xc0, !PT ;  /* 0x0000000507057212 */ /* 0x000fe400078ec0ff */
[----:B------:R-:W-:-:S04]  /*54e0*/  VOTE.ANY R7, PT, P6 ;  /* 0x0000000000077806 */ /* 0x000fc800030e0100 */
[----:B------:R-:W-:-:S04]  /*54f0*/  @!P6 LOP3.LUT R7, RZ, R7, RZ, 0x33, !PT ;  /* 0x00000007ff07e212 */ /* 0x000fc800078e33ff */
[----:B------:R-:W-:Y:S02]  /*5500*/  LOP3.LUT R5, R7, R5, RZ, 0xc0, !PT ;  /* 0x0000000507057212 */ /* 0x000fe400078ec0ff */
[----:B------:R-:W-:-:S04]  /*5510*/  VOTE.ANY R7, PT, P0 ;  /* 0x0000000000077806 */ /* 0x000fc800000e0100 */
[----:B------:R-:W-:-:S04]  /*5520*/  @!P0 LOP3.LUT R7, RZ, R7, RZ, 0x33, !PT ;  /* 0x00000007ff078212 */ /* 0x000fc800078e33ff */
[----:B------:R-:W-:-:S04]  /*5530*/  LOP3.LUT R19, R7, R5, RZ, 0xc0, !PT ;  /* 0x0000000507137212 */ /* 0x000fc800078ec0ff */
[----:B------:R-:W1:Y:S01]  /*5540*/  FLO.U32 R7, R19 ;  /* 0x0000001300077300 */ /* 0x000e6200000e0000 */
[----:B------:R-:W-:-:S07]  /*5550*/  LOP3.LUT R5, R23, R19, RZ, 0xc0, !PT ;  /* 0x0000001317057212 */ /* 0x000fce00078ec0ff */
[----:B------:R-:W3:Y:S01]  /*5560*/  POPC R5, R5 ;  /* 0x0000000500057309 */ /* 0x000ee20000000000 */
[----:B-1----:R-:W-:Y:S01]  /*5570*/  ISETP.NE.AND P0, PT, R46, R7, PT ;  /* 0x000000072e00720c */ /* 0x002fe20003f05270 */
[----:B------:R-:W-:-:S12]  /*5580*/  IMAD.MOV.U32 R46, RZ, RZ, RZ ;  /* 0x000000ffff2e7224 */ /* 0x000fd800078e00ff */
[----:B--23--:R-:W-:Y:S05]  /*5590*/  @P0 BRA `(.L_x_66) ;  /* 0x0000000000080947 */ /* 0x00cfea0003800000 */
[----:B------:R-:W-:-:S05]  /*55a0*/  IMAD R22, R45, 0x4, R22 ;  /* 0x000000042d167824 */ /* 0x000fca00078e0216 */
[----:B------:R1:W2:Y:S02]  /*55b0*/  ATOMS.ADD R46, [R22], R5 ;  /* 0x00000005162e738c */ /* 0x0002a40000000000 */
.L_x_66:
[----:B------:R-:W-:Y:S05]  /*55c0*/  BSYNC.RECONVERGENT B0 ;  /* 0x0000000000007941 */ /* 0x000fea0003800200 */
.L_x_65:
[----:B-12---:R1:W2:Y:S01]  /*55d0*/  SHFL.IDX PT, R22, R46, R7, 0x1f ;  /* 0x00001f072e167589 */ /* 0x0062a200000e0000 */
[----:B------:R-:W-:Y:S01]  /*55e0*/  LOP3.LUT R19, RZ, R44, RZ, 0x33, !PT ;  /* 0x0000002cff137212 */ /* 0x000fe200078e33ff */
[----:B------:R-:W-:Y:S01]  /*55f0*/  IMAD.IADD R11, R15, 0x1, R11 ;  /* 0x000000010f0b7824 */ /* 0x000fe200078e020b */
[----:B------:R-:W-:Y:S01]  /*5600*/  LEA R14, R14, UR4, 0x2 ;  /* 0x000000040e0e7c11 */ /* 0x000fe2000f8e10ff */
[----:B------:R-:W-:Y:S01]  /*5610*/  BAR.SYNC.DEFER_BLOCKING 0x0 ;  /* 0x0000000000007b1d */ /* 0x000fe20000010000 */
[----:B------:R-:W-:Y:S01]  /*5620*/  LOP3.LUT R43, RZ, R43, RZ, 0x33, !PT ;  /* 0x0000002bff2b7212 */ /* 0x000fe200078e33ff */
[----:B------:R-:W-:Y:S01]  /*5630*/  IMAD.IADD R21, R51, 0x1, R21 ;  /* 0x0000000133157824 */ /* 0x000fe200078e0215 */
[----:B------:R-:W-:Y:S01]  /*5640*/  LEA R13, R13, UR4, 0x2 ;  /* 0x000000040d0d7c11 */ /* 0x000fe2000f8e10ff */
[----:B------:R-:W-:Y:S01]  /*5650*/  IMAD.IADD R17, R47, 0x1, R17 ;  /* 0x000000012f117824 */ /* 0x000fe200078e0211 */
[----:B------:R-:W-:Y:S01]  /*5660*/  LOP3.LUT R15, RZ, R42, RZ, 0x33, !PT ;  /* 0x0000002aff0f7212 */ /* 0x000fe200078e33ff */
[----:B------:R-:W-:Y:S01]  /*5670*/  IMAD.IADD R52, R49, 0x1, R52 ;  /* 0x0000000131347824 */ /* 0x000fe200078e0234 */
[----:B------:R-:W-:Y:S01]  /*5680*/  LEA R10, R10, UR4, 0x2 ;  /* 0x000000040a0a7c11 */ /* 0x000fe2000f8e10ff */
[----:B------:R-:W-:Y:S01]  /*5690*/  BSSY B1, `(.L_x_67) ;  /* 0x0000058000017945 */ /* 0x000fe20003800000 */
[----:B------:R-:W-:-:S02]  /*56a0*/  LEA R42, R9, UR4, 0x2 ;  /* 0x00000004092a7c11 */ /* 0x000fc4000f8e10ff */
[----:B------:R-:W-:Y:S02]  /*56b0*/  LEA R4, R4, UR4, 0x2 ;  /* 0x0000000404047c11 */ /* 0x000fe4000f8e10ff */
[----:B------:R-:W-:Y:S02]  /*56c0*/  LEA R50, R50, UR4, 0x2 ;  /* 0x0000000432327c11 */ /* 0x000fe4000f8e10ff */
[----:B-1----:R-:W-:Y:S02]  /*56d0*/  LEA R7, R20, UR4, 0x2 ;  /* 0x0000000414077c11 */ /* 0x002fe4000f8e10ff */
[----:B------:R-:W-:Y:S02]  /*56e0*/  LEA R18, R18, UR4, 0x2 ;  /* 0x0000000412127c11 */ /* 0x000fe4000f8e10ff */
[----:B------:R-:W-:Y:S01]  /*56f0*/  LEA R9, R16, UR4, 0x2 ;  /* 0x0000000410097c11 */ /* 0x000fe2000f8e10ff */
[----:B--2---:R-:W-:Y:S01]  /*5700*/  IMAD.IADD R22, R5, 0x1, R22 ;  /* 0x0000000105167824 */ /* 0x004fe200078e0216 */
[----:B------:R-:W-:-:S02]  /*5710*/  LEA R5, R6, UR4, 0x2 ;  /* 0x0000000406057c11 */ /* 0x000fc4000f8e10ff */
[----:B------:R-:W-:Y:S01]  /*5720*/  LEA R12, R12, UR4, 0x2 ;  /* 0x000000040c0c7c11 */ /* 0x000fe2000f8e10ff */
[----:B------:R-:W-:Y:S01]  /*5730*/  STS [R14+-0x4], R19 ;  /* 0xfffffc130e007388 */ /* 0x000fe20000000800 */
[----:B------:R-:W-:Y:S02]  /*5740*/  LEA R48, R48, UR4, 0x2 ;  /* 0x0000000430307c11 */ /* 0x000fe4000f8e10ff */
[----:B------:R-:W-:Y:S01]  /*5750*/  LEA R21, R21, UR4, 0x2 ;  /* 0x0000000415157c11 */ /* 0x000fe2000f8e10ff */
[----:B------:R1:W-:Y:S01]  /*5760*/  STS [R13+-0x4], R43 ;  /* 0xfffffc2b0d007388 */ /* 0x0003e20000000800 */
[----:B------:R-:W-:Y:S02]  /*5770*/  LEA R11, R11, UR4, 0x2 ;  /* 0x000000040b0b7c11 */ /* 0x000fe4000f8e10ff */
[----:B------:R-:W-:Y:S01]  /*5780*/  LEA R52, R52, UR4, 0x2 ;  /* 0x0000000434347c11 */ /* 0x000fe2000f8e10ff */
[----:B------:R2:W-:Y:S01]  /*5790*/  STS [R10+-0x4], R15 ;  /* 0xfffffc0f0a007388 */ /* 0x0005e20000000800 */
[----:B------:R-:W-:-:S03]  /*57a0*/  ISETP.NE.AND P0, PT, R53, RZ, PT ;  /* 0x000000ff3500720c */ /* 0x000fc60003f05270 */
[----:B------:R-:W-:Y:S01]  /*57b0*/  STS [R42+-0x4], R41 ;  /* 0xfffffc292a007388 */ /* 0x000fe20000000800 */
[----:B-1----:R-:W-:-:S03]  /*57c0*/  LEA R13, R8, UR4, 0x2 ;  /* 0x00000004080d7c11 */ /* 0x002fc6000f8e10ff */
[----:B------:R1:W-:Y:S01]  /*57d0*/  STS [R5+-0x4], R40 ;  /* 0xfffffc2805007388 */ /* 0x0003e20000000800 */
[----:B--2---:R-:W-:-:S03]  /*57e0*/  LEA R15, R0, UR4, 0x2 ;  /* 0x00000004000f7c11 */ /* 0x004fc6000f8e10ff */
[----:B------:R-:W-:Y:S01]  /*57f0*/  STS [R4+-0x4], R39 ;  /* 0xfffffc2704007388 */ /* 0x000fe20000000800 */
[----:B------:R-:W-:-:S03]  /*5800*/  LEA R0, R17, UR4, 0x2 ;  /* 0x0000000411007c11 */ /* 0x000fc6000f8e10ff */
[----:B------:R-:W-:Y:S01]  /*5810*/  STS [R50+-0x4], R25 ;  /* 0xfffffc1932007388 */ /* 0x000fe20000000800 */
[----:B-1----:R-:W-:-:S03]  /*5820*/  LEA R5, R22, UR4, 0x2 ;  /* 0x0000000416057c11 */ /* 0x002fc6000f8e10ff */
[----:B------:R-:W-:Y:S04]  /*5830*/  STS [R7+-0x4], R38 ;  /* 0xfffffc2607007388 */ /* 0x000fe80000000800 */
[----:B------:R-:W-:Y:S04]  /*5840*/  STS [R18+-0x4], R37 ;  /* 0xfffffc2512007388 */ /* 0x000fe80000000800 */
[----:B------:R-:W-:Y:S04]  /*5850*/  STS [R9+-0x4], R36 ;  /* 0xfffffc2409007388 */ /* 0x000fe80000000800 */
[----:B------:R-:W-:Y:S04]  /*5860*/  STS [R12+-0x4], R35 ;  /* 0xfffffc230c007388 */ /* 0x000fe80000000800 */
[----:B------:R1:W-:Y:S04]  /*5870*/  STS [R13+-0x4], R34 ;  /* 0xfffffc220d007388 */ /* 0x0003e80000000800 */
[----:B------:R2:W-:Y:S04]  /*5880*/  STS [R15+-0x4], R26 ;  /* 0xfffffc1a0f007388 */ /* 0x0005e80000000800 */
[----:B------:R2:W-:Y:S01]  /*5890*/  STS [R48+-0x4], R33 ;  /* 0xfffffc2130007388 */ /* 0x0005e20000000800 */
[----:B-1----:R-:W-:-:S03]  /*58a0*/  LEA R13, R3, UR4, 0x3 ;  /* 0x00000004030d7c11 */ /* 0x002fc6000f8e18ff */
[----:B------:R2:W-:Y:S04]  /*58b0*/  STS [R21+-0x4], R32 ;  /* 0xfffffc2015007388 */ /* 0x0005e80000000800 */
[----:B------:R2:W-:Y:S04]  /*58c0*/  STS [R0+-0x4], R31 ;  /* 0xfffffc1f00007388 */ /* 0x0005e80000000800 */
[----:B------:R2:W-:Y:S04]  /*58d0*/  STS [R11+-0x4], R30 ;  /* 0xfffffc1e0b007388 */ /* 0x0005e80000000800 */
[----:B------:R2:W-:Y:S04]  /*58e0*/  STS [R52+-0x4], R29 ;  /* 0xfffffc1d34007388 */ /* 0x0005e80000000800 */
[----:B------:R2:W-:Y:S01]  /*58f0*/  STS [R5+-0x4], R28 ;  /* 0xfffffc1c05007388 */ /* 0x0005e20000000800 */
[----:B------:R-:W-:Y:S05]  /*5900*/  @P0 BRA `(.L_x_68) ;  /* 0x0000000000c00947 */ /* 0x000fea0003800000 */
[----:B------:R-:W1:Y:S02]  /*5910*/  LDCU.64 UR10, c[0x0][0x398] ;  /* 0x00007300ff0a77ac */ /* 0x000e640008000a00 */
[----:B-1----:R-:W-:-:S04]  /*5920*/  LEA R6, P0, R3, UR10, 0x3 ;  /* 0x0000000a03067c11 */ /* 0x002fc8000f8018ff */
[----:B------:R-:W-:-:S05]  /*5930*/  LEA.HI.X R7, R3, UR11, RZ, 0x3, P0 ;  /* 0x0000000b03077c11 */ /* 0x000fca00080f1cff */
[----:B--2---:R-:W2:Y:S01]  /*5940*/  LDG.E.64 R4, desc[UR8][R6.64] ;  /* 0x0000000806047981 */ /* 0x004ea2000c1e1b00 */
[----:B------:R-:W-:Y:S01]  /*5950*/  SHF.R.S32.HI R9, RZ, 0x1f, R24 ;  /* 0x0000001fff097819 */ /* 0x000fe20000011418 */
[----:B------:R-:W-:Y:S01]  /*5960*/  UISETP.GE.AND UP0, UPT, UR7, 0x1, UPT ;  /* 0x000000010700788c */ /* 0x000fe2000bf06270 */
[----:B------:R-:W-:Y:S01]  /*5970*/  IMAD.MOV.U32 R0, RZ, RZ, R27 ;  /* 0x000000ffff007224 */ /* 0x000fe200078e001b */
[----:B--2---:R-:W-:-:S05]  /*5980*/  IADD3 R4, P0, PT, -R24, R4, RZ ;  /* 0x0000000418047210 */ /* 0x004fca0007f1e1ff */
[----:B------:R-:W-:-:S05]  /*5990*/  IMAD.X R5, R5, 0x1, ~R9, P0 ;  /* 0x0000000105057824 */ /* 0x000fca00000e0e09 */
[----:B------:R1:W-:Y:S01]  /*59a0*/  STS.64 [R13+0x7200], R4 ;  /* 0x007200040d007388 */ /* 0x0003e20000000a00 */
[----:B------:R-:W-:Y:S05]  /*59b0*/  BRA.U !UP0, `(.L_x_69) ;  /* 0x00000001086c7547 */ /* 0x000fea000b800000 */
[----:B------:R-:W-:Y:S01]  /*59c0*/  BSSY B0, `(.L_x_70) ;  /* 0x0000019000007945 */ /* 0x000fe20003800000 */
[----:B------:R-:W-:Y:S02]  /*59d0*/  IMAD.MOV.U32 R6, RZ, RZ, -0x1 ;  /* 0xffffffffff067424 */ /* 0x000fe400078e00ff */
[----:B------:R-:W-:Y:S02]  /*59e0*/  IMAD.U32 R7, RZ, RZ, UR7 ;  /* 0x00000007ff077e24 */ /* 0x000fe4000f8e00ff */
[----:B------:R-:W-:-:S07]  /*59f0*/  IMAD.MOV.U32 R0, RZ, RZ, R27 ;  /* 0x000000ffff007224 */ /* 0x000fce00078e001b */
.L_x_74:
[----:B-1----:R-:W1:Y:S01]  /*5a00*/  LDC.64 R4, c[0x0][0x380] ;  /* 0x0000e000ff047b82 */ /* 0x002e620000000a00 */
[----:B------:R-:W-:Y:S01]  /*5a10*/  VIADD R11, R7, 0xffffffff ;  /* 0xffffffff070b7836 */ /* 0x000fe20000000000 */
[----:B------:R-:W-:Y:S03]  /*5a20*/  BSSY B2, `(.L_x_71) ;  /* 0x0000008000027945 */ /* 0x000fe60003800000 */
[----:B------:R-:W-:-:S04]  /*5a30*/  IMAD R9, R11, 0x100, R3 ;  /* 0x000001000b097824 */ /* 0x000fc800078e0203 */
[----:B-1----:R-:W-:-:S07]  /*5a40*/  IMAD.WIDE R4, R9, 0x4, R4 ;  /* 0x0000000409047825 */ /* 0x002fce00078e0204 */
.L_x_72:
[----:B------:R-:W-:Y:S05]  /*5a50*/  YIELD ;  /* 0x0000000000007946 */ /* 0x000fea0003800000 */
[----:B------:R1:W-:Y:S06]  /*5a60*/  MEMBAR.SC.CTA ;  /* 0x0000000000007992 */ /* 0x0003ec0000000000 */
[----:B-1----:R-:W2:Y:S02]  /*5a70*/  LDG.E.STRONG.SYS R8, desc[UR8][R4.64] ;  /* 0x0000000804087981 */ /* 0x002ea4000c1f5900 */
[----:B--2---:R-:W-:-:S13]  /*5a80*/  ISETP.NE.AND P0, PT, R8, RZ, PT ;  /* 0x000000ff0800720c */ /* 0x004fda0003f05270 */
[----:B------:R-:W-:Y:S05]  /*5a90*/  @!P0 BRA `(.L_x_72) ;  /* 0xfffffffc00ec8947 */ /* 0x000fea000383ffff */
[----:B------:R-:W-:Y:S05]  /*5aa0*/  BSYNC B2 ;  /* 0x0000000000027941 */ /* 0x000fea0003800000 */
.L_x_71:
[----:B------:R-:W-:Y:S01]  /*5ab0*/  BSSY.RECONVERGENT B2, `(.L_x_73) ;  /* 0x0000006000027945 */ /* 0x000fe20003800200 */
[C---:B------:R-:W-:Y:S02]  /*5ac0*/  ISETP.GT.AND P0, PT, R8.reuse, -0x1, PT ;  /* 0xffffffff0800780c */ /* 0x040fe40003f04270 */
[----:B------:R-:W-:Y:S01]  /*5ad0*/  LOP3.LUT R5, R8, 0x3fffffff, RZ, 0xc0, !PT ;  /* 0x3fffffff08057812 */ /* 0x000fe200078ec0ff */
[----:B------:R-:W-:Y:S05]  /*5ae0*/  WARPSYNC.EXCLUSIVE R6 ;  /* 0x0000000006007348 */ /* 0x000fea0003a00000 */
[----:B------:R-:W-:-:S05]  /*5af0*/  IMAD.IADD R0, R5, 0x1, R0 ;  /* 0x0000000105007824 */ /* 0x000fca00078e0200 */
[----:B------:R-:W-:-:S07]  /*5b00*/  VOTE.ANY R6, PT, P0 ;  /* 0x0000000000067806 */ /* 0x000fce00000e0100 */
[----:B------:R-:W-:Y:S05]  /*5b10*/  BSYNC.RECONVERGENT B2 ;  /* 0x0000000000027941 */ /* 0x000fea0003800200 */
.L_x_73:
[----:B------:R-:W-:Y:S01]  /*5b20*/  ISETP.GT.U32.AND P1, PT, R7, 0x1, PT ;  /* 0x000000010700780c */ /* 0x000fe20003f24070 */
[----:B------:R-:W-:-:S12]  /*5b30*/  IMAD.MOV.U32 R7, RZ, RZ, R11 ;  /* 0x000000ffff077224 */ /* 0x000fd800078e000b */
[----:B------:R-:W-:Y:S05]  /*5b40*/  @P0 BRA P1, `(.L_x_74) ;  /* 0xfffffffc00ac0947 */ /* 0x000fea000083ffff */
[----:B------:R-:W-:Y:S05]  /*5b50*/  BSYNC B0 ;  /* 0x0000000000007941 */ /* 0x000fea0003800000 */
.L_x_70:
[----:B------:R2:W3:Y:S02]  /*5b60*/  LDS.64 R4, [R13+0x7200] ;  /* 0x007200000d047984 */ /* 0x0004e40000000a00 */
.L_x_69:
[----:B------:R-:W4:Y:S01]  /*5b70*/  LDC.64 R6, c[0x0][0x380] ;  /* 0x0000e000ff067b82 */ /* 0x000f220000000a00 */
[C---:B------:R-:W-:Y:S01]  /*5b80*/  IMAD.IADD R11, R0.reuse, 0x1, -R27 ;  /* 0x00000001000b7824 */ /* 0x040fe200078e0a1b */
[----:B------:R-:W-:Y:S01]  /*5b90*/  LOP3.LUT R9, R0, 0x80000000, RZ, 0xfc, !PT ;  /* 0x8000000000097812 */ /* 0x000fe200078efcff */
[----:B------:R-:W-:-:S03]  /*5ba0*/  IMAD.U32 R15, RZ, RZ, UR7 ;  /* 0x00000007ff0f7e24 */ /* 0x000fc6000f8e00ff */
[----:B-1-3--:R-:W-:Y:S01]  /*5bb0*/  IADD3 R4, P0, PT, R11, R4, RZ ;  /* 0x000000040b047210 */ /* 0x00afe20007f1e0ff */
[----:B------:R-:W-:-:S03]  /*5bc0*/  IMAD R15, R15, 0x100, R3 ;  /* 0x000001000f0f7824 */ /* 0x000fc600078e0203 */
[----:B------:R-:W-:-:S05]  /*5bd0*/  LEA.HI.X.SX32 R5, R11, R5, 0x1, P0 ;  /* 0x000000050b057211 */ /* 0x000fca00000f0eff */
[----:B------:R1:W-:Y:S01]  /*5be0*/  STS.64 [R13+0x7200], R4 ;  /* 0x007200040d007388 */ /* 0x0003e20000000a00 */
[----:B----4-:R-:W-:-:S05]  /*5bf0*/  IMAD.WIDE R6, R15, 0x4, R6 ;  /* 0x000000040f067825 */ /* 0x010fca00078e0206 */
[----:B------:R1:W-:Y:S02]  /*5c00*/  STG.E.STRONG.SYS desc[UR8][R6.64], R9 ;  /* 0x0000000906007986 */ /* 0x0003e4000c115908 */
.L_x_68:
[----:B------:R-:W-:Y:S05]  /*5c10*/  BSYNC B1 ;  /* 0x0000000000017941 */ /* 0x000fea0003800000 */
.L_x_67:
[----:B-1----:R-:W1:Y:S01]  /*5c20*/  LDC.64 R6, c[0x0][0x390] ;  /* 0x0000e400ff067b82 */ /* 0x002e620000000a00 */
[----:B------:R-:W-:-:S06]  /*5c30*/  UIMAD UR6, UR7, 0x1c80, URZ ;  /* 0x00001c80070678a4 */ /* 0x000fcc000f8e02ff */
[----:B--2---:R-:W-:Y:S01]  /*5c40*/  IMAD.U32 R0, RZ, RZ, UR6 ;  /* 0x00000006ff007e24 */ /* 0x004fe2000f8e00ff */
[----:B------:R-:W2:Y:S03]  /*5c50*/  LDC R9, c[0x0][0x3c0] ;  /* 0x0000f000ff097b82 */ /* 0x000ea60000000800 */
[----:B------:R-:W-:Y:S01]  /*5c60*/  VIADD R0, R0, 0x1c80 ;  /* 0x00001c8000007836 */ /* 0x000fe20000000000 */
[----:B-1----:R-:W-:-:S04]  /*5c70*/  ISETP.EQ.U32.AND P1, PT, R6, RZ, PT ;  /* 0x000000ff0600720c */ /* 0x002fc80003f22070 */
[CC--:B--2---:R-:W-:Y:S02]  /*5c80*/  ISETP.GE.AND P0, PT, R0.reuse, R9.reuse, PT ;  /* 0x000000090000720c */ /* 0x0c4fe40003f06270 */
[----:B------:R-:W-:Y:S02]  /*5c90*/  ISETP.GT.AND P3, PT, R0, R9, PT ;  /* 0x000000090000720c */ /* 0x000fe40003f64270 */
[----:B------:R-:W-:Y:S02]  /*5ca0*/  ISETP.EQ.OR.EX P0, PT, R7, RZ, !P0, P1 ;  /* 0x000000ff0700720c */ /* 0x000fe40004702710 */
[C---:B------:R-:W-:Y:S02]  /*5cb0*/  LEA R0, R3.reuse, UR4, 0x2 ;  /* 0x0000000403007c11 */ /* 0x040fe4000f8e10ff */
[----:B------:R-:W-:-:S13]  /*5cc0*/  ISETP.GT.U32.OR P0, PT, R3, 0xff, P0 ;  /* 0x000000ff0300780c */ /* 0x000fda0000704470 */
[----:B------:R-:W-:Y:S05]  /*5cd0*/  @P0 BRA `(.L_x_75) ;  /* 0x0000000000200947 */ /* 0x000fea0003800000 */
[----:B------:R-:W1:Y:S01]  /*5ce0*/  LDS.64 R4, [R13+0x7200] ;  /* 0x007200000d047984 */ /* 0x000e620000000a00 */
[C---:B------:R-:W-:Y:S02]  /*5cf0*/  LEA R6, P2, R3.reuse, R6, 0x3 ;  /* 0x0000000603067211 */ /* 0x040fe400078418ff */
[--C-:B------:R-:W-:Y:S02]  /*5d00*/  SHF.R.S32.HI R11, RZ, 0x1f, R27.reuse ;  /* 0x0000001fff0b7819 */ /* 0x100fe4000001141b */
[----:B------:R-:W-:Y:S02]  /*5d10*/  LEA.HI.X R7, R3, R7, RZ, 0x3, P2 ;  /* 0x0000000703077211 */ /* 0x000fe400010f1cff */
[----:B-1----:R-:W-:Y:S02]  /*5d20*/  IADD3 R4, P0, P1, R4, R24, R27 ;  /* 0x0000001804047210 */ /* 0x002fe4000791e01b */
[----:B------:R-:W-:-:S04]  /*5d30*/  SHF.R.S32.HI R24, RZ, 0x1f, R24 ;  /* 0x0000001fff187819 */ /* 0x000fc80000011418 */
[----:B------:R-:W-:-:S05]  /*5d40*/  IADD3.X R5, PT, PT, R5, R24, R11, P0, P1 ;  /* 0x0000001805057210 */ /* 0x000fca00007e240b */
[----:B------:R1:W-:Y:S02]  /*5d50*/  STG.E.64 desc[UR8][R6.64], R4 ;  /* 0x0000000406007986 */ /* 0x0003e4000c101b08 */
.L_x_75:
[----:B------:R-:W-:Y:S05]  /*5d60*/  WARPSYNC.ALL ;  /* 0x0000000000007948 */ /* 0x000fea0003800000 */
[----:B------:R-:W-:Y:S06]  /*5d70*/  BAR.SYNC.DEFER_BLOCKING 0x0 ;  /* 0x0000000000007b1d */ /* 0x000fec0000010000 */
[----:B------:R-:W-:Y:S05]  /*5d80*/  @P3 BRA `(.L_x_76) ;  /* 0x0000000c009c3947 */ /* 0x000fea0003800000 */
[----:B------:R-:W1:Y:S01]  /*5d90*/  LDS R2, [R0] ;  /* 0x0000000000027984 */ /* 0x000e620000000800 */
[----:B------:R-:W1:Y:S01]  /*5da0*/  LDCU UR6, c[0x0][0x3c4] ;  /* 0x00007880ff0677ac */ /* 0x000e620008000800 */
[----:B------:R-:W2:Y:S01]  /*5db0*/  LDCU.64 UR10, c[0x0][0x3a0] ;  /* 0x00007400ff0a77ac */ /* 0x000ea20008000a00 */
[----:B-1----:R-:W-:Y:S02]  /*5dc0*/  SHF.R.U32.HI R4, RZ, UR6, R2 ;  /* 0x00000006ff047c19 */ /* 0x002fe40008011602 */
[----:B------:R-:W-:Y:S02]  /*5dd0*/  LOP3.LUT R11, RZ, R2, RZ, 0x33, !PT ;  /* 0x00000002ff0b7212 */ /* 0x000fe400078e33ff */
[----:B------:R-:W-:-:S04]  /*5de0*/  LOP3.LUT R4, R4, UR5, RZ, 0x30, !PT ;  /* 0x0000000504047c12 */ /* 0x000fc8000f8e30ff */
[----:B------:R-:W-:-:S06]  /*5df0*/  LEA R5, R4, UR4, 0x3 ;  /* 0x0000000404057c11 */ /* 0x000fcc000f8e18ff */
[----:B------:R-:W1:Y:S02]  /*5e00*/  LDS.64 R4, [R5+0x7200] ;  /* 0x0072000005047984 */ /* 0x000e640000000a00 */
[----:B-1----:R-:W-:-:S05]  /*5e10*/  IADD3 R4, P0, PT, R4, R3, RZ ;  /* 0x0000000304047210 */ /* 0x002fca0007f1e0ff */
[----:B------:R-:W-:Y:S01]  /*5e20*/  IMAD.X R7, RZ, RZ, R5, P0 ;  /* 0x000000ffff077224 */ /* 0x000fe200000e0605 */
[----:B--2---:R-:W-:-:S04]  /*5e30*/  LEA R6, P0, R4, UR10, 0x2 ;  /* 0x0000000a04067c11 */ /* 0x004fc8000f8010ff */
[----:B------:R-:W-:-:S05]  /*5e40*/  LEA.HI.X R7, R4, UR11, R7, 0x2, P0 ;  /* 0x0000000b04077c11 */ /* 0x000fca00080f1407 */
[----:B------:R-:W-:Y:S01]  /*5e50*/  STG.E desc[UR8][R6.64], R11 ;  /* 0x0000000b06007986 */ /* 0x000fe2000c101908 */
[----:B------:R-:W-:-:S03]  /*5e60*/  NOP ;  /* 0x0000000000007918 */ /* 0x000fc60000000000 */
[----:B------:R-:W1:Y:S02]  /*5e70*/  LDS R2, [R0+0x600] ;  /* 0x0006000000027984 */ /* 0x000e640000000800 */
[----:B-1----:R-:W-:Y:S02]  /*5e80*/  SHF.R.U32.HI R4, RZ, UR6, R2 ;  /* 0x00000006ff047c19 */ /* 0x002fe40008011602 */
[----:B------:R-:W-:Y:S02]  /*5e90*/  LOP3.LUT R11, RZ, R2, RZ, 0x33, !PT ;  /* 0x00000002ff0b7212 */ /* 0x000fe400078e33ff */
[----:B------:R-:W-:-:S04]  /*5ea0*/  LOP3.LUT R4, R4, UR5, RZ, 0x30, !PT ;  /* 0x0000000504047c12 */ /* 0x000fc8000f8e30ff */
[----:B------:R-:W-:-:S06]  /*5eb0*/  LEA R5, R4, UR4, 0x3 ;  /* 0x0000000404057c11 */ /* 0x000fcc000f8e18ff */
[----:B------:R-:W1:Y:S02]  /*5ec0*/  LDS.64 R4, [R5+0x7200] ;  /* 0x0072000005047984 */ /* 0x000e640000000a00 */
[----:B-1----:R-:W-:-:S05]  /*5ed0*/  IADD3 R4, P0, PT, R4, R3, RZ ;  /* 0x0000000304047210 */ /* 0x002fca0007f1e0ff */
[----:B------:R-:W-:Y:S01]  /*5ee0*/  IMAD.X R9, RZ, RZ, R5, P0 ;  /* 0x000000ffff097224 */ /* 0x000fe200000e0605 */
[----:B------:R-:W-:-:S04]  /*5ef0*/  LEA R8, P0, R4, UR10, 0x2 ;  /* 0x0000000a04087c11 */ /* 0x000fc8000f8010ff */
        /* <DEDUP_REMOVED lines=196> */
[----:B-1----:R-:W-:-:S04]  /*6b40*/  SHF.R.U32.HI R2, RZ, UR6, R0 ;  /* 0x00000006ff027c19 */ /* 0x002fc80008011600 */
[----:B------:R-:W-:-:S04]  /*6b50*/  LOP3.LUT R2, R2, UR5, RZ, 0x30, !PT ;  /* 0x0000000502027c12 */ /* 0x000fc8000f8e30ff */
[----:B------:R-:W-:-:S06]  /*6b60*/  LEA R4, R2, UR4, 0x3 ;  /* 0x0000000402047c11 */ /* 0x000fcc000f8e18ff */
[----:B------:R-:W1:Y:S02]  /*6b70*/  LDS.64 R4, [R4+0x7200] ;  /* 0x0072000004047984 */ /* 0x000e640000000a00 */
[----:B-1----:R-:W-:-:S05]  /*6b80*/  IADD3 R3, P0, PT, R4, R3, RZ ;  /* 0x0000000304037210 */ /* 0x002fca0007f1e0ff */
[----:B------:R-:W-:Y:S01]  /*6b90*/  IMAD.X R6, RZ, RZ, R5, P0 ;  /* 0x000000ffff067224 */ /* 0x000fe200000e0605 */
[C---:B------:R-:W-:Y:S02]  /*6ba0*/  LEA R2, P0, R3.reuse, UR10, 0x2 ;  /* 0x0000000a03027c11 */ /* 0x040fe4000f8010ff */
[----:B------:R-:W-:Y:S02]  /*6bb0*/  LOP3.LUT R5, RZ, R0, RZ, 0x33, !PT ;  /* 0x00000000ff057212 */ /* 0x000fe400078e33ff */
[----:B------:R-:W-:-:S05]  /*6bc0*/  LEA.HI.X R3, R3, UR11, R6, 0x2, P0 ;  /* 0x0000000b03037c11 */ /* 0x000fca00080f1406 */
[----:B------:R-:W-:Y:S01]  /*6bd0*/  STG.E desc[UR8][R2.64+0x6c00], R5 ;  /* 0x006c000502007986 */ /* 0x000fe2000c101908 */
[----:B------:R-:W-:Y:S01]  /*6be0*/  NOP ;  /* 0x0000000000007918 */ /* 0x000fe20000000000 */
[----:B------:R-:W-:Y:S05]  /*6bf0*/  EXIT ;  /* 0x000000000000794d */ /* 0x000fea0003800000 */
.L_x_76:
[----:B-1----:R-:W-:Y:S01]  /*6c00*/  IMAD.U32 R4, RZ, RZ, UR7 ;  /* 0x00000007ff047e24 */ /* 0x002fe2000f8e00ff */
[----:B------:R-:W-:Y:S01]  /*6c10*/  BSSY.RECONVERGENT B0, `(.L_x_77) ;  /* 0x000001e000007945 */ /* 0x000fe20003800200 */
[C---:B------:R-:W-:Y:S02]  /*6c20*/  VIADD R6, R3.reuse, 0x300 ;  /* 0x0000030003067836 */ /* 0x040fe40000000000 */
[----:B------:R-:W-:Y:S02]  /*6c30*/  IMAD R5, R4, -0x1c80, R9 ;  /* 0xffffe38004057824 */ /* 0x000fe400078e0209 */
[C---:B------:R-:W-:Y:S02]  /*6c40*/  VIADD R4, R3.reuse, 0x180 ;  /* 0x0000018003047836 */ /* 0x040fe40000000000 */
[C---:B------:R-:W-:Y:S01]  /*6c50*/  VIADD R8, R3.reuse, 0x480 ;  /* 0x0000048003087836 */ /* 0x040fe20000000000 */
[CC--:B------:R-:W-:Y:S01]  /*6c60*/  ISETP.GE.AND P1, PT, R3.reuse, R5.reuse, PT ;  /* 0x000000050300720c */ /* 0x0c0fe20003f26270 */
[C---:B------:R-:W-:Y:S01]  /*6c70*/  VIADD R10, R3.reuse, 0xa80 ;  /* 0x00000a80030a7836 */ /* 0x040fe20000000000 */
[-C--:B------:R-:W-:Y:S01]  /*6c80*/  ISETP.GE.AND P2, PT, R4, R5.reuse, PT ;  /* 0x000000050400720c */ /* 0x080fe20003f46270 */
[C---:B------:R-:W-:Y:S01]  /*6c90*/  VIADD R4, R3.reuse, 0x600 ;  /* 0x0000060003047836 */ /* 0x040fe20000000000 */
[-C--:B------:R-:W-:Y:S01]  /*6ca0*/  ISETP.GE.AND P3, PT, R6, R5.reuse, PT ;  /* 0x000000050600720c */ /* 0x080fe20003f66270 */
[C---:B------:R-:W-:Y:S01]  /*6cb0*/  VIADD R6, R3.reuse, 0x780 ;  /* 0x0000078003067836 */ /* 0x040fe20000000000 */
[-C--:B------:R-:W-:Y:S01]  /*6cc0*/  ISETP.GE.AND P4, PT, R8, R5.reuse, PT ;  /* 0x000000050800720c */ /* 0x080fe20003f86270 */
[----:B------:R-:W-:Y:S01]  /*6cd0*/  VIADD R8, R3, 0x900 ;  /* 0x0000090003087836 */ /* 0x000fe20000000000 */
[----:B------:R-:W-:-:S02]  /*6ce0*/  ISETP.GE.AND P5, PT, R4, R5, PT ;  /* 0x000000050400720c */ /* 0x000fc40003fa6270 */
[-C--:B------:R-:W-:Y:S02]  /*6cf0*/  ISETP.GE.AND P6, PT, R6, R5.reuse, PT ;  /* 0x000000050600720c */ /* 0x080fe40003fc6270 */
[----:B------:R-:W-:Y:S01]  /*6d00*/  ISETP.GE.AND P0, PT, R8, R5, PT ;  /* 0x000000050800720c */ /* 0x000fe20003f06270 */
[----:B------:R-:W-:-:S12]  /*6d10*/  @P1 BRA `(.L_x_78) ;  /* 0x0000000000341947 */ /* 0x000fd80003800000 */
[----:B------:R-:W1:Y:S01]  /*6d20*/  LDS R4, [R0] ;  /* 0x0000000000047984 */ /* 0x000e620000000800 */
[----:B------:R-:W1:Y:S01]  /*6d30*/  LDCU UR6, c[0x0][0x3c4] ;  /* 0x00007880ff0677ac */ /* 0x000e620008000800 */
[----:B------:R-:W2:Y:S01]  /*6d40*/  LDCU.64 UR10, c[0x0][0x3a0] ;  /* 0x00007400ff0a77ac */ /* 0x000ea20008000a00 */
[----:B-1----:R-:W-:-:S04]  /*6d50*/  SHF.R.U32.HI R6, RZ, UR6, R4 ;  /* 0x00000006ff067c19 */ /* 0x002fc80008011604 */
[----:B------:R-:W-:-:S04]  /*6d60*/  LOP3.LUT R6, R6, UR5, RZ, 0x30, !PT ;  /* 0x0000000506067c12 */ /* 0x000fc8000f8e30ff */
[----:B------:R-:W-:-:S05]  /*6d70*/  LEA R8, R6, UR4, 0x3 ;  /* 0x0000000406087c11 */ /* 0x000fca000f8e18ff */
[----:B------:R-:W1:Y:S02]  /*6d80*/  LDS.64 R6, [R8+0x7200] ;  /* 0x0072000008067984 */ /* 0x000e640000000a00 */
[----:B-1----:R-:W-:-:S05]  /*6d90*/  IADD3 R9, P1, PT, R6, R3, RZ ;  /* 0x0000000306097210 */ /* 0x002fca0007f3e0ff */
[----:B------:R-:W-:Y:S01]  /*6da0*/  IMAD.X R12, RZ, RZ, R7, P1 ;  /* 0x000000ffff0c7224 */ /* 0x000fe200008e0607 */
[----:B--2---:R-:W-:-:S04]  /*6db0*/  LEA R6, P1, R9, UR10, 0x2 ;  /* 0x0000000a09067c11 */ /* 0x004fc8000f8210ff */
[----:B------:R-:W-:Y:S02]  /*6dc0*/  LEA.HI.X R7, R9, UR11, R12, 0x2, P1 ;  /* 0x0000000b09077c11 */ /* 0x000fe400088f140c */
[----:B------:R-:W-:-:S05]  /*6dd0*/  LOP3.LUT R9, RZ, R4, RZ, 0x33, !PT ;  /* 0x00000004ff097212 */ /* 0x000fca00078e33ff */
[----:B------:R1:W-:Y:S02]  /*6de0*/  STG.E desc[UR8][R6.64], R9 ;  /* 0x0000000906007986 */ /* 0x0003e4000c101908 */
.L_x_78:
[----:B------:R-:W-:Y:S05]  /*6df0*/  BSYNC.RECONVERGENT B0 ;  /* 0x0000000000007941 */ /* 0x000fea0003800200 */
.L_x_77:
[----:B------:R-:W-:Y:S01]  /*6e00*/  NOP ;  /* 0x0000000000007918 */ /* 0x000fe20000000000 */
[----:B------:R-:W-:Y:S01]  /*6e10*/  BSSY.RECONVERGENT B0, `(.L_x_79) ;  /* 0x0000011000007945 */ /* 0x000fe20003800200 */
[----:B------:R-:W-:Y:S02]  /*6e20*/  ISETP.GE.AND P1, PT, R10, R5, PT ;  /* 0x000000050a00720c */ /* 0x000fe40003f26270 */
[----:B------:R-:W-:Y:S01]  /*6e30*/  LOP3.LUT R10, R3, 0xc00, RZ, 0xfc, !PT ;  /* 0x00000c00030a7812 */ /* 0x000fe200078efcff */
[----:B------:R-:W-:Y:S10]  /*6e40*/  @P2 BRA `(.L_x_80) ;  /* 0x0000000000342947 */ /* 0x000ff40003800000 */
[----:B------:R-:W1:Y:S01]  /*6e50*/  LDS R4, [R0+0x600] ;  /* 0x0006000000047984 */ /* 0x000e620000000800 */
        /* <DEDUP_REMOVED lines=12> */
.L_x_80:
[----:B------:R-:W-:Y:S05]  /*6f20*/  BSYNC.RECONVERGENT B0 ;  /* 0x0000000000007941 */ /* 0x000fea0003800200 */
.L_x_79:
[----:B------:R-:W-:Y:S01]  /*6f30*/  NOP ;  /* 0x0000000000007918 */ /* 0x000fe20000000000 */
[----:B------:R-:W-:Y:S01]  /*6f40*/  BSSY.RECONVERGENT B0, `(.L_x_81) ;  /* 0x0000011000007945 */ /* 0x000fe20003800200 */
[----:B------:R-:W-:Y:S01]  /*6f50*/  ISETP.GE.AND P2, PT, R10, R5, PT ;  /* 0x000000050a00720c */ /* 0x000fe20003f46270 */
[----:B------:R-:W-:Y:S02]  /*6f60*/  VIADD R10, R3, 0xd80 ;  /* 0x00000d80030a7836 */ /* 0x000fe40000000000 */
[----:B------:R-:W-:Y:S10]  /*6f70*/  @P3 BRA `(.L_x_82) ;  /* 0x0000000000343947 */ /* 0x000ff40003800000 */
[----:B------:R-:W1:Y:S01]  /*6f80*/  LDS R4, [R0+0xc00] ;  /* 0x000c000000047984 */ /* 0x000e620000000800 */
[----:B------:R-:W1:Y:S01]  /*6f90*/  LDCU UR6, c[0x0][0x3c4] ;  /* 0x00007880ff0677ac */ /* 0x000e620008000800 */
[----:B------:R-:W3:Y:S01]  /*6fa0*/  LDCU.64 UR10, c[0x0][0x3a0] ;  /* 0x00007400ff0a77ac */ /* 0x000ee20008000a00 */
[----:B-12---:R-:W-:-:S04]  /*6fb0*/  SHF.R.U32.HI R6, RZ, UR6, R4 ;  /* 0x00000006ff067c19 */ /* 0x006fc80008011604 */
[----:B------:R-:W-:-:S04]  /*6fc0*/  LOP3.LUT R6, R6, UR5, RZ, 0x30, !PT ;  /* 0x0000000506067c12 */ /* 0x000fc8000f8e30ff */
[----:B------:R-:W-:-:S05]  /*6fd0*/  LEA R8, R6, UR4, 0x3 ;  /* 0x0000000406087c11 */ /* 0x000fca000f8e18ff */
[----:B------:R-:W1:Y:S02]  /*6fe0*/  LDS.64 R6, [R8+0x7200] ;  /* 0x0072000008067984 */ /* 0x000e640000000a00 */
[----:B-1----:R-:W-:-:S05]  /*6ff0*/  IADD3 R9, P3, PT, R6, R3, RZ ;  /* 0x0000000306097210 */ /* 0x002fca0007f7e0ff */
[----:B------:R-:W-:Y:S01]  /*7000*/  IMAD.X R12, RZ, RZ, R7, P3 ;  /* 0x000000ffff0c7224 */ /* 0x000fe200018e0607 */
[----:B---3--:R-:W-:-:S04]  /*7010*/  LEA R6, P3, R9, UR10, 0x2 ;  /* 0x0000000a09067c11 */ /* 0x008fc8000f8610ff */
[----:B------:R-:W-:Y:S02]  /*7020*/  LEA.HI.X R7, R9, UR11, R12, 0x2, P3 ;  /* 0x0000000b09077c11 */ /* 0x000fe400098f140c */
[----:B------:R-:W-:-:S05]  /*7030*/  LOP3.LUT R9, RZ, R4, RZ, 0x33, !PT ;  /* 0x00000004ff097212 */ /* 0x000fca00078e33ff */
[----:B------:R3:W-:Y:S02]  /*7040*/  STG.E desc[UR8][R6.64+0xc00], R9 ;  /* 0x000c000906007986 */ /* 0x0007e4000c101908 */
.L_x_82:
[----:B------:R-:W-:Y:S05]  /*7050*/  BSYNC.RECONVERGENT B0 ;  /* 0x0000000000007941 */ /* 0x000fea0003800200 */
.L_x_81:
[----:B------:R-:W-:Y:S01]  /*7060*/  NOP ;  /* 0x0000000000007918 */ /* 0x000fe20000000000 */
[----:B------:R-:W-:Y:S01]  /*7070*/  BSSY.RECONVERGENT B0, `(.L_x_83) ;  /* 0x0000011000007945 */ /* 0x000fe20003800200 */
[----:B------:R-:W-:Y:S01]  /*7080*/  ISETP.GE.AND P3, PT, R10, R5, PT ;  /* 0x000000050a00720c */ /* 0x000fe20003f66270 */
[----:B------:R-:W-:Y:S02]  /*7090*/  VIADD R10, R3, 0xf00 ;  /* 0x00000f00030a7836 */ /* 0x000fe40000000000 */
[----:B------:R-:W-:Y:S10]  /*70a0*/  @P4 BRA `(.L_x_84) ;  /* 0x0000000000344947 */ /* 0x000ff40003800000 */
[----:B------:R-:W1:Y:S01]  /*70b0*/  LDS R4, [R0+0x1200] ;  /* 0x0012000000047984 */ /* 0x000e620000000800 */
[----:B------:R-:W1:Y:S01]  /*70c0*/  LDCU UR6, c[0x0][0x3c4] ;  /* 0x00007880ff0677ac */ /* 0x000e620008000800 */
[----:B------:R-:W4:Y:S01]  /*70d0*/  LDCU.64 UR10, c[0x0][0x3a0] ;  /* 0x00007400ff0a77ac */ /* 0x000f220008000a00 */
[----:B-123--:R-:W-:-:S04]  /*70e0*/  SHF.R.U32.HI R6, RZ, UR6, R4 ;  /* 0x00000006ff067c19 */ /* 0x00efc80008011604 */
[----:B------:R-:W-:-:S04]  /*70f0*/  LOP3.LUT R6, R6, UR5, RZ, 0x30, !PT ;  /* 0x0000000506067c12 */ /* 0x000fc8000f8e30ff */
[----:B------:R-:W-:-:S05]  /*7100*/  LEA R8, R6, UR4, 0x3 ;  /* 0x0000000406087c11 */ /* 0x000fca000f8e18ff */
[----:B------:R-:W1:Y:S02]  /*7110*/  LDS.64 R6, [R8+0x7200] ;  /* 0x0072000008067984 */ /* 0x000e640000000a00 */
[----:B-1----:R-:W-:-:S05]  /*7120*/  IADD3 R9, P4, PT, R6, R3, RZ ;  /* 0x0000000306097210 */ /* 0x002fca0007f9e0ff */
[----:B------:R-:W-:Y:S01]  /*7130*/  IMAD.X R12, RZ, RZ, R7, P4 ;  /* 0x000000ffff0c7224 */ /* 0x000fe200020e0607 */
[----:B----4-:R-:W-:-:S04]  /*7140*/  LEA R6, P4, R9, UR10, 0x2 ;  /* 0x0000000a09067c11 */ /* 0x010fc8000f8810ff */
[----:B------:R-:W-:Y:S02]  /*7150*/  LEA.HI.X R7, R9, UR11, R12, 0x2, P4 ;  /* 0x0000000b09077c11 */ /* 0x000fe4000a0f140c */
[----:B------:R-:W-:-:S05]  /*7160*/  LOP3.LUT R9, RZ, R4, RZ, 0x33, !PT ;  /* 0x00000004ff097212 */ /* 0x000fca00078e33ff */
[----:B------:R4:W-:Y:S02]  /*7170*/  STG.E desc[UR8][R6.64+0x1200], R9 ;  /* 0x0012000906007986 */ /* 0x0009e4000c101908 */
.L_x_84:
[----:B------:R-:W-:Y:S05]  /*7180*/  BSYNC.RECONVERGENT B0 ;  /* 0x0000000000007941 */ /* 0x000fea0003800200 */
.L_x_83:
[----:B------:R-:W-:Y:S01]  /*7190*/  NOP ;  /* 0x0000000000007918 */ /* 0x000fe20000000000 */
[----:B------:R-:W-:Y:S01]  /*71a0*/  BSSY.RECONVERGENT B0, `(.L_x_85) ;  /* 0x0000011000007945 */ /* 0x000fe20003800200 */
[----:B------:R-:W-:Y:S01]  /*71b0*/  ISETP.GE.AND P4, PT, R10, R5, PT ;  /* 0x000000050a00720c */ /* 0x000fe20003f86270 */
[----:B------:R-:W-:Y:S02]  /*71c0*/  VIADD R10, R3, 0x1080 ;  /* 0x00001080030a7836 */ /* 0x000fe40000000000 */
[----:B------:R-:W-:Y:S10]  /*71d0*/  @P5 BRA `(.L_x_86) ;  /* 0x0000000000345947 */ /* 0x000ff40003800000 */
[----:B------:R-:W1:Y:S01]  /*71e0*/  LDS R4, [R0+0x1800] ;  /* 0x0018000000047984 */ /* 0x000e620000000800 */
[----:B------:R-:W1:Y:S01]  /*71f0*/  LDCU UR6, c[0x0][0x3c4] ;  /* 0x00007880ff0677ac */ /* 0x000e620008000800 */
[----:B------:R-:W5:Y:S01]  /*7200*/  LDCU.64 UR10, c[0x0][0x3a0] ;  /* 0x00007400ff0a77ac */ /* 0x000f620008000a00 */
[----:B-1234-:R-:W-:-:S04]  /*7210*/  SHF.R.U32.HI R6, RZ, UR6, R4 ;  /* 0x00000006ff067c19 */ /* 0x01efc80008011604 */
[----:B------:R-:W-:-:S04]  /*7220*/  LOP3.LUT R6, R6, UR5, RZ, 0x30, !PT ;  /* 0x0000000506067c12 */ /* 0x000fc8000f8e30ff */
[----:B------:R-:W-:-:S05]  /*7230*/  LEA R8, R6, UR4, 0x3 ;  /* 0x0000000406087c11 */ /* 0x000fca000f8e18ff */
[----:B------:R-:W1:Y:S02]  /*7240*/  LDS.64 R6, [R8+0x7200] ;  /* 0x0072000008067984 */ /* 0x000e640000000a00 */
[----:B-1----:R-:W-:-:S05]  /*7250*/  IADD3 R9, P5, PT, R6, R3, RZ ;  /* 0x0000000306097210 */ /* 0x002fca0007fbe0ff */
[----:B------:R-:W-:Y:S01]  /*7260*/  IMAD.X R12, RZ, RZ, R7, P5 ;  /* 0x000000ffff0c7224 */ /* 0x000fe200028e0607 */
[----:B-----5:R-:W-:-:S04]  /*7270*/  LEA R6, P5, R9, UR10, 0x2 ;  /* 0x0000000a09067c11 */ /* 0x020fc8000f8a10ff */
[----:B------:R-:W-:Y:S02]  /*7280*/  LEA.HI.X R7, R9, UR11, R12, 0x2, P5 ;  /* 0x0000000b09077c11 */ /* 0x000fe4000a8f140c */
[----:B------:R-:W-:-:S05]  /*7290*/  LOP3.LUT R9, RZ, R4, RZ, 0x33, !PT ;  /* 0x00000004ff097212 */ /* 0x000fca00078e33ff */
[----:B------:R1:W-:Y:S02]  /*72a0*/  STG.E desc[UR8][R6.64+0x1800], R9 ;  /* 0x0018000906007986 */ /* 0x0003e4000c101908 */
.L_x_86:
[----:B------:R-:W-:Y:S05]  /*72b0*/  BSYNC.RECONVERGENT B0 ;  /* 0x0000000000007941 */ /* 0x000fea0003800200 */
.L_x_85:
        /* <DEDUP_REMOVED lines=18> */
.L_x_88:
[----:B------:R-:W-:Y:S05]  /*73e0*/  BSYNC.RECONVERGENT B0 ;  /* 0x0000000000007941 */ /* 0x000fea0003800200 */
.L_x_87:
        /* <DEDUP_REMOVED lines=18> */
.L_x_90:
[----:B------:R-:W-:Y:S05]  /*7510*/  BSYNC.RECONVERGENT B0 ;  /* 0x0000000000007941 */ /* 0x000fea0003800200 */
.L_x_89:
        /* <DEDUP_REMOVED lines=18> */
.L_x_92:
[----:B------:R-:W-:Y:S05]  /*7640*/  BSYNC.RECONVERGENT B0 ;  /* 0x0000000000007941 */ /* 0x000fea0003800200 */
.L_x_91:
        /* <DEDUP_REMOVED lines=18> */
.L_x_94:
[----:B------:R-:W-:Y:S05]  /*7770*/  BSYNC.RECONVERGENT B0 ;  /* 0x0000000000007941 */ /* 0x000fea0003800200 */
.L_x_93:
[----:B------:R-:W-:Y:S01]  /*7780*/  NOP ;  /* 0x0000000000007918 */ /* 0x000fe20000000000 */
[----:B------:R-:W-:Y:S01]  /*7790*/  BSSY.RECONVERGENT B0, `(.L_x_95) ;  /* 0x0000011000007945 */ /* 0x000fe20003800200 */
[----:B------:R-:W-:Y:S02]  /*77a0*/  ISETP.GE.AND P2, PT, R10, R5, PT ;  /* 0x000000050a00720c */ /* 0x000fe40003f46270 */
[----:B------:R-:W-:Y:S01]  /*77b0*/  LOP3.LUT R10, R3, 0x1800, RZ, 0xfc, !PT ;  /* 0x00001800030a7812 */ /* 0x000fe200078efcff */
        /* <DEDUP_REMOVED lines=14> */
.L_x_96:
[----:B------:R-:W-:Y:S05]  /*78a0*/  BSYNC.RECONVERGENT B0 ;  /* 0x0000000000007941 */ /* 0x000fea0003800200 */
.L_x_95:
        /* <DEDUP_REMOVED lines=18> */
.L_x_98:
[----:B------:R-:W-:Y:S05]  /*79d0*/  BSYNC.RECONVERGENT B0 ;  /* 0x0000000000007941 */ /* 0x000fea0003800200 */
.L_x_97:
[----:B------:R-:W-:Y:S01]  /*79e0*/  NOP ;  /* 0x0000000000007918 */ /* 0x000fe20000000000 */
[----:B------:R-:W-:Y:S01]  /*79f0*/  BSSY.RECONVERGENT B0, `(.L_x_99) ;  /* 0x0000010000007945 */ /* 0x000fe20003800200 */
[----:B------:R-:W-:-:S03]  /*7a00*/  ISETP.GE.AND P4, PT, R10, R5, PT ;  /* 0x000000050a00720c */ /* 0x000fc60003f86270 */
        /* <DEDUP_REMOVED lines=14> */
.L_x_100:
[----:B------:R-:W-:Y:S05]  /*7af0*/  BSYNC.RECONVERGENT B0 ;  /* 0x0000000000007941 */ /* 0x000fea0003800200 */
.L_x_99:
[----:B------:R-:W-:Y:S01]  /*7b00*/  NOP ;  /* 0x0000000000007918 */ /* 0x000fe20000000000 */
[----:B------:R-:W-:Y:S04]  /*7b10*/  BSSY.RECONVERGENT B0, `(.L_x_101) ;  /* 0x000000f000007945 */ /* 0x000fe80003800200 */
[----:B------:R-:W-:Y:S05]  /*7b20*/  @P6 BRA `(.L_x_102) ;  /* 0x0000000000346947 */ /* 0x000fea0003800000 */
        /* <DEDUP_REMOVED lines=13> */
.L_x_102:
[----:B------:R-:W-:Y:S05]  /*7c00*/  BSYNC.RECONVERGENT B0 ;  /* 0x0000000000007941 */ /* 0x000fea0003800200 */
.L_x_101:
        /* <DEDUP_REMOVED lines=16> */
.L_x_104:
[----:B------:R-:W-:Y:S05]  /*7d10*/  BSYNC.RECONVERGENT B0 ;  /* 0x0000000000007941 */ /* 0x000fea0003800200 */
.L_x_103:
        /* <DEDUP_REMOVED lines=16> */
.L_x_106:
[----:B------:R-:W-:Y:S05]  /*7e20*/  BSYNC.RECONVERGENT B0 ;  /* 0x0000000000007941 */ /* 0x000fea0003800200 */
.L_x_105:
        /* <DEDUP_REMOVED lines=16> */
.L_x_108:
[----:B------:R-:W-:Y:S05]  /*7f30*/  BSYNC.RECONVERGENT B0 ;  /* 0x0000000000007941 */ /* 0x000fea0003800200 */
.L_x_107:
        /* <DEDUP_REMOVED lines=16> */
.L_x_110:
[----:B------:R-:W-:Y:S05]  /*8040*/  BSYNC.RECONVERGENT B0 ;  /* 0x0000000000007941 */ /* 0x000fea0003800200 */
.L_x_109:
        /* <DEDUP_REMOVED lines=16> */
.L_x_112:
[----:B------:R-:W-:Y:S05]  /*8150*/  BSYNC.RECONVERGENT B0 ;  /* 0x0000000000007941 */ /* 0x000fea0003800200 */
.L_x_111:
[----:B------:R-:W-:Y:S01]  /*8160*/  NOP ;  /* 0x0000000000007918 */ /* 0x000fe20000000000 */
[----:B------:R-:W5:Y:S01]  /*8170*/  LDS R0, [R0+0x6c00] ;  /* 0x006c000000007984 */ /* 0x000f620000000800 */
[----:B------:R-:W5:Y:S02]  /*8180*/  LDCU UR6, c[0x0][0x3c4] ;  /* 0x00007880ff0677ac */ /* 0x000f640008000800 */
[----:B-----5:R-:W-:-:S04]  /*8190*/  SHF.R.U32.HI R2, RZ, UR6, R0 ;  /* 0x00000006ff027c19 */ /* 0x020fc80008011600 */
[----:B------:R-:W-:-:S04]  /*81a0*/  LOP3.LUT R2, R2, UR5, RZ, 0x30, !PT ;  /* 0x0000000502027c12 */ /* 0x000fc8000f8e30ff */
[----:B-1234-:R-:W-:Y:S01]  /*81b0*/  LEA R6, R2, UR4, 0x3 ;  /* 0x0000000402067c11 */ /* 0x01efe2000f8e18ff */
[----:B------:R-:W-:-:S05]  /*81c0*/  VIADD R2, R3, 0x1b00 ;  /* 0x00001b0003027836 */ /* 0x000fca0000000000 */
[----:B------:R-:W1:Y:S01]  /*81d0*/  LDS.64 R6, [R6+0x7200] ;  /* 0x0072000006067984 */ /* 0x000e620000000a00 */
[----:B------:R-:W-:-:S13]  /*81e0*/  ISETP.GE.AND P0, PT, R2, R5, PT ;  /* 0x000000050200720c */ /* 0x000fda0003f06270 */
[----:B------:R-:W2:Y:S01]  /*81f0*/  @!P0 LDC.64 R8, c[0x0][0x3a0] ;  /* 0x0000e800ff088b82 */ /* 0x000ea20000000a00 */
[----:B------:R-:W-:Y:S02]  /*8200*/  @!P0 LOP3.LUT R5, RZ, R0, RZ, 0x33, !PT ;  /* 0x00000000ff058212 */ /* 0x000fe400078e33ff */
[----:B-1----:R-:W-:-:S05]  /*8210*/  IADD3 R3, P1, PT, R6, R3, RZ ;  /* 0x0000000306037210 */ /* 0x002fca0007f3e0ff */
[----:B------:R-:W-:Y:S01]  /*8220*/  IMAD.X R4, RZ, RZ, R7, P1 ;  /* 0x000000ffff047224 */ /* 0x000fe200008e0607 */
[----:B--2---:R-:W-:-:S04]  /*8230*/  @!P0 LEA R2, P1, R3, R8, 0x2 ;  /* 0x0000000803028211 */ /* 0x004fc800078210ff */
[----:B------:R-:W-:-:S05]  /*8240*/  @!P0 LEA.HI.X R3, R3, R9, R4, 0x2, P1 ;  /* 0x0000000903038211 */ /* 0x000fca00008f1404 */
[----:B------:R-:W-:Y:S01]  /*8250*/  @!P0 STG.E desc[UR8][R2.64+0x6c00], R5 ;  /* 0x006c000502008986 */ /* 0x000fe2000c101908 */
[----:B------:R-:W-:Y:S01]  /*8260*/  NOP ;  /* 0x0000000000007918 */ /* 0x000fe20000000000 */
[----:B------:R-:W-:Y:S05]  /*8270*/  EXIT ;  /* 0x000000000000794d */ /* 0x000fea0003800000 */
.L_x_26:
[----:B------:R-:W-:Y:S02]  /*8280*/  IMAD.MOV.U32 R50, RZ, RZ, R19 ;  /* 0x000000ffff327224 */ /* 0x000fe400078e0013 */
[----:B------:R-:W-:Y:S02]  /*8290*/  IMAD.MOV.U32 R49, RZ, RZ, 0x1 ;  /* 0x00000001ff317424 */ /* 0x000fe400078e00ff */
[----:B------:R-:W-:Y:S02]  /*82a0*/  IMAD.MOV.U32 R52, RZ, RZ, RZ ;  /* 0x000000ffff347224 */ /* 0x000fe400078e00ff */
[----:B------:R-:W-:-:S07]  /*82b0*/  IMAD.MOV.U32 R47, RZ, RZ, -0x1 ;  /* 0xffffffffff2f7424 */ /* 0x000fce00078e00ff */
[----:B------:R-:W-:Y:S05]  /*82c0*/  WARPSYNC.COLLECTIVE R47, `(.L_x_113) ;  /* 0x000000002f087348 */ /* 0x000fea0003c00000 */
[----:B------:R0:W1:Y:S02]  /*82d0*/  SHFL.UP P0, R48, R50, R49, R52 ;  /* 0x0400003132307389 */ /* 0x0000640000000034 */
[----:B01----:R-:W-:Y:S05]  /*82e0*/  ENDCOLLECTIVE ;  /* 0x000000000000791b */ /* 0x003fea0003800000 */
.L_x_113:
[----:B------:R-:W-:Y:S02]  /*82f0*/  IMAD.MOV.U32 R49, RZ, RZ, 0x2 ;  /* 0x00000002ff317424 */ /* 0x000fe400078e00ff */
[----:B------:R-:W-:-:S04]  /*8300*/  IMAD.MOV.U32 R20, RZ, RZ, R48 ;  /* 0x000000ffff147224 */ /* 0x000fc800078e0030 */
[----:B------:R-:W-:-:S04]  /*8310*/  @P0 IMAD.IADD R20, R19, 0x1, R20 ;  /* 0x0000000113140824 */ /* 0x000fc800078e0214 */
[----:B------:R-:W-:-:S07]  /*8320*/  IMAD.MOV.U32 R50, RZ, RZ, R20 ;  /* 0x000000ffff327224 */ /* 0x000fce00078e0014 */
[----:B------:R-:W-:Y:S05]  /*8330*/  WARPSYNC.COLLECTIVE R47, `(.L_x_114) ;  /* 0x000000002f087348 */ /* 0x000fea0003c00000 */
[----:B------:R0:W1:Y:S02]  /*8340*/  SHFL.UP P0, R48, R50, R49, R52 ;  /* 0x0400003132307389 */ /* 0x0000640000000034 */
[----:B01----:R-:W-:Y:S05]  /*8350*/  ENDCOLLECTIVE ;  /* 0x000000000000791b */ /* 0x003fea0003800000 */
.L_x_114:
[----:B------:R-:W-:Y:S02]  /*8360*/  IMAD.MOV.U32 R49, RZ, RZ, 0x4 ;  /* 0x00000004ff317424 */ /* 0x000fe400078e00ff */
[----:B------:R-:W-:-:S04]  /*8370*/  IMAD.MOV.U32 R21, RZ, RZ, R48 ;  /* 0x000000ffff157224 */ /* 0x000fc800078e0030 */
[----:B------:R-:W-:-:S04]  /*8380*/  @P0 IMAD.IADD R21, R20, 0x1, R21 ;  /* 0x0000000114150824 */ /* 0x000fc800078e0215 */
[----:B------:R-:W-:-:S07]  /*8390*/  IMAD.MOV.U32 R50, RZ, RZ, R21 ;  /* 0x000000ffff327224 */ /* 0x000fce00078e0015 */
[----:B------:R-:W-:Y:S05]  /*83a0*/  WARPSYNC.COLLECTIVE R47, `(.L_x_115) ;  /* 0x000000002f087348 */ /* 0x000fea0003c00000 */
[----:B------:R0:W1:Y:S02]  /*83b0*/  SHFL.UP P0, R48, R50, R49, R52 ;  /* 0x0400003132307389 */ /* 0x0000640000000034 */
[----:B01----:R-:W-:Y:S05]  /*83c0*/  ENDCOLLECTIVE ;  /* 0x000000000000791b */ /* 0x003fea0003800000 */
.L_x_115:
[----:B------:R-:W-:Y:S02]  /*83d0*/  IMAD.MOV.U32 R49, RZ, RZ, 0x8 ;  /* 0x00000008ff317424 */ /* 0x000fe400078e00ff */
[----:B------:R-:W-:-:S04]  /*83e0*/  IMAD.MOV.U32 R22, RZ, RZ, R48 ;  /* 0x000000ffff167224 */ /* 0x000fc800078e0030 */
[----:B------:R-:W-:-:S04]  /*83f0*/  @P0 IMAD.IADD R22, R21, 0x1, R22 ;  /* 0x0000000115160824 */ /* 0x000fc800078e0216 */
[----:B------:R-:W-:-:S07]  /*8400*/  IMAD.MOV.U32 R50, RZ, RZ, R22 ;  /* 0x000000ffff327224 */ /* 0x000fce00078e0016 */
[----:B------:R-:W-:Y:S05]  /*8410*/  WARPSYNC.COLLECTIVE R47, `(.L_x_116) ;  /* 0x000000002f087348 */ /* 0x000fea0003c00000 */
[----:B------:R0:W1:Y:S02]  /*8420*/  SHFL.UP P0, R48, R50, R49, R52 ;  /* 0x0400003132307389 */ /* 0x0000640000000034 */
[----:B01----:R-:W-:Y:S05]  /*8430*/  ENDCOLLECTIVE ;  /* 0x000000000000791b */ /* 0x003fea0003800000 */
.L_x_116:
[----:B------:R-:W-:Y:S02]  /*8440*/  IMAD.MOV.U32 R49, RZ, RZ, 0x10 ;  /* 0x00000010ff317424 */ /* 0x000fe400078e00ff */
[----:B------:R-:W-:-:S04]  /*8450*/  IMAD.MOV.U32 R23, RZ, RZ, R48 ;  /* 0x000000ffff177224 */ /* 0x000fc800078e0030 */
[----:B------:R-:W-:-:S04]  /*8460*/  @P0 IMAD.IADD R23, R22, 0x1, R23 ;  /* 0x0000000116170824 */ /* 0x000fc800078e0217 */
[----:B------:R-:W-:-:S07]  /*8470*/  IMAD.MOV.U32 R50, RZ, RZ, R23 ;  /* 0x000000ffff327224 */ /* 0x000fce00078e0017 */
[----:B------:R-:W-:Y:S05]  /*8480*/  WARPSYNC.COLLECTIVE R47, `(.L_x_117) ;  /* 0x000000002f087348 */ /* 0x000fea0003c00000 */
[----:B------:R0:W1:Y:S02]  /*8490*/  SHFL.UP P0, R48, R50, R49, R52 ;  /* 0x0400003132307389 */ /* 0x0000640000000034 */
[----:B01----:R-:W-:Y:S05]  /*84a0*/  ENDCOLLECTIVE ;  /* 0x000000000000791b */ /* 0x003fea0003800000 */
.L_x_117:
[----:B------:R-:W-:Y:S05]  /*84b0*/  BRA `(.L_x_118) ;  /* 0xffffff9c00b07947 */ /* 0x000fea000383ffff */
.L_x_119:
[----:B------:R-:W-:-:S00]  /*84c0*/  BRA `(.L_x_119) ;  /* 0xfffffffc00fc7947 */ /* 0x000fc0000383ffff */
[----:B------:R-:W-:-:S00]  /*84d0*/  NOP ;  /* 0x0000000000007918 */ /* 0x000fc00000000000 */
        /* <DEDUP_REMOVED lines=10> */
.L_x_326:


//--------------------- .text._ZN3cub18CUB_300001_SM_10006detail10radix_sort33DeviceRadixSortExclusiveSumKernelINS1_5radix10policy_hubIjNS0_8NullTypeEyE10Policy1000EyEEvPT0_ --------------------------
	.section	.text._ZN3cub18CUB_300001_SM_10006detail10radix_sort33DeviceRadixSortExclusiveSumKernelINS1_5radix10policy_hubIjNS0_8NullTypeEyE10Policy1000EyEEvPT0_,"ax",@progbits
	.align	128
        .global         _ZN3cub18CUB_300001_SM_10006detail10radix_sort33DeviceRadixSortExclusiveSumKernelINS1_5radix10policy_hubIjNS0_8NullTypeEyE10Policy1000EyEEvPT0_
        .type           _ZN3cub18CUB_300001_SM_10006detail10radix_sort33DeviceRadixSortExclusiveSumKernelINS1_5radix10policy_hubIjNS0_8NullTypeEyE10Policy1000EyEEvPT0_,@function
        .size           _ZN3cub18CUB_300001_SM_10006detail10radix_sort33DeviceRadixSortExclusiveSumKernelINS1_5radix10policy_hubIjNS0_8NullTypeEyE10Policy1000EyEEvPT0_,(.L_x_327 - _ZN3cub18CUB_300001_SM_10006detail10radix_sort33DeviceRadixSortExclusiveSumKernelINS1_5radix10policy_hubIjNS0_8NullTypeEyE10Policy1000EyEEvPT0_)
        .other          _ZN3cub18CUB_300001_SM_10006detail10radix_sort33DeviceRadixSortExclusiveSumKernelINS1_5radix10policy_hubIjNS0_8NullTypeEyE10Policy1000EyEEvPT0_,@"STO_CUDA_ENTRY STV_DEFAULT"
_ZN3cub18CUB_300001_SM_10006detail10radix_sort33DeviceRadixSortExclusiveSumKernelINS1_5radix10policy_hubIjNS0_8NullTypeEyE10Policy1000EyEEvPT0_:
.text._ZN3cub18CUB_300001_SM_10006detail10radix_sort33DeviceRadixSortExclusiveSumKernelINS1_5radix10policy_hubIjNS0_8NullTypeEyE10Policy1000EyEEvPT0_:
[----:B------:R-:W-:Y:S01]  /*0000*/  LDC R1, c[0x0][0x37c] ;  /* 0x0000df00ff017b82 */ /* 0x000fe20000000800 */
[----:B------:R-:W0:Y:S07]  /*0010*/  S2R R18, SR_TID.X ;  /* 0x0000000000127919 */ /* 0x000e2e0000002100 */
[----:B------:R-:W1:Y:S01]  /*0020*/  LDC.64 R16, c[0x0][0x380] ;  /* 0x0000e000ff107b82 */ /* 0x000e620000000a00 */
[----:B------:R-:W2:Y:S01]  /*0030*/  LDCU.64 UR4, c[0x0][0x358] ;  /* 0x00006b00ff0477ac */ /* 0x000ea20008000a00 */
[----:B------:R-:W3:Y:S01]  /*0040*/  S2R R5, SR_CTAID.X ;  /* 0x0000000000057919 */ /* 0x000ee20000002500 */
[----:B0-----:R-:W-:Y:S01]  /*0050*/  ISETP.GT.U32.AND P1, PT, R18, 0xff, PT ;  /* 0x000000ff1200780c */ /* 0x001fe20003f24070 */
[----:B---3--:R-:W-:-:S04]  /*0060*/  IMAD R5, R5, 0x100, R18 ;  /* 0x0000010005057824 */ /* 0x008fc800078e0212 */
[----:B-1----:R-:W-:-:S08]  /*0070*/  IMAD.WIDE R16, R5, 0x8, R16 ;  /* 0x0000000805107825 */ /* 0x002fd000078e0210 */
[----:B--2---:R-:W2:Y:S01]  /*0080*/  @!P1 LDG.E.64 R2, desc[UR4][R16.64] ;  /* 0x0000000410029981 */ /* 0x004ea2000c1e1b00 */
[----:B------:R-:W-:Y:S02]  /*0090*/  MOV R0, 0x400 ;  /* 0x0000040000007802 */ /* 0x000fe40000000f00 */
[C---:B------:R-:W-:Y:S01]  /*00a0*/  ISETP.GT.U32.AND P0, PT, R18.reuse, 0x1f, PT ;  /* 0x0000001f1200780c */ /* 0x040fe20003f04070 */
[----:B------:R-:W0:Y:S02]  /*00b0*/  S2R R5, SR_CgaCtaId ;  /* 0x0000000000057919 */ /* 0x000e240000008800 */
[----:B0-----:R-:W-:Y:S02]  /*00c0*/  LEA R5, R5, R0, 0x18 ;  /* 0x0000000005057211 */ /* 0x001fe400078ec0ff */
[----:B------:R-:W-:-:S05]  /*00d0*/  LEA.HI R0, R18, R18, RZ, 0x1d ;  /* 0x0000001212007211 */ /* 0x000fca00078fe8ff */
[----:B------:R-:W-:-:S05]  /*00e0*/  IMAD R0, R0, 0x8, R5 ;  /* 0x0000000800007824 */ /* 0x000fca00078e0205 */
[----:B--2---:R0:W-:Y:S01]  /*00f0*/  STS.64 [R0+0x10], R2 ;  /* 0x0000100200007388 */ /* 0x0041e20000000a00 */
[----:B------:R-:W-:Y:S06]  /*0100*/  BAR.SYNC.DEFER_BLOCKING 0x0 ;  /* 0x0000000000007b1d */ /* 0x000fec0000010000 */
[----:B------:R-:W-:Y:S05]  /*0110*/  @P0 BRA `(.L_x_120) ;  /* 0x0000000400240947 */ /* 0x000fea0003800000 */
[----:B------:R-:W-:Y:S01]  /*0120*/  IMAD R18, R18, 0x48, R5 ;  /* 0x0000004812127824 */ /* 0x000fe200078e0205 */
[----:B------:R-:W-:-:S04]  /*0130*/  UMOV UR6, 0xffffffff ;  /* 0xffffffff00067882 */ /* 0x000fc80000000000 */
[----:B------:R-:W-:Y:S04]  /*0140*/  LDS.64 R14, [R18+0x10] ;  /* 0x00001000120e7984 */ /* 0x000fe80000000a00 */
[----:B------:R-:W-:Y:S04]  /*0150*/  LDS.64 R12, [R18+0x18] ;  /* 0x00001800120c7984 */ /* 0x000fe80000000a00 */
[----:B------:R-:W1:Y:S04]  /*0160*/  LDS.64 R10, [R18+0x20] ;  /* 0x00002000120a7984 */ /* 0x000e680000000a00 */
[----:B------:R-:W-:Y:S04]  /*0170*/  LDS.64 R8, [R18+0x28] ;  /* 0x0000280012087984 */ /* 0x000fe80000000a00 */
[----:B------:R-:W2:Y:S04]  /*0180*/  LDS.64 R6, [R18+0x30] ;  /* 0x0000300012067984 */ /* 0x000ea80000000a00 */
[----:B------:R-:W-:Y:S04]  /*0190*/  LDS.64 R4, [R18+0x38] ;  /* 0x0000380012047984 */ /* 0x000fe80000000a00 */
[----:B0-----:R-:W0:Y:S04]  /*01a0*/  LDS.64 R2, [R18+0x40] ;  /* 0x0000400012027984 */ /* 0x001e280000000a00 */
[----:B------:R-:W3:Y:S01]  /*01b0*/  LDS.64 R20, [R18+0x48] ;  /* 0x0000480012147984 */ /* 0x000ee20000000a00 */
[----:B-1----:R-:W-:-:S04]  /*01c0*/  IADD3 R19, P3, P4, R10, R12, R14 ;  /* 0x0000000c0a137210 */ /* 0x002fc80007c7e00e */
[----:B------:R-:W-:Y:S02]  /*01d0*/  IADD3.X R23, PT, PT, R11, R13, R15, P3, P4 ;  /* 0x0000000d0b177210 */ /* 0x000fe40001fe840f */
[----:B--2---:R-:W-:-:S04]  /*01e0*/  IADD3 R19, P0, P2, R6, R19, R8 ;  /* 0x0000001306137210 */ /* 0x004fc80007a1e008 */
[----:B------:R-:W-:Y:S02]  /*01f0*/  IADD3.X R23, PT, PT, R7, R23, R9, P0, P2 ;  /* 0x0000001707177210 */ /* 0x000fe400007e4409 */
[----:B0-----:R-:W-:-:S04]  /*0200*/  IADD3 R19, P3, P4, R2, R19, R4 ;  /* 0x0000001302137210 */ /* 0x001fc80007c7e004 */
[----:B---3--:R-:W-:Y:S02]  /*0210*/  IADD3 R20, P0, PT, R20, R19, RZ ;  /* 0x0000001314147210 */ /* 0x008fe40007f1e0ff */
[----:B------:R-:W-:-:S05]  /*0220*/  IADD3.X R19, PT, PT, R3, R23, R5, P3, P4 ;  /* 0x0000001703137210 */ /* 0x000fca0001fe8405 */
[----:B------:R-:W-:Y:S01]  /*0230*/  IMAD.X R19, R21, 0x1, R19, P0 ;  /* 0x0000000115137824 */ /* 0x000fe200000e0613 */
[----:B------:R-:W-:Y:S06]  /*0240*/  BRA.DIV UR6, `(.L_x_121) ;  /* 0x0000000206f07947 */ /* 0x000fec000b800000 */
[----:B------:R-:W0:Y:S04]  /*0250*/  SHFL.UP PT, R27, R20, 0x1, RZ ;  /* 0x04200000141b7989 */ /* 0x000e2800000e00ff */
[----:B------:R-:W1:Y:S01]  /*0260*/  SHFL.UP P0, R25, R19, 0x1, RZ ;  /* 0x0420000013197989 */ /* 0x000e6200000000ff */
[----:B0-----:R-:W-:-:S04]  /*0270*/  IADD3 R22, P2, PT, R27, R20, RZ ;  /* 0x000000141b167210 */ /* 0x001fc80007f5e0ff */
[----:B-1----:R-:W-:Y:S01]  /*0280*/  SEL R27, R22, R27, P0 ;  /* 0x0000001b161b7207 */ /* 0x002fe20000000000 */
[----:B------:R-:W-:-:S04]  /*0290*/  IMAD.X R26, R25, 0x1, R19, P2 ;  /* 0x00000001191a7824 */ /* 0x000fc800010e0613 */
[----:B------:R-:W0:Y:S01]  /*02a0*/  SHFL.UP PT, R28, R27, 0x2, RZ ;  /* 0x044000001b1c7989 */ /* 0x000e2200000e00ff */
[----:B------:R-:W-:-:S05]  /*02b0*/  SEL R26, R26, R25, P0 ;  /* 0x000000191a1a7207 */ /* 0x000fca0000000000 */
[----:B------:R-:W1:Y:S01]  /*02c0*/  SHFL.UP P0, R25, R26, 0x2, RZ ;  /* 0x044000001a197989 */ /* 0x000e6200000000ff */
[----:B0-----:R-:W-:-:S05]  /*02d0*/  IADD3 R21, P2, PT, R28, R27, RZ ;  /* 0x0000001b1c157210 */ /* 0x001fca0007f5e0ff */
[----:B-1----:R-:W-:Y:S01]  /*02e0*/  IMAD.X R22, R25, 0x1, R26, P2 ;  /* 0x0000000119167824 */ /* 0x002fe200010e061a */
[----:B------:R-:W-:-:S04]  /*02f0*/  SEL R28, R21, R28, P0 ;  /* 0x0000001c151c7207 */ /* 0x000fc80000000000 */
[----:B------:R-:W-:Y:S01]  /*0300*/  SEL R29, R22, R25, P0 ;  /* 0x00000019161d7207 */ /* 0x000fe20000000000 */
        /* <DEDUP_REMOVED lines=12> */
[----:B------:R0:W1:Y:S04]  /*03d0*/  SHFL.UP PT, R28, R27, 0x10, RZ ;  /* 0x060000001b1c7989 */ /* 0x00006800000e00ff */
[----:B------:R0:W2:Y:S02]  /*03e0*/  SHFL.UP P0, R25, R26, 0x10, RZ ;  /* 0x060000001a197989 */ /* 0x0000a400000000ff */
.L_x_132:
[----:B-1----:R-:W-:-:S04]  /*03f0*/  IADD3 R21, P2, PT, R28, R27, RZ ;  /* 0x0000001b1c157210 */ /* 0x002fc80007f5e0ff */
[----:B--2---:R-:W-:Y:S01]  /*0400*/  SEL R21, R21, R28, P0 ;  /* 0x0000001c15157207 */ /* 0x004fe20000000000 */
[----:B------:R-:W-:-:S05]  /*0410*/  IMAD.X R22, R25, 0x1, R26, P2 ;  /* 0x0000000119167824 */ /* 0x000fca00010e061a */
[----:B------:R-:W-:Y:S02]  /*0420*/  SEL R22, R22, R25, P0 ;  /* 0x0000001916167207 */ /* 0x000fe40000000000 */
[----:B------:R-:W-:-:S05]  /*0430*/  IADD3 R20, P0, PT, R21, -R20, RZ ;  /* 0x8000001415147210 */ /* 0x000fca0007f1e0ff */
[----:B------:R-:W-:Y:S01]  /*0440*/  IMAD.X R21, R22, 0x1, ~R19, P0 ;  /* 0x0000000116157824 */ /* 0x000fe200000e0e13 */
[----:B------:R-:W-:-:S04]  /*0450*/  IADD3 R14, P0, PT, R14, R20, RZ ;  /* 0x000000140e0e7210 */ /* 0x000fc80007f1e0ff */
[----:B------:R1:W-:Y:S01]  /*0460*/  STS.64 [R18+0x10], R20 ;  /* 0x0000101412007388 */ /* 0x0003e20000000a00 */
[----:B------:R-:W-:Y:S01]  /*0470*/  IMAD.X R15, R15, 0x1, R21, P0 ;  /* 0x000000010f0f7824 */ /* 0x000fe200000e0615 */
        /* <DEDUP_REMOVED lines=17> */
[----:B------:R-:W-:-:S05]  /*0590*/  IMAD.X R3, R3, 0x1, R5, P0 ;  /* 0x0000000103037824 */ /* 0x000fca00000e0605 */
[----:B------:R1:W-:Y:S03]  /*05a0*/  STS.64 [R18+0x48], R2 ;  /* 0x0000480212007388 */ /* 0x0003e60000000a00 */
.L_x_120:
[----:B------:R-:W-:Y:S05]  /*05b0*/  WARPSYNC.ALL ;  /* 0x0000000000007948 */ /* 0x000fea0003800000 */
[----:B------:R-:W-:Y:S06]  /*05c0*/  BAR.SYNC.DEFER_BLOCKING 0x0 ;  /* 0x0000000000007b1d */ /* 0x000fec0000010000 */
[----:B------:R-:W-:Y:S05]  /*05d0*/  @P1 EXIT ;  /* 0x000000000000194d */ /* 0x000fea0003800000 */
[----:B01----:R-:W0:Y:S04]  /*05e0*/  LDS.64 R2, [R0+0x10] ;  /* 0x0000100000027984 */ /* 0x003e280000000a00 */
[----:B0-----:R-:W-:Y:S01]  /*05f0*/  STG.E.64 desc[UR4][R16.64], R2 ;  /* 0x0000000210007986 */ /* 0x001fe2000c101b04 */
[----:B------:R-:W-:Y:S05]  /*0600*/  EXIT ;  /* 0x000000000000794d */ /* 0x000fea0003800000 */
.L_x_121:
[----:B------:R-:W-:Y:S02]  /*0610*/  IMAD.MOV.U32 R24, RZ, RZ, R20 ;  /* 0x000000ffff187224 */ /* 0x000fe400078e0014 */
[----:B------:R-:W-:Y:S02]  /*0620*/  IMAD.MOV.U32 R23, RZ, RZ, 0x1 ;  /* 0x00000001ff177424 */ /* 0x000fe400078e00ff */
[----:B------:R-:W-:Y:S02]  /*0630*/  IMAD.MOV.U32 R22, RZ, RZ, RZ ;  /* 0x000000ffff167224 */ /* 0x000fe400078e00ff */
[----:B------:R-:W-:-:S07]  /*0640*/  IMAD.MOV.U32 R21, RZ, RZ, -0x1 ;  /* 0xffffffffff157424 */ /* 0x000fce00078e00ff */
[----:B------:R-:W-:Y:S05]  /*0650*/  WARPSYNC.COLLECTIVE R21, `(.L_x_122) ;  /* 0x0000000015087348 */ /* 0x000fea0003c00000 */
[----:B------:R0:W1:Y:S02]  /*0660*/  SHFL.UP P0, R25, R24, R23, R22 ;  /* 0x0400001718197389 */ /* 0x0000640000000016 */
[----:B01----:R-:W-:Y:S05]  /*0670*/  ENDCOLLECTIVE ;  /* 0x000000000000791b */ /* 0x003fea0003800000 */
.L_x_122:
[----:B------:R-:W-:Y:S02]  /*0680*/  IMAD.MOV.U32 R24, RZ, RZ, R19 ;  /* 0x000000ffff187224 */ /* 0x000fe400078e0013 */
[----:B------:R-:W-:-:S07]  /*0690*/  IMAD.MOV.U32 R27, RZ, RZ, R25 ;  /* 0x000000ffff1b7224 */ /* 0x000fce00078e0019 */
[----:B------:R-:W-:Y:S05]  /*06a0*/  WARPSYNC.COLLECTIVE R21, `(.L_x_123) ;  /* 0x0000000015087348 */ /* 0x000fea0003c00000 */
[----:B------:R0:W1:Y:S02]  /*06b0*/  SHFL.UP P0, R25, R24, R23, R22 ;  /* 0x0400001718197389 */ /* 0x0000640000000016 */
[----:B01----:R-:W-:Y:S05]  /*06c0*/  ENDCOLLECTIVE ;  /* 0x000000000000791b */ /* 0x003fea0003800000 */
.L_x_123:
[----:B------:R-:W-:Y:S01]  /*06d0*/  IADD3 R26, P2, PT, R27, R20, RZ ;  /* 0x000000141b1a7210 */ /* 0x000fe20007f5e0ff */
[----:B------:R-:W-:-:S03]  /*06e0*/  IMAD.MOV.U32 R23, RZ, RZ, 0x2 ;  /* 0x00000002ff177424 */ /* 0x000fc600078e00ff */
[----:B------:R-:W-:Y:S01]  /*06f0*/  SEL R27, R26, R27, P0 ;  /* 0x0000001b1a1b7207 */ /* 0x000fe20000000000 */
[----:B------:R-:W-:-:S04]  /*0700*/  IMAD.X R26, R25, 0x1, R19, P2 ;  /* 0x00000001191a7824 */ /* 0x000fc800010e0613 */
[----:B------:R-:W-:Y:S01]  /*0710*/  IMAD.MOV.U32 R24, RZ, RZ, R27 ;  /* 0x000000ffff187224 */ /* 0x000fe200078e001b */
[----:B------:R-:W-:-:S07]  /*0720*/  SEL R26, R26, R25, P0 ;  /* 0x000000191a1a7207 */ /* 0x000fce0000000000 */
[----:B------:R-:W-:Y:S05]  /*0730*/  WARPSYNC.COLLECTIVE R21, `(.L_x_124) ;  /* 0x0000000015087348 */ /* 0x000fea0003c00000 */
[----:B------:R0:W1:Y:S02]  /*0740*/  SHFL.UP P0, R25, R24, R23, R22 ;  /* 0x0400001718197389 */ /* 0x0000640000000016 */
[----:B01----:R-:W-:Y:S05]  /*0750*/  ENDCOLLECTIVE ;  /* 0x000000000000791b */ /* 0x003fea0003800000 */
.L_x_124:
[----:B------:R-:W-:Y:S02]  /*0760*/  IMAD.MOV.U32 R24, RZ, RZ, R26 ;  /* 0x000000ffff187224 */ /* 0x000fe400078e001a */
[----:B------:R-:W-:-:S07]  /*0770*/  IMAD.MOV.U32 R28, RZ, RZ, R25 ;  /* 0x000000ffff1c7224 */ /* 0x000fce00078e0019 */
[----:B------:R-:W-:Y:S05]  /*0780*/  WARPSYNC.COLLECTIVE R21, `(.L_x_125) ;  /* 0x0000000015087348 */ /* 0x000fea0003c00000 */
[----:B------:R0:W1:Y:S02]  /*0790*/  SHFL.UP P0, R25, R24, R23, R22 ;  /* 0x0400001718197389 */ /* 0x0000640000000016 */
[----:B01----:R-:W-:Y:S05]  /*07a0*/  ENDCOLLECTIVE ;  /* 0x000000000000791b */ /* 0x003fea0003800000 */
.L_x_125:
        /* <DEDUP_REMOVED lines=9> */
.L_x_126:
[----:B------:R-:W-:Y:S02]  /*0840*/  IMAD.MOV.U32 R24, RZ, RZ, R29 ;  /* 0x000000ffff187224 */ /* 0x000fe400078e001d */
[----:B------:R-:W-:-:S07]  /*0850*/  IMAD.MOV.U32 R27, RZ, RZ, R25 ;  /* 0x000000ffff1b7224 */ /* 0x000fce00078e0019 */
[----:B------:R-:W-:Y:S05]  /*0860*/  WARPSYNC.COLLECTIVE R21, `(.L_x_127) ;  /* 0x0000000015087348 */ /* 0x000fea0003c00000 */
[----:B------:R0:W1:Y:S02]  /*0870*/  SHFL.UP P0, R25, R24, R23, R22 ;  /* 0x0400001718197389 */ /* 0x0000640000000016 */
[----:B01----:R-:W-:Y:S05]  /*0880*/  ENDCOLLECTIVE ;  /* 0x000000000000791b */ /* 0x003fea0003800000 */
.L_x_127:
        /* <DEDUP_REMOVED lines=9> */
.L_x_128:
[----:B------:R-:W-:Y:S02]  /*0920*/  IMAD.MOV.U32 R24, RZ, RZ, R29 ;  /* 0x000000ffff187224 */ /* 0x000fe400078e001d */
[----:B------:R-:W-:-:S07]  /*0930*/  IMAD.MOV.U32 R27, RZ, RZ, R25 ;  /* 0x000000ffff1b7224 */ /* 0x000fce00078e0019 */
[----:B------:R-:W-:Y:S05]  /*0940*/  WARPSYNC.COLLECTIVE R21, `(.L_x_129) ;  /* 0x0000000015087348 */ /* 0x000fea0003c00000 */
[----:B------:R0:W1:Y:S02]  /*0950*/  SHFL.UP P0, R25, R24, R23, R22 ;  /* 0x0400001718197389 */ /* 0x0000640000000016 */
[----:B01----:R-:W-:Y:S05]  /*0960*/  ENDCOLLECTIVE ;  /* 0x000000000000791b */ /* 0x003fea0003800000 */
.L_x_129:
        /* <DEDUP_REMOVED lines=9> */
.L_x_130:
[----:B------:R-:W-:Y:S02]  /*0a00*/  IMAD.MOV.U32 R24, RZ, RZ, R26 ;  /* 0x000000ffff187224 */ /* 0x000fe400078e001a */
[----:B------:R-:W-:-:S07]  /*0a10*/  IMAD.MOV.U32 R28, RZ, RZ, R25 ;  /* 0x000000ffff1c7224 */ /* 0x000fce00078e0019 */
[----:B------:R-:W-:Y:S05]  /*0a20*/  WARPSYNC.COLLECTIVE R21, `(.L_x_131) ;  /* 0x0000000015087348 */ /* 0x000fea0003c00000 */
[----:B------:R0:W1:Y:S02]  /*0a30*/  SHFL.UP P0, R25, R24, R23, R22 ;  /* 0x0400001718197389 */ /* 0x0000640000000016 */
[----:B01----:R-:W-:Y:S05]  /*0a40*/  ENDCOLLECTIVE ;  /* 0x000000000000791b */ /* 0x003fea0003800000 */
.L_x_131:
[----:B------:R-:W-:Y:S05]  /*0a50*/  BRA `(.L_x_132) ;  /* 0xfffffff800647947 */ /* 0x000fea000383ffff */
.L_x_133:
        /* <DEDUP_REMOVED lines=10> */
.L_x_327:


//--------------------- .text._ZN3cub18CUB_300001_SM_10006detail10radix_sort30DeviceRadixSortHistogramKernelINS1_5radix10policy_hubIjNS0_8NullTypeEyE10Policy1000ELNS0_9SortOrderE1EjyNS1_21identity_decomposer_tEEEvPT2_PKT1_SB_iiT3_ --------------------------
	.section	.text._ZN3cub18CUB_300001_SM_10006detail10radix_sort30DeviceRadixSortHistogramKernelINS1_5radix10policy_hubIjNS0_8NullTypeEyE10Policy1000ELNS0_9SortOrderE1EjyNS1_21identity_decomposer_tEEEvPT2_PKT1_SB_iiT3_,"ax",@progbits
	.align	128
        .global         _ZN3cub18CUB_300001_SM_10006detail10radix_sort30DeviceRadixSortHistogramKernelINS1_5radix10policy_hubIjNS0_8NullTypeEyE10Policy1000ELNS0_9SortOrderE1EjyNS1_21identity_decomposer_tEEEvPT2_PKT1_SB_iiT3_
        .type           _ZN3cub18CUB_300001_SM_10006detail10radix_sort30DeviceRadixSortHistogramKernelINS1_5radix10policy_hubIjNS0_8NullTypeEyE10Policy1000ELNS0_9SortOrderE1EjyNS1_21identity_decomposer_tEEEvPT2_PKT1_SB_iiT3_,@function
        .size           _ZN3cub18CUB_300001_SM_10006detail10radix_sort30DeviceRadixSortHistogramKernelINS1_5radix10policy_hubIjNS0_8NullTypeEyE10Policy1000ELNS0_9SortOrderE1EjyNS1_21identity_decomposer_tEEEvPT2_PKT1_SB_iiT3_,(.L_x_328 - _ZN3cub18CUB_300001_SM_10006detail10radix_sort30DeviceRadixSortHistogramKernelINS1_5radix10policy_hubIjNS0_8NullTypeEyE10Policy1000ELNS0_9SortOrderE1EjyNS1_21identity_decomposer_tEEEvPT2_PKT1_SB_iiT3_)
        .other          _ZN3cub18CUB_300001_SM_10006detail10radix_sort30DeviceRadixSortHistogramKernelINS1_5radix10policy_hubIjNS0_8NullTypeEyE10Policy1000ELNS0_9SortOrderE1EjyNS1_21identity_decomposer_tEEEvPT2_PKT1_SB_iiT3_,@"STO_CUDA_ENTRY STV_DEFAULT"
_ZN3cub18CUB_300001_SM_10006detail10radix_sort30DeviceRadixSortHistogramKernelINS1_5radix10policy_hubIjNS0_8NullTypeEyE10Policy1000ELNS0_9SortOrderE1EjyNS1_21identity_decomposer_tEEEvPT2_PKT1_SB_iiT3_:
.text._ZN3cub18CUB_300001_SM_10006detail10radix_sort30DeviceRadixSortHistogramKernelINS1_5radix10policy_hubIjNS0_8NullTypeEyE10Policy1000ELNS0_9SortOrderE1EjyNS1_21identity_decomposer_tEEEvPT2_PKT1_SB_iiT3_:
[----:B------:R-:W-:Y:S01]  /*0000*/  LDC R1, c[0x0][0x37c] ;  /* 0x0000df00ff017b82 */ /* 0x000fe20000000800 */
[----:B------:R-:W0:Y:S02]  /*0010*/  LDCU.64 UR14, c[0x0][0x390] ;  /* 0x00007200ff0e77ac */ /* 0x000e240008000a00 */
[----:B0-----:R-:W-:-:S04]  /*0020*/  ISETP.NE.U32.AND P0, PT, RZ, UR14, PT ;  /* 0x0000000eff007c0c */ /* 0x001fc8000bf05070 */
[----:B------:R-:W-:-:S13]  /*0030*/  ISETP.NE.AND.EX P0, PT, RZ, UR15, PT, P0 ;  /* 0x0000000fff007c0c */ /* 0x000fda000bf05300 */
[----:B------:R-:W-:Y:S05]  /*0040*/  @!P0 EXIT ;  /* 0x000000000000894d */ /* 0x000fea0003800000 */
[----:B------:R-:W-:Y:S01]  /*0050*/  UIADD3 UR11, UP0, UPT, UR14, -0x1, URZ ;  /* 0xffffffff0e0b7890 */ /* 0x000fe2000ff1e0ff */
[----:B------:R-:W0:Y:S01]  /*0060*/  S2R R4, SR_TID.X ;  /* 0x0000000000047919 */ /* 0x000e220000002100 */
[----:B------:R-:W1:Y:S01]  /*0070*/  LDCU.64 UR4, c[0x0][0x398] ;  /* 0x00007300ff0477ac */ /* 0x000e620008000a00 */
[----:B------:R-:W2:Y:S01]  /*0080*/  S2UR UR7, SR_CgaCtaId ;  /* 0x00000000000779c3 */ /* 0x000ea20000008800 */
[----:B------:R-:W-:Y:S01]  /*0090*/  UIADD3.X UR12, UPT, UPT, UR15, -0x1, URZ, UP0, !UPT ;  /* 0xffffffff0f0c7890 */ /* 0x000fe200087fe4ff */
[----:B------:R-:W-:Y:S01]  /*00a0*/  UMOV UR6, 0x400 ;  /* 0x0000040000067882 */ /* 0x000fe20000000000 */
[----:B------:R-:W3:Y:S05]  /*00b0*/  LDCU.64 UR20, c[0x0][0x358] ;  /* 0x00006b00ff1477ac */ /* 0x000eea0008000a00 */
[----:B------:R-:W4:Y:S01]  /*00c0*/  S2UR UR8, SR_CTAID.X ;  /* 0x00000000000879c3 */ /* 0x000f220000002500 */
[----:B------:R-:W-:Y:S01]  /*00d0*/  USHF.R.U64 UR11, UR11, 0x1e, UR12 ;  /* 0x0000001e0b0b7899 */ /* 0x000fe2000800120c */
[----:B------:R-:W0:Y:S03]  /*00e0*/  LDCU UR28, c[0x0][0x370] ;  /* 0x00006e00ff1c77ac */ /* 0x000e260008000800 */
[----:B------:R-:W-:-:S02]  /*00f0*/  UIADD3 UR11, UP0, UPT, UR11, 0x1, URZ ;  /* 0x000000010b0b7890 */ /* 0x000fc4000ff1e0ff */
[----:B-1----:R-:W-:Y:S02]  /*0100*/  UIADD3 UR4, UPT, UPT, UR5, 0x7, -UR4 ;  /* 0x0000000705047890 */ /* 0x002fe4000fffe804 */
[----:B------:R-:W-:Y:S02]  /*0110*/  ULEA.HI.X UR12, UR12, URZ, URZ, 0x2, UP0 ;  /* 0x000000ff0c0c7291 */ /* 0x000fe400080f14ff */
[----:B------:R-:W-:Y:S02]  /*0120*/  UISETP.LT.U32.AND UP0, UPT, UR11, UR14, UPT ;  /* 0x0000000e0b00728c */ /* 0x000fe4000bf01070 */
[----:B------:R-:W-:Y:S02]  /*0130*/  USHF.R.S32.HI UR5, URZ, 0x1f, UR4 ;  /* 0x0000001fff057899 */ /* 0x000fe40008011404 */
[----:B------:R-:W-:Y:S02]  /*0140*/  UISETP.LT.U32.AND.EX UP0, UPT, UR12, UR15, UPT, UP0 ;  /* 0x0000000f0c00728c */ /* 0x000fe4000bf01100 */
[----:B------:R-:W-:-:S02]  /*0150*/  ULEA.HI UR5, UR5, UR4, URZ, 0x3 ;  /* 0x0000000405057291 */ /* 0x000fc4000f8f18ff */
[----:B------:R-:W-:Y:S01]  /*0160*/  USEL UR11, UR11, UR14, UP0 ;  /* 0x0000000e0b0b7287 */ /* 0x000fe20008000000 */
[C---:B0-----:R-:W-:Y:S01]  /*0170*/  VIADD R21, R4.reuse, 0x780 ;  /* 0x0000078004157836 */ /* 0x041fe20000000000 */
[----:B------:R-:W-:Y:S02]  /*0180*/  USEL UR12, UR12, UR15, UP0 ;  /* 0x0000000f0c0c7287 */ /* 0x000fe40008000000 */
[----:B------:R-:W-:Y:S02]  /*0190*/  UISETP.GE.AND UP0, UPT, UR4, 0x8, UPT ;  /* 0x000000080400788c */ /* 0x000fe4000bf06270 */
[----:B--2---:R-:W-:Y:S02]  /*01a0*/  ULEA UR6, UR7, UR6, 0x18 ;  /* 0x0000000607067291 */ /* 0x004fe4000f8ec0ff */
[----:B------:R-:W-:Y:S02]  /*01b0*/  USHF.R.S32.HI UR5, URZ, 0x3, UR5 ;  /* 0x00000003ff057899 */ /* 0x000fe40008011405 */
[----:B------:R-:W-:Y:S01]  /*01c0*/  PLOP3.LUT P0, PT, PT, PT, UP0, 0x80, 0x8 ;  /* 0x000000000008781c */ /* 0x000fe20003f0f008 */
[----:B----4-:R-:W-:Y:S01]  /*01d0*/  USHF.L.U32 UR8, UR8, 0xb, URZ ;  /* 0x0000000b08087899 */ /* 0x010fe200080006ff */
[C---:B------:R-:W-:Y:S01]  /*01e0*/  LEA R0, R4.reuse, UR6, 0x2 ;  /* 0x0000000604007c11 */ /* 0x040fe2000f8e10ff */
[----:B------:R-:W-:Y:S01]  /*01f0*/  UIADD3 UR22, UPT, UPT, UR5, -0x1, URZ ;  /* 0xffffffff05167890 */ /* 0x000fe2000fffe0ff */
[----:B------:R-:W-:Y:S01]  /*0200*/  ISETP.GT.U32.OR P0, PT, R4, 0xff, !P0 ;  /* 0x000000ff0400780c */ /* 0x000fe20004704470 */
[----:B------:R-:W-:-:S02]  /*0210*/  ULOP3.LUT UR23, UR5, 0xf, URZ, 0xc0, !UPT ;  /* 0x0000000f05177892 */ /* 0x000fc4000f8ec0ff */
[----:B------:R-:W-:Y:S01]  /*0220*/  ULOP3.LUT UR24, UR5, 0x7, URZ, 0xc0, !UPT ;  /* 0x0000000705187892 */ /* 0x000fe2000f8ec0ff */
[----:B------:R-:W-:Y:S01]  /*0230*/  P2R R20, PR, RZ, 0x1 ;  /* 0x00000001ff147803 */ /* 0x000fe20000000000 */
[----:B------:R-:W-:Y:S02]  /*0240*/  ULOP3.LUT UR25, UR5, 0x3, URZ, 0xc0, !UPT ;  /* 0x0000000305197892 */ /* 0x000fe4000f8ec0ff */
[----:B------:R-:W-:Y:S02]  /*0250*/  ULOP3.LUT UR26, UR5, 0xffffff0, URZ, 0xc0, !UPT ;  /* 0x0ffffff0051a7892 */ /* 0x000fe4000f8ec0ff */
[----:B------:R-:W-:Y:S02]  /*0260*/  ULOP3.LUT UR27, UR5, 0xffffff8, URZ, 0xc0, !UPT ;  /* 0x0ffffff8051b7892 */ /* 0x000fe4000f8ec0ff */
[----:B------:R-:W-:Y:S01]  /*0270*/  ULOP3.LUT UR9, UR5, 0x1, URZ, 0xc0, !UPT ;  /* 0x0000000105097892 */ /* 0x000fe2000f8ec0ff */
[----:B------:R-:W-:Y:S01]  /*0280*/  UMOV UR6, URZ ;  /* 0x000000ff00067c82 */ /* 0x000fe20008000000 */
[----:B---3--:R-:W-:-:S10]  /*0290*/  UMOV UR7, URZ ;  /* 0x000000ff00077c82 */ /* 0x008fd40008000000 */
.L_x_217:
[----:B------:R-:W-:Y:S01]  /*02a0*/  ISETP.NE.AND P0, PT, R20, RZ, PT ;  /* 0x000000ff1400720c */ /* 0x000fe20003f05270 */
[----:B------:R-:W-:-:S12]  /*02b0*/  BSSY.RECONVERGENT B0, `(.L_x_134) ;  /* 0x000007c000007945 */ /* 0x000fd80003800200 */
[----:B012345:R-:W-:Y:S05]  /*02c0*/  @P0 BRA `(.L_x_135) ;  /* 0x0000000400e80947 */ /* 0x03ffea0003800000 */
[----:B------:R-:W-:Y:S02]  /*02d0*/  IMAD.U32 R2, RZ, RZ, UR22 ;  /* 0x00000016ff027e24 */ /* 0x000fe4000f8e00ff */
[----:B------:R-:W-:-:S03]  /*02e0*/  IMAD.MOV.U32 R3, RZ, RZ, RZ ;  /* 0x000000ffff037224 */ /* 0x000fc600078e00ff */
[----:B------:R-:W-:-:S13]  /*02f0*/  ISETP.GE.U32.AND P1, PT, R2, 0xf, PT ;  /* 0x0000000f0200780c */ /* 0x000fda0003f26070 */
[----:B------:R-:W-:Y:S05]  /*0300*/  @!P1 BRA `(.L_x_136) ;  /* 0x00000000005c9947 */ /* 0x000fea0003800000 */
[----:B------:R-:W-:Y:S01]  /*0310*/  VIADD R2, R0, 0x2000 ;  /* 0x0000200000027836 */ /* 0x000fe20000000000 */
[----:B------:R-:W-:-:S12]  /*0320*/  UIADD3 UR4, UPT, UPT, -UR26, URZ, URZ ;  /* 0x000000ff1a047290 */ /* 0x000fd8000fffe1ff */
.L_x_137:
[----:B------:R-:W-:Y:S01]  /*0330*/  UIADD3 UR4, UPT, UPT, UR4, 0x10, URZ ;  /* 0x0000001004047890 */ /* 0x000fe2000fffe0ff */
[----:B------:R-:W-:Y:S03]  /*0340*/  STS [R2+-0x2000], RZ ;  /* 0xffe000ff02007388 */ /* 0x000fe60000000800 */
[----:B------:R-:W-:Y:S01]  /*0350*/  UISETP.NE.AND UP0, UPT, UR4, URZ, UPT ;  /* 0x000000ff0400728c */ /* 0x000fe2000bf05270 */
        /* <DEDUP_REMOVED lines=16> */
[----:B------:R-:W-:Y:S06]  /*0460*/  BRA.U UP0, `(.L_x_137) ;  /* 0xfffffffd00b07547 */ /* 0x000fec000b83ffff */
[----:B------:R-:W-:-:S07]  /*0470*/  IMAD.U32 R3, RZ, RZ, UR26 ;  /* 0x0000001aff037e24 */ /* 0x000fce000f8e00ff */
.L_x_136:
[----:B------:R-:W-:Y:S01]  /*0480*/  ISETP.NE.AND P0, PT, RZ, UR23, PT ;  /* 0x00000017ff007c0c */ /* 0x000fe2000bf05270 */
[----:B------:R-:W-:Y:S02]  /*0490*/  IMAD.U32 R6, RZ, RZ, UR24 ;  /* 0x00000018ff067e24 */ /* 0x000fe4000f8e00ff */
[----:B------:R-:W-:Y:S02]  /*04a0*/  IMAD.U32 R2, RZ, RZ, UR23 ;  /* 0x00000017ff027e24 */ /* 0x000fe4000f8e00ff */
[----:B------:R-:W-:Y:S02]  /*04b0*/  VIADD R6, R6, 0xffffffff ;  /* 0xffffffff06067836 */ /* 0x000fe40000000000 */
[----:B------:R-:W-:-:S06]  /*04c0*/  VIADD R2, R2, 0xffffffff ;  /* 0xffffffff02027836 */ /* 0x000fcc0000000000 */
[----:B------:R-:W-:Y:S05]  /*04d0*/  @!P0 BRA `(.L_x_138) ;  /* 0x00000000007c8947 */ /* 0x000fea0003800000 */
[----:B------:R-:W-:Y:S01]  /*04e0*/  ISETP.GE.U32.AND P2, PT, R2, 0x7, PT ;  /* 0x000000070200780c */ /* 0x000fe20003f46070 */
[----:B------:R-:W-:-:S12]  /*04f0*/  UISETP.NE.AND UP0, UPT, UR24, URZ, UPT ;  /* 0x000000ff1800728c */ /* 0x000fd8000bf05270 */
[----:B------:R-:W-:Y:S05]  /*0500*/  @!P2 BRA `(.L_x_139) ;  /* 0x000000000028a947 */ /* 0x000fea0003800000 */
[C---:B------:R-:W-:Y:S01]  /*0510*/  IMAD R5, R3.reuse, 0x400, R0 ;  /* 0x0000040003057824 */ /* 0x040fe200078e0200 */
[----:B------:R-:W-:-:S04]  /*0520*/  IADD3 R3, PT, PT, R3, 0x8, RZ ;  /* 0x0000000803037810 */ /* 0x000fc80007ffe0ff */
        /* <DEDUP_REMOVED lines=8> */
.L_x_139:
[----:B------:R-:W-:Y:S05]  /*05b0*/  BRA.U !UP0, `(.L_x_138) ;  /* 0x0000000108447547 */ /* 0x000fea000b800000 */
[----:B------:R-:W-:Y:S01]  /*05c0*/  ISETP.GE.U32.AND P2, PT, R6, 0x3, PT ;  /* 0x000000030600780c */ /* 0x000fe20003f46070 */
[----:B------:R-:W-:-:S12]  /*05d0*/  UISETP.NE.AND UP0, UPT, UR25, URZ, UPT ;  /* 0x000000ff1900728c */ /* 0x000fd8000bf05270 */
[C---:B0-----:R-:W-:Y:S02]  /*05e0*/  @P2 IMAD R5, R3.reuse, 0x400, R0 ;  /* 0x0000040003052824 */ /* 0x041fe400078e0200 */
[----:B------:R-:W-:-:S03]  /*05f0*/  @P2 VIADD R3, R3, 0x4 ;  /* 0x0000000403032836 */ /* 0x000fc60000000000 */
[----:B------:R1:W-:Y:S04]  /*0600*/  @P2 STS [R5], RZ ;  /* 0x000000ff05002388 */ /* 0x0003e80000000800 */
[----:B------:R1:W-:Y:S04]  /*0610*/  @P2 STS [R5+0x400], RZ ;  /* 0x000400ff05002388 */ /* 0x0003e80000000800 */
[----:B------:R1:W-:Y:S04]  /*0620*/  @P2 STS [R5+0x800], RZ ;  /* 0x000800ff05002388 */ /* 0x0003e80000000800 */
[----:B------:R1:W-:Y:S01]  /*0630*/  @P2 STS [R5+0xc00], RZ ;  /* 0x000c00ff05002388 */ /* 0x0003e20000000800 */
[----:B------:R-:W-:Y:S05]  /*0640*/  BRA.U !UP0, `(.L_x_138) ;  /* 0x0000000108207547 */ /* 0x000fea000b800000 */
[----:B------:R-:W-:Y:S01]  /*0650*/  IMAD R3, R3, 0x400, R0 ;  /* 0x0000040003037824 */ /* 0x000fe200078e0200 */
[----:B------:R-:W-:-:S04]  /*0660*/  UISETP.NE.AND UP0, UPT, UR25, 0x1, UPT ;  /* 0x000000011900788c */ /* 0x000fc8000bf05270 */
[----:B------:R2:W-:Y:S05]  /*0670*/  STS [R3], RZ ;  /* 0x000000ff03007388 */ /* 0x0005ea0000000800 */
[----:B------:R-:W-:Y:S05]  /*0680*/  BRA.U !UP0, `(.L_x_138) ;  /* 0x0000000108107547 */ /* 0x000fea000b800000 */
[----:B------:R-:W-:Y:S01]  /*0690*/  UISETP.NE.AND UP0, UPT, UR25, 0x2, UPT ;  /* 0x000000021900788c */ /* 0x000fe2000bf05270 */
[----:B------:R3:W-:Y:S05]  /*06a0*/  STS [R3+0x400], RZ ;  /* 0x000400ff03007388 */ /* 0x0007ea0000000800 */
[----:B------:R-:W-:-:S13]  /*06b0*/  PLOP3.LUT P2, PT, PT, PT, UP0, 0x80, 0x8 ;  /* 0x000000000008781c */ /* 0x000fda0003f4f008 */
[----:B------:R3:W-:Y:S02]  /*06c0*/  @P2 STS [R3+0x800], RZ ;  /* 0x000800ff03002388 */ /* 0x0007e40000000800 */
.L_x_138:
[----:B------:R-:W-:-:S13]  /*06d0*/  ISETP.GT.U32.AND P2, PT, R4, 0x7f, PT ;  /* 0x0000007f0400780c */ /* 0x000fda0003f44070 */
[----:B------:R-:W-:Y:S05]  /*06e0*/  @P2 BRA `(.L_x_135) ;  /* 0x0000000000e02947 */ /* 0x000fea0003800000 */
[----:B--23--:R-:W-:Y:S01]  /*06f0*/  IMAD.MOV.U32 R3, RZ, RZ, RZ ;  /* 0x000000ffff037224 */ /* 0x00cfe200078e00ff */
[----:B------:R-:W-:Y:S06]  /*0700*/  @!P1 BRA `(.L_x_140) ;  /* 0x0000000000589947 */ /* 0x000fec0003800000 */
[----:B------:R-:W-:-:S07]  /*0710*/  IMAD.MOV.U32 R3, RZ, RZ, RZ ;  /* 0x000000ffff037224 */ /* 0x000fce00078e00ff */
.L_x_141:
[C---:B012---:R-:W-:Y:S02]  /*0720*/  IMAD R5, R3.reuse, 0x400, R0 ;  /* 0x0000040003057824 */ /* 0x047fe400078e0200 */
[----:B------:R-:W-:-:S03]  /*0730*/  VIADD R3, R3, 0x10 ;  /* 0x0000001003037836 */ /* 0x000fc60000000000 */
[----:B------:R2:W-:Y:S02]  /*0740*/  STS [R5+0x200], RZ ;  /* 0x000200ff05007388 */ /* 0x0005e40000000800 */
[----:B------:R-:W-:Y:S02]  /*0750*/  ISETP.NE.AND P1, PT, R3, UR26, PT ;  /* 0x0000001a03007c0c */ /* 0x000fe4000bf25270 */
[----:B------:R2:W-:Y:S04]  /*0760*/  STS [R5+0x600], RZ ;  /* 0x000600ff05007388 */ /* 0x0005e80000000800 */
        /* <DEDUP_REMOVED lines=13> */
[----:B------:R2:W-:Y:S01]  /*0840*/  STS [R5+0x3e00], RZ ;  /* 0x003e00ff05007388 */ /* 0x0005e20000000800 */
[----:B------:R-:W-:Y:S05]  /*0850*/  @P1 BRA `(.L_x_141) ;  /* 0xfffffffc00b01947 */ /* 0x000fea000383ffff */
[----:B------:R-:W-:-:S07]  /*0860*/  IMAD.U32 R3, RZ, RZ, UR26 ;  /* 0x0000001aff037e24 */ /* 0x000fce000f8e00ff */
.L_x_140:
[----:B------:R-:W-:Y:S05]  /*0870*/  @!P0 BRA `(.L_x_135) ;  /* 0x00000000007c8947 */ /* 0x000fea0003800000 */
[----:B------:R-:W-:Y:S01]  /*0880*/  ISETP.GE.U32.AND P0, PT, R2, 0x7, PT ;  /* 0x000000070200780c */ /* 0x000fe20003f06070 */
[----:B------:R-:W-:-:S12]  /*0890*/  UISETP.NE.AND UP0, UPT, UR24, URZ, UPT ;  /* 0x000000ff1800728c */ /* 0x000fd8000bf05270 */
[----:B------:R-:W-:Y:S05]  /*08a0*/  @!P0 BRA `(.L_x_142) ;  /* 0x0000000000288947 */ /* 0x000fea0003800000 */
[C---:B------:R-:W-:Y:S02]  /*08b0*/  IMAD R2, R3.reuse, 0x400, R0 ;  /* 0x0000040003027824 */ /* 0x040fe400078e0200 */
[----:B------:R-:W-:-:S03]  /*08c0*/  VIADD R3, R3, 0x8 ;  /* 0x0000000803037836 */ /* 0x000fc60000000000 */
[----:B------:R3:W-:Y:S04]  /*08d0*/  STS [R2+0x200], RZ ;  /* 0x000200ff02007388 */ /* 0x0007e80000000800 */
[----:B------:R3:W-:Y:S04]  /*08e0*/  STS [R2+0x600], RZ ;  /* 0x000600ff02007388 */ /* 0x0007e80000000800 */
[----:B------:R3:W-:Y:S04]  /*08f0*/  STS [R2+0xa00], RZ ;  /* 0x000a00ff02007388 */ /* 0x0007e80000000800 */
[----:B------:R3:W-:Y:S04]  /*0900*/  STS [R2+0xe00], RZ ;  /* 0x000e00ff02007388 */ /* 0x0007e80000000800 */
[----:B------:R3:W-:Y:S04]  /*0910*/  STS [R2+0x1200], RZ ;  /* 0x001200ff02007388 */ /* 0x0007e80000000800 */
[----:B------:R3:W-:Y:S04]  /*0920*/  STS [R2+0x1600], RZ ;  /* 0x001600ff02007388 */ /* 0x0007e80000000800 */
[----:B------:R3:W-:Y:S04]  /*0930*/  STS [R2+0x1a00], RZ ;  /* 0x001a00ff02007388 */ /* 0x0007e80000000800 */
[----:B------:R3:W-:Y:S02]  /*0940*/  STS [R2+0x1e00], RZ ;  /* 0x001e00ff02007388 */ /* 0x0007e40000000800 */
.L_x_142:
[----:B------:R-:W-:Y:S05]  /*0950*/  BRA.U !UP0, `(.L_x_135) ;  /* 0x0000000108447547 */ /* 0x000fea000b800000 */
[----:B------:R-:W-:Y:S01]  /*0960*/  ISETP.GE.U32.AND P0, PT, R6, 0x3, PT ;  /* 0x000000030600780c */ /* 0x000fe20003f06070 */
[----:B------:R-:W-:-:S12]  /*0970*/  UISETP.NE.AND UP0, UPT, UR25, URZ, UPT ;  /* 0x000000ff1900728c */ /* 0x000fd8000bf05270 */
[C---:B---3--:R-:W-:Y:S01]  /*0980*/  @P0 LEA R2, R3.reuse, R0, 0xa ;  /* 0x0000000003020211 */ /* 0x048fe200078e50ff */
[----:B------:R-:W-:-:S04]  /*0990*/  @P0 VIADD R3, R3, 0x4 ;  /* 0x0000000403030836 */ /* 0x000fc80000000000 */
[----:B------:R4:W-:Y:S04]  /*09a0*/  @P0 STS [R2+0x200], RZ ;  /* 0x000200ff02000388 */ /* 0x0009e80000000800 */
[----:B------:R4:W-:Y:S04]  /*09b0*/  @P0 STS [R2+0x600], RZ ;  /* 0x000600ff02000388 */ /* 0x0009e80000000800 */
[----:B------:R4:W-:Y:S04]  /*09c0*/  @P0 STS [R2+0xa00], RZ ;  /* 0x000a00ff02000388 */ /* 0x0009e80000000800 */
[----:B------:R4:W-:Y:S01]  /*09d0*/  @P0 STS [R2+0xe00], RZ ;  /* 0x000e00ff02000388 */ /* 0x0009e20000000800 */
[----:B------:R-:W-:Y:S05]  /*09e0*/  BRA.U !UP0, `(.L_x_135) ;  /* 0x0000000108207547 */ /* 0x000fea000b800000 */
[----:B------:R-:W-:Y:S01]  /*09f0*/  IMAD R3, R3, 0x400, R0 ;  /* 0x0000040003037824 */ /* 0x000fe200078e0200 */
[----:B------:R-:W-:-:S04]  /*0a00*/  UISETP.NE.AND UP0, UPT, UR25, 0x1, UPT ;  /* 0x000000011900788c */ /* 0x000fc8000bf05270 */
[----:B------:R3:W-:Y:S05]  /*0a10*/  STS [R3+0x200], RZ ;  /* 0x000200ff03007388 */ /* 0x0007ea0000000800 */
[----:B------:R-:W-:Y:S05]  /*0a20*/  BRA.U !UP0, `(.L_x_135) ;  /* 0x0000000108107547 */ /* 0x000fea000b800000 */
[----:B------:R-:W-:Y:S01]  /*0a30*/  UISETP.NE.AND UP0, UPT, UR25, 0x2, UPT ;  /* 0x000000021900788c */ /* 0x000fe2000bf05270 */
[----:B------:R0:W-:Y:S05]  /*0a40*/  STS [R3+0x600], RZ ;  /* 0x000600ff03007388 */ /* 0x0001ea0000000800 */
[----:B------:R-:W-:-:S13]  /*0a50*/  PLOP3.LUT P0, PT, PT, PT, UP0, 0x80, 0x8 ;  /* 0x000000000008781c */ /* 0x000fda0003f0f008 */
[----:B------:R0:W-:Y:S02]  /*0a60*/  @P0 STS [R3+0xa00], RZ ;  /* 0x000a00ff03000388 */ /* 0x0001e40000000800 */
.L_x_135:
[----:B------:R-:W-:Y:S05]  /*0a70*/  BSYNC.RECONVERGENT B0 ;  /* 0x0000000000007941 */ /* 0x000fea0003800200 */
.L_x_134:
[----:B------:R-:W5:Y:S01]  /*0a80*/  LDCU.64 UR14, c[0x0][0x390] ;  /* 0x00007200ff0e77ac */ /* 0x000f620008000a00 */
[----:B------:R-:W-:Y:S02]  /*0a90*/  USHF.L.U32 UR4, UR6, 0x1e, URZ ;  /* 0x0000001e06047899 */ /* 0x000fe400080006ff */
[----:B------:R-:W-:Y:S02]  /*0aa0*/  USHF.L.U64.HI UR5, UR6, 0x1e, UR7 ;  /* 0x0000001e06057899 */ /* 0x000fe40008010207 */
[----:B-----5:R-:W-:-:S04]  /*0ab0*/  UIADD3 UR4, UP0, UPT, -UR4, UR14, URZ ;  /* 0x0000000e04047290 */ /* 0x020fc8000ff1e1ff */
[----:B------:R-:W-:Y:S02]  /*0ac0*/  UIADD3.X UR5, UPT, UPT, ~UR5, UR15, URZ, UP0, !UPT ;  /* 0x0000000f05057290 */ /* 0x000fe400087fe5ff */
[----:B------:R-:W-:-:S04]  /*0ad0*/  UISETP.LT.U32.AND UP0, UPT, UR4, 0x40000000, UPT ;  /* 0x400000000400788c */ /* 0x000fc8000bf01070 */
[----:B------:R-:W-:-:S04]  /*0ae0*/  UISETP.LT.U32.AND.EX UP0, UPT, UR5, URZ, UPT, UP0 ;  /* 0x000000ff0500728c */ /* 0x000fc8000bf01100 */
[----:B------:R-:W-:Y:S02]  /*0af0*/  USEL UR13, UR4, 0x40000000, UP0 ;  /* 0x40000000040d7887 */ /* 0x000fe40008000000 */
[----:B------:R-:W-:Y:S02]  /*0b00*/  USEL UR14, UR5, URZ, UP0 ;  /* 0x000000ff050e7287 */ /* 0x000fe40008000000 */
[----:B------:R-:W-:-:S04]  /*0b10*/  UISETP.GT.U32.AND UP0, UPT, UR13, UR8, UPT ;  /* 0x000000080d00728c */ /* 0x000fc8000bf04070 */
[----:B------:R-:W-:Y:S01]  /*0b20*/  UISETP.GT.U32.AND.EX UP0, UPT, UR14, URZ, UPT, UP0 ;  /* 0x000000ff0e00728c */ /* 0x000fe2000bf04100 */
[----:B------:R-:W-:Y:S08]  /*0b30*/  BAR.SYNC.DEFER_BLOCKING 0x0 ;  /* 0x0000000000007b1d */ /* 0x000ff00000010000 */
[----:B------:R-:W-:Y:S06]  /*0b40*/  BAR.SYNC.DEFER_BLOCKING 0x0 ;  /* 0x0000000000007b1d */ /* 0x000fec0000010000 */
[----:B------:R-:W-:Y:S05]  /*0b50*/  BRA.U !UP0, `(.L_x_143) ;  /* 0x0000000d08147547 */ /* 0x000fea000b800000 */
[----:B------:R-:W-:Y:S01]  /*0b60*/  UMOV UR10, UR8 ;  /* 0x00000008000a7c82 */ /* 0x000fe20008000000 */
[----:B------:R-:W-:-:S05]  /*0b70*/  UMOV UR5, URZ ;  /* 0x000000ff00057c82 */ /* 0x000fca0008000000 */
.L_x_148:
[----:B-----5:R-:W5:Y:S01]  /*0b80*/  LDCU.64 UR18, c[0x0][0x390] ;  /* 0x00007200ff1277ac */ /* 0x020f620008000a00 */
[----:B------:R-:W-:Y:S02]  /*0b90*/  USHF.L.U32 UR15, UR6, 0x1e, URZ ;  /* 0x0000001e060f7899 */ /* 0x000fe400080006ff */
[----:B------:R-:W-:Y:S02]  /*0ba0*/  USHF.L.U64.HI UR16, UR6, 0x1e, UR7 ;  /* 0x0000001e06107899 */ /* 0x000fe40008010207 */
[----:B------:R-:W-:-:S04]  /*0bb0*/  UIADD3 UR15, UP0, UPT, UR10, UR15, URZ ;  /* 0x0000000f0a0f7290 */ /* 0x000fc8000ff1e0ff */
[----:B------:R-:W-:Y:S02]  /*0bc0*/  UIADD3.X UR16, UPT, UPT, UR5, UR16, URZ, UP0, !UPT ;  /* 0x0000001005107290 */ /* 0x000fe400087fe4ff */
[----:B------:R-:W-:Y:S02]  /*0bd0*/  ULEA UR10, UP0, UR28, UR10, 0xb ;  /* 0x0000000a1c0a7291 */ /* 0x000fe4000f8058ff */
[----:B-----5:R-:W-:Y:S02]  /*0be0*/  UIADD3 UR17, UP1, UPT, -UR15, UR18, URZ ;  /* 0x000000120f117290 */ /* 0x020fe4000ff3e1ff */
[----:B------:R-:W-:Y:S02]  /*0bf0*/  UIADD3.X UR5, UPT, UPT, URZ, UR5, URZ, UP0, !UPT ;  /* 0x00000005ff057290 */ /* 0x000fe400087fe4ff */
[----:B------:R-:W-:Y:S02]  /*0c00*/  UIADD3.X UR4, UPT, UPT, ~UR16, UR19, URZ, UP1, !UPT ;  /* 0x0000001310047290 */ /* 0x000fe40008ffe5ff */
[----:B------:R-:W-:-:S02]  /*0c10*/  UISETP.GE.U32.AND UP1, UPT, UR17, 0x800, UPT ;  /* 0x000008001100788c */ /* 0x000fc4000bf26070 */
[----:B------:R-:W-:Y:S02]  /*0c20*/  UISETP.GE.U32.AND UP0, UPT, UR10, UR13, UPT ;  /* 0x0000000d0a00728c */ /* 0x000fe4000bf06070 */
[----:B------:R-:W-:Y:S02]  /*0c30*/  UISETP.GE.U32.AND.EX UP1, UPT, UR4, URZ, UPT, UP1 ;  /* 0x000000ff0400728c */ /* 0x000fe4000bf26110 */
[----:B------:R-:W-:-:S07]  /*0c40*/  UISETP.GE.U32.AND.EX UP0, UPT, UR5, UR14, UPT, UP0 ;  /* 0x0000000e0500728c */ /* 0x000fce000bf06100 */
[----:B0-----:R-:W-:Y:S05]  /*0c50*/  BRA.U !UP1, `(.L_x_144) ;  /* 0x0000000109587547 */ /* 0x001fea000b800000 */
[----:B------:R-:W4:Y:S01]  /*0c60*/  LDCU.64 UR18, c[0x0][0x388] ;  /* 0x00007100ff1277ac */ /* 0x000f220008000a00 */
[----:B0-23--:R-:W-:-:S05]  /*0c70*/  IADD3 R3, P0, PT, R4, UR15, RZ ;  /* 0x0000000f04037c10 */ /* 0x00dfca000ff1e0ff */
[----:B------:R-:W-:Y:S01]  /*0c80*/  IMAD.X R6, RZ, RZ, UR16, P0 ;  /* 0x00000010ff067e24 */ /* 0x000fe200080e06ff */
[----:B----4-:R-:W-:-:S04]  /*0c90*/  LEA R2, P0, R3, UR18, 0x2 ;  /* 0x0000001203027c11 */ /* 0x010fc8000f8010ff */
        /* <DEDUP_REMOVED lines=8> */
[----:B-1----:R0:W5:Y:S04]  /*0d20*/  LDG.E R5, desc[UR20][R2.64+0xe00] ;  /* 0x000e001402057981 */ /* 0x002168000c1e1900 */
        /* <DEDUP_REMOVED lines=9> */
.L_x_144:
[----:B------:R-:W1:Y:S01]  /*0dc0*/  LDCU.64 UR18, c[0x0][0x388] ;  /* 0x00007100ff1277ac */ /* 0x000e620008000a00 */
[C---:B---34-:R-:W-:Y:S01]  /*0dd0*/  VIADD R2, R4.reuse, 0x80 ;  /* 0x0000008004027836 */ /* 0x058fe20000000000 */
[C---:B0-2---:R-:W-:Y:S01]  /*0de0*/  IADD3 R3, P0, PT, R4.reuse, UR15, RZ ;  /* 0x0000000f04037c10 */ /* 0x045fe2000ff1e0ff */
[C---:B-1----:R-:W-:Y:S01]  /*0df0*/  VIADD R5, R4.reuse, 0x100 ;  /* 0x0000010004057836 */ /* 0x042fe20000000000 */
[C---:B------:R-:W-:Y:S01]  /*0e00*/  ISETP.GE.AND P1, PT, R4.reuse, UR17, PT ;  /* 0x0000001104007c0c */ /* 0x040fe2000bf26270 */
[----:B------:R-:W-:Y:S01]  /*0e10*/  VIADD R7, R4, 0x180 ;  /* 0x0000018004077836 */ /* 0x000fe20000000000 */
[----:B------:R-:W-:Y:S01]  /*0e20*/  ISETP.GE.AND P2, PT, R2, UR17, PT ;  /* 0x0000001102007c0c */ /* 0x000fe2000bf46270 */
[----:B------:R-:W-:Y:S01]  /*0e30*/  IMAD.X R6, RZ, RZ, UR16, P0 ;  /* 0x00000010ff067e24 */ /* 0x000fe200080e06ff */
[----:B------:R-:W-:Y:S01]  /*0e40*/  ISETP.GE.AND P3, PT, R5, UR17, PT ;  /* 0x0000001105007c0c */ /* 0x000fe2000bf66270 */
[----:B------:R-:W-:Y:S01]  /*0e50*/  VIADD R5, R4, 0x200 ;  /* 0x0000020004057836 */ /* 0x000fe20000000000 */
[----:B------:R-:W-:Y:S01]  /*0e60*/  ISETP.GE.AND P4, PT, R7, UR17, PT ;  /* 0x0000001107007c0c */ /* 0x000fe2000bf86270 */
[----:B------:R-:W-:-:S03]  /*0e70*/  IMAD.MOV.U32 R12, RZ, RZ, RZ ;  /* 0x000000ffff0c7224 */ /* 0x000fc600078e00ff */
[----:B------:R-:W-:Y:S02]  /*0e80*/  ISETP.GE.AND P5, PT, R5, UR17, PT ;  /* 0x0000001105007c0c */ /* 0x000fe4000bfa6270 */
[----:B------:R-:W-:Y:S02]  /*0e90*/  IADD3 R5, PT, PT, R4, 0x300, RZ ;  /* 0x0000030004057810 */ /* 0x000fe40007ffe0ff */
[----:B------:R-:W-:-:S04]  /*0ea0*/  LEA R2, P0, R3, UR18, 0x2 ;  /* 0x0000001203027c11 */ /* 0x000fc8000f8010ff */
[----:B------:R-:W-:Y:S02]  /*0eb0*/  LEA.HI.X R3, R3, UR19, R6, 0x2, P0 ;  /* 0x0000001303037c11 */ /* 0x000fe400080f1406 */
[----:B------:R-:W-:Y:S02]  /*0ec0*/  CS2R R10, SRZ ;  /* 0x00000000000a7805 */ /* 0x000fe4000001ff00 */
[----:B------:R-:W-:Y:S01]  /*0ed0*/  CS2R R8, SRZ ;  /* 0x0000000000087805 */ /* 0x000fe2000001ff00 */
[C---:B------:R-:W-:Y:S01]  /*0ee0*/  VIADD R6, R4.reuse, 0x280 ;  /* 0x0000028004067836 */ /* 0x040fe20000000000 */
[----:B------:R1:W5:Y:S01]  /*0ef0*/  @!P1 LDG.E R12, desc[UR20][R2.64] ;  /* 0x00000014020c9981 */ /* 0x000362000c1e1900 */
[----:B------:R-:W-:Y:S01]  /*0f00*/  ISETP.GE.AND P1, PT, R5, UR17, PT ;  /* 0x0000001105007c0c */ /* 0x000fe2000bf26270 */
[----:B------:R-:W-:Y:S02]  /*0f10*/  VIADD R5, R4, 0x380 ;  /* 0x0000038004057836 */ /* 0x000fe40000000000 */
[----:B------:R-:W-:Y:S01]  /*0f20*/  ISETP.GE.AND P0, PT, R6, UR17, PT ;  /* 0x0000001106007c0c */ /* 0x000fe2000bf06270 */
[----:B------:R1:W5:Y:S02]  /*0f30*/  @!P2 LDG.E R11, desc[UR20][R2.64+0x200] ;  /* 0x00020014020ba981 */ /* 0x000364000c1e1900 */
[----:B------:R-:W-:Y:S01]  /*0f40*/  ISETP.GE.AND P2, PT, R5, UR17, PT ;  /* 0x0000001105007c0c */ /* 0x000fe2000bf46270 */
[C---:B------:R-:W-:Y:S01]  /*0f50*/  VIADD R5, R4.reuse, 0x480 ;  /* 0x0000048004057836 */ /* 0x040fe20000000000 */
[----:B------:R1:W5:Y:S01]  /*0f60*/  @!P4 LDG.E R9, desc[UR20][R2.64+0x600] ;  /* 0x000600140209c981 */ /* 0x000362000c1e1900 */
[----:B------:R-:W-:-:S03]  /*0f70*/  LOP3.LUT R6, R4, 0x400, RZ, 0xfc, !PT ;  /* 0x0000040004067812 */ /* 0x000fc600078efcff */
[----:B------:R-:W-:Y:S01]  /*0f80*/  ISETP.GE.AND P4, PT, R5, UR17, PT ;  /* 0x0000001105007c0c */ /* 0x000fe2000bf86270 */
[----:B------:R-:W-:Y:S01]  /*0f90*/  VIADD R5, R4, 0x500 ;  /* 0x0000050004057836 */ /* 0x000fe20000000000 */
[----:B------:R1:W5:Y:S01]  /*0fa0*/  @!P3 LDG.E R10, desc[UR20][R2.64+0x400] ;  /* 0x00040014020ab981 */ /* 0x000362000c1e1900 */
[----:B------:R-:W-:Y:S02]  /*0fb0*/  ISETP.GE.AND P3, PT, R6, UR17, PT ;  /* 0x0000001106007c0c */ /* 0x000fe4000bf66270 */
[----:B------:R-:W-:Y:S01]  /*0fc0*/  CS2R R6, SRZ ;  /* 0x0000000000067805 */ /* 0x000fe2000001ff00 */
[----:B------:R1:W5:Y:S01]  /*0fd0*/  @!P5 LDG.E R8, desc[UR20][R2.64+0x800] ;  /* 0x000800140208d981 */ /* 0x000362000c1e1900 */
[----:B------:R-:W-:Y:S01]  /*0fe0*/  ISETP.GE.AND P5, PT, R5, UR17, PT ;  /* 0x0000001105007c0c */ /* 0x000fe2000bfa6270 */
[C---:B------:R-:W-:Y:S02]  /*0ff0*/  VIADD R5, R4.reuse, 0x600 ;  /* 0x0000060004057836 */ /* 0x040fe40000000000 */
[----:B------:R-:W-:Y:S01]  /*1000*/  VIADD R13, R4, 0x580 ;  /* 0x00000580040d7836 */ /* 0x000fe20000000000 */
[----:B------:R1:W5:Y:S01]  /*1010*/  @!P1 LDG.E R6, desc[UR20][R2.64+0xc00] ;  /* 0x000c001402069981 */ /* 0x000362000c1e1900 */
[----:B------:R-:W-:-:S02]  /*1020*/  CS2R R18, SRZ ;  /* 0x0000000000127805 */ /* 0x000fc4000001ff00 */
[----:B------:R-:W-:Y:S01]  /*1030*/  ISETP.GE.AND P1, PT, R5, UR17, PT ;  /* 0x0000001105007c0c */ /* 0x000fe2000bf26270 */
[----:B------:R-:W-:Y:S01]  /*1040*/  IMAD.MOV.U32 R5, RZ, RZ, RZ ;  /* 0x000000ffff057224 */ /* 0x000fe200078e00ff */
[----:B------:R1:W5:Y:S01]  /*1050*/  @!P0 LDG.E R7, desc[UR20][R2.64+0xa00] ;  /* 0x000a001402078981 */ /* 0x000362000c1e1900 */
[----:B------:R-:W-:Y:S01]  /*1060*/  ISETP.GE.AND P0, PT, R13, UR17, PT ;  /* 0x000000110d007c0c */ /* 0x000fe2000bf06270 */
[C---:B------:R-:W-:Y:S02]  /*1070*/  VIADD R13, R4.reuse, 0x680 ;  /* 0x00000680040d7836 */ /* 0x040fe40000000000 */
[----:B------:R-:W-:Y:S01]  /*1080*/  VIADD R14, R4, 0x700 ;  /* 0x00000700040e7836 */ /* 0x000fe20000000000 */
[----:B------:R1:W5:Y:S02]  /*1090*/  @!P2 LDG.E R5, desc[UR20][R2.64+0xe00] ;  /* 0x000e00140205a981 */ /* 0x000364000c1e1900 */
[----:B------:R-:W-:Y:S02]  /*10a0*/  ISETP.GE.AND P2, PT, R13, UR17, PT ;  /* 0x000000110d007c0c */ /* 0x000fe4000bf46270 */
[----:B------:R1:W5:Y:S01]  /*10b0*/  @!P3 LDG.E R19, desc[UR20][R2.64+0x1000] ;  /* 0x001000140213b981 */ /* 0x000362000c1e1900 */
[----:B------:R-:W-:-:S03]  /*10c0*/  ISETP.GE.AND P3, PT, R14, UR17, PT ;  /* 0x000000110e007c0c */ /* 0x000fc6000bf66270 */
[----:B------:R1:W5:Y:S01]  /*10d0*/  @!P4 LDG.E R18, desc[UR20][R2.64+0x1200] ;  /* 0x001200140212c981 */ /* 0x000362000c1e1900 */
[----:B------:R-:W-:Y:S02]  /*10e0*/  ISETP.GE.AND P4, PT, R21, UR17, PT ;  /* 0x0000001115007c0c */ /* 0x000fe4000bf86270 */
[----:B------:R-:W-:Y:S01]  /*10f0*/  CS2R R16, SRZ ;  /* 0x0000000000107805 */ /* 0x000fe2000001ff00 */
[----:B------:R-:W-:Y:S01]  /*1100*/  IMAD.MOV.U32 R22, RZ, RZ, RZ ;  /* 0x000000ffff167224 */ /* 0x000fe200078e00ff */
[----:B------:R-:W-:Y:S01]  /*1110*/  CS2R R14, SRZ ;  /* 0x00000000000e7805 */ /* 0x000fe2000001ff00 */
[----:B------:R-:W-:-:S03]  /*1120*/  IMAD.MOV.U32 R13, RZ, RZ, RZ ;  /* 0x000000ffff0d7224 */ /* 0x000fc600078e00ff */
[----:B------:R1:W5:Y:S04]  /*1130*/  @!P5 LDG.E R17, desc[UR20][R2.64+0x1400] ;  /* 0x001400140211d981 */ /* 0x000368000c1e1900 */
[----:B------:R1:W5:Y:S04]  /*1140*/  @!P0 LDG.E R16, desc[UR20][R2.64+0x1600] ;  /* 0x0016001402108981 */ /* 0x000368000c1e1900 */
[----:B------:R1:W5:Y:S04]  /*1150*/  @!P1 LDG.E R22, desc[UR20][R2.64+0x1800] ;  /* 0x0018001402169981 */ /* 0x000368000c1e1900 */
[----:B------:R1:W5:Y:S04]  /*1160*/  @!P2 LDG.E R13, desc[UR20][R2.64+0x1a00] ;  /* 0x001a0014020da981 */ /* 0x000368000c1e1900 */
[----:B------:R1:W5:Y:S04]  /*1170*/  @!P3 LDG.E R14, desc[UR20][R2.64+0x1c00] ;  /* 0x001c0014020eb981 */ /* 0x000368000c1e1900 */
[----:B------:R1:W5:Y:S02]  /*1180*/  @!P4 LDG.E R15, desc[UR20][R2.64+0x1e00] ;  /* 0x001e0014020fc981 */ /* 0x000364000c1e1900 */
.L_x_145:
[----:B01----:R-:W0:Y:S02]  /*1190*/  LDC.64 R2, c[0x0][0x398] ;  /* 0x0000e600ff027b82 */ /* 0x003e240000000a00 */
[----:B0-----:R-:W-:-:S13]  /*11a0*/  ISETP.GT.AND P0, PT, R3, R2, PT ;  /* 0x000000020300720c */ /* 0x001fda0003f04270 */
[----:B------:R-:W-:Y:S05]  /*11b0*/  @!P0 BRA `(.L_x_146) ;  /* 0x0000000400788947 */ /* 0x000fea0003800000 */
[----:B------:R-:W0:Y:S01]  /*11c0*/  S2UR UR15, SR_CgaCtaId ;  /* 0x00000000000f79c3 */ /* 0x000e220000008800 */
[----:B-----5:R-:W-:Y:S01]  /*11d0*/  LOP3.LUT R15, RZ, R15, RZ, 0x33, !PT ;  /* 0x0000000fff0f7212 */ /* 0x020fe200078e33ff */
[----:B------:R-:W-:Y:S01]  /*11e0*/  UMOV UR4, 0x400 ;  /* 0x0000040000047882 */ /* 0x000fe20000000000 */
[----:B------:R-:W-:Y:S01]  /*11f0*/  LOP3.LUT R14, RZ, R14, RZ, 0x33, !PT ;  /* 0x0000000eff0e7212 */ /* 0x000fe200078e33ff */
[----:B------:R-:W1:Y:S01]  /*1200*/  LDCU UR16, c[0x0][0x398] ;  /* 0x00007300ff1077ac */ /* 0x000e620008000800 */
[----:B------:R-:W-:Y:S02]  /*1210*/  LOP3.LUT R13, RZ, R13, RZ, 0x33, !PT ;  /* 0x0000000dff0d7212 */ /* 0x000fe400078e33ff */
[----:B------:R-:W-:Y:S02]  /*1220*/  LOP3.LUT R2, RZ, R22, RZ, 0x33, !PT ;  /* 0x00000016ff027212 */ /* 0x000fe400078e33ff */
[----:B------:R-:W-:Y:S02]  /*1230*/  LOP3.LUT R16, RZ, R16, RZ, 0x33, !PT ;  /* 0x00000010ff107212 */ /* 0x000fe400078e33ff */
[----:B------:R-:W-:-:S02]  /*1240*/  LOP3.LUT R17, RZ, R17, RZ, 0x33, !PT ;  /* 0x00000011ff117212 */ /* 0x000fc400078e33ff */
[----:B------:R-:W-:Y:S02]  /*1250*/  LOP3.LUT R18, RZ, R18, RZ, 0x33, !PT ;  /* 0x00000012ff127212 */ /* 0x000fe400078e33ff */
[----:B------:R-:W-:Y:S02]  /*1260*/  LOP3.LUT R19, RZ, R19, RZ, 0x33, !PT ;  /* 0x00000013ff137212 */ /* 0x000fe400078e33ff */
[----:B------:R-:W-:Y:S02]  /*1270*/  LOP3.LUT R5, RZ, R5, RZ, 0x33, !PT ;  /* 0x00000005ff057212 */ /* 0x000fe400078e33ff */
[----:B------:R-:W-:Y:S02]  /*1280*/  LOP3.LUT R6, RZ, R6, RZ, 0x33, !PT ;  /* 0x00000006ff067212 */ /* 0x000fe400078e33ff */
[----:B------:R-:W-:Y:S02]  /*1290*/  LOP3.LUT R7, RZ, R7, RZ, 0x33, !PT ;  /* 0x00000007ff077212 */ /* 0x000fe400078e33ff */
[----:B------:R-:W-:Y:S01]  /*12a0*/  LOP3.LUT R8, RZ, R8, RZ, 0x33, !PT ;  /* 0x00000008ff087212 */ /* 0x000fe200078e33ff */
[----:B0-----:R-:W-:Y:S01]  /*12b0*/  ULEA UR15, UR15, UR4, 0x18 ;  /* 0x000000040f0f7291 */ /* 0x001fe2000f8ec0ff */
[----:B------:R-:W-:-:S02]  /*12c0*/  LOP3.LUT R9, RZ, R9, RZ, 0x33, !PT ;  /* 0x00000009ff097212 */ /* 0x000fc400078e33ff */
[----:B------:R-:W-:Y:S01]  /*12d0*/  LOP3.LUT R10, RZ, R10, RZ, 0x33, !PT ;  /* 0x0000000aff0a7212 */ /* 0x000fe200078e33ff */
[----:B------:R-:W-:Y:S01]  /*12e0*/  UMOV UR4, URZ ;  /* 0x000000ff00047c82 */ /* 0x000fe20008000000 */
[----:B------:R-:W-:Y:S02]  /*12f0*/  LOP3.LUT R11, RZ, R11, RZ, 0x33, !PT ;  /* 0x0000000bff0b7212 */ /* 0x000fe400078e33ff */
[----:B-1----:R-:W-:-:S07]  /*1300*/  LOP3.LUT R12, RZ, R12, RZ, 0x33, !PT ;  /* 0x0000000cff0c7212 */ /* 0x002fce00078e33ff */
.L_x_147:
[----:B------:R-:W-:Y:S01]  /*1310*/  IADD3 R22, PT, PT, RZ, -UR16, RZ ;  /* 0x80000010ff167c10 */ /* 0x000fe2000fffe0ff */
[----:B0-----:R-:W-:Y:S01]  /*1320*/  IMAD.MOV.U32 R25, RZ, RZ, -0x1 ;  /* 0xffffffffff197424 */ /* 0x001fe200078e00ff */
[----:B------:R-:W-:Y:S01]  /*1330*/  SHF.R.U32.HI R23, RZ, UR16, R12 ;  /* 0x00000010ff177c19 */ /* 0x000fe2000801160c */
[----:B------:R-:W-:Y:S01]  /*1340*/  ULEA UR17, UR4, UR15, 0xa ;  /* 0x0000000f04117291 */ /* 0x000fe2000f8e50ff */
[----:B------:R-:W-:Y:S01]  /*1350*/  VIADDMNMX R22, R22, R3, 0x8, PT ;  /* 0x0000000816167446 */ /* 0x000fe20003800103 */
[----:B------:R-:W-:Y:S01]  /*1360*/  UIADD3 UR4, UPT, UPT, UR4, 0x1, URZ ;  /* 0x0000000104047890 */ /* 0x000fe2000fffe0ff */
[----:B------:R-:W-:Y:S02]  /*1370*/  SHF.R.U32.HI R27, RZ, UR16, R10 ;  /* 0x00000010ff1b7c19 */ /* 0x000fe4000801160a */
[----:B------:R-:W-:Y:S02]  /*1380*/  SHF.L.U32 R22, R25, R22, RZ ;  /* 0x0000001619167219 */ /* 0x000fe400000006ff */
[----:B------:R-:W-:-:S02]  /*1390*/  SHF.R.U32.HI R25, RZ, UR16, R11 ;  /* 0x00000010ff197c19 */ /* 0x000fc4000801160b */
[-C--:B------:R-:W-:Y:S02]  /*13a0*/  LOP3.LUT R23, R23, R22.reuse, RZ, 0x30, !PT ;  /* 0x0000001617177212 */ /* 0x080fe400078e30ff */
[-C--:B------:R-:W-:Y:S02]  /*13b0*/  LOP3.LUT R25, R25, R22.reuse, RZ, 0x30, !PT ;  /* 0x0000001619197212 */ /* 0x080fe400078e30ff */
[----:B------:R-:W-:Y:S02]  /*13c0*/  LOP3.LUT R27, R27, R22, RZ, 0x30, !PT ;  /* 0x000000161b1b7212 */ /* 0x000fe400078e30ff */
[----:B------:R-:W-:Y:S02]  /*13d0*/  LEA R23, R23, UR17, 0x2 ;  /* 0x0000001117177c11 */ /* 0x000fe4000f8e10ff */
[----:B------:R-:W-:Y:S02]  /*13e0*/  LEA R25, R25, UR17, 0x2 ;  /* 0x0000001119197c11 */ /* 0x000fe4000f8e10ff */
[----:B------:R-:W-:Y:S01]  /*13f0*/  LEA R27, R27, UR17, 0x2 ;  /* 0x000000111b1b7c11 */ /* 0x000fe2000f8e10ff */
[----:B------:R0:W-:Y:S01]  /*1400*/  ATOMS.POPC.INC.32 RZ, [R23+URZ] ;  /* 0x0000000017ff7f8c */ /* 0x0001e2000d8000ff */
[----:B------:R-:W-:-:S02]  /*1410*/  SHF.R.U32.HI R29, RZ, UR16, R9 ;  /* 0x00000010ff1d7c19 */ /* 0x000fc40008011609 */
[----:B------:R-:W-:Y:S01]  /*1420*/  SHF.R.U32.HI R24, RZ, UR16, R8 ;  /* 0x00000010ff187c19 */ /* 0x000fe20008011608 */
[----:B------:R1:W-:Y:S01]  /*1430*/  ATOMS.POPC.INC.32 RZ, [R25+URZ] ;  /* 0x0000000019ff7f8c */ /* 0x0003e2000d8000ff */
[----:B------:R-:W-:Y:S02]  /*1440*/  SHF.R.U32.HI R26, RZ, UR16, R7 ;  /* 0x00000010ff1a7c19 */ /* 0x000fe40008011607 */
[-C--:B------:R-:W-:Y:S01]  /*1450*/  LOP3.LUT R29, R29, R22.reuse, RZ, 0x30, !PT ;  /* 0x000000161d1d7212 */ /* 0x080fe200078e30ff */
[----:B------:R2:W-:Y:S01]  /*1460*/  ATOMS.POPC.INC.32 RZ, [R27+URZ] ;  /* 0x000000001bff7f8c */ /* 0x0005e2000d8000ff */
[----:B0-----:R-:W-:Y:S02]  /*1470*/  SHF.R.U32.HI R23, RZ, UR16, R6 ;  /* 0x00000010ff177c19 */ /* 0x001fe40008011606 */
[----:B------:R-:W-:Y:S02]  /*1480*/  LOP3.LUT R24, R24, R22, RZ, 0x30, !PT ;  /* 0x0000001618187212 */ /* 0x000fe400078e30ff */
[----:B-1----:R-:W-:-:S02]  /*1490*/  SHF.R.U32.HI R25, RZ, UR16, R5 ;  /* 0x00000010ff197c19 */ /* 0x002fc40008011605 */
[-C--:B------:R-:W-:Y:S02]  /*14a0*/  LOP3.LUT R26, R26, R22.reuse, RZ, 0x30, !PT ;  /* 0x000000161a1a7212 */ /* 0x080fe400078e30ff */
[----:B--2---:R-:W-:Y:S02]  /*14b0*/  SHF.R.U32.HI R27, RZ, UR16, R19 ;  /* 0x00000010ff1b7c19 */ /* 0x004fe40008011613 */
[-C--:B------:R-:W-:Y:S02]  /*14c0*/  LOP3.LUT R23, R23, R22.reuse, RZ, 0x30, !PT ;  /* 0x0000001617177212 */ /* 0x080fe400078e30ff */
[----:B------:R-:W-:Y:S02]  /*14d0*/  LEA R29, R29, UR17, 0x2 ;  /* 0x000000111d1d7c11 */ /* 0x000fe4000f8e10ff */
[-C--:B------:R-:W-:Y:S02]  /*14e0*/  LOP3.LUT R25, R25, R22.reuse, RZ, 0x30, !PT ;  /* 0x0000001619197212 */ /* 0x080fe400078e30ff */
[----:B------:R-:W-:Y:S01]  /*14f0*/  LEA R24, R24, UR17, 0x2 ;  /* 0x0000001118187c11 */ /* 0x000fe2000f8e10ff */
[----:B------:R0:W-:Y:S01]  /*1500*/  ATOMS.POPC.INC.32 RZ, [R29+URZ] ;  /* 0x000000001dff7f8c */ /* 0x0001e2000d8000ff */
[----:B------:R-:W-:-:S02]  /*1510*/  LOP3.LUT R27, R27, R22, RZ, 0x30, !PT ;  /* 0x000000161b1b7212 */ /* 0x000fc400078e30ff */
[----:B------:R-:W-:Y:S01]  /*1520*/  LEA R26, R26, UR17, 0x2 ;  /* 0x000000111a1a7c11 */ /* 0x000fe2000f8e10ff */
[----:B------:R1:W-:Y:S01]  /*1530*/  ATOMS.POPC.INC.32 RZ, [R24+URZ] ;  /* 0x0000000018ff7f8c */ /* 0x0003e2000d8000ff */
[----:B------:R-:W-:Y:S02]  /*1540*/  LEA R23, R23, UR17, 0x2 ;  /* 0x0000001117177c11 */ /* 0x000fe4000f8e10ff */
[----:B------:R-:W-:Y:S01]  /*1550*/  LEA R25, R25, UR17, 0x2 ;  /* 0x0000001119197c11 */ /* 0x000fe2000f8e10ff */
[----:B------:R2:W-:Y:S01]  /*1560*/  ATOMS.POPC.INC.32 RZ, [R26+URZ] ;  /* 0x000000001aff7f8c */ /* 0x0005e2000d8000ff */
[----:B------:R-:W-:Y:S02]  /*1570*/  LEA R27, R27, UR17, 0x2 ;  /* 0x000000111b1b7c11 */ /* 0x000fe4000f8e10ff */
[----:B0-----:R-:W-:Y:S01]  /*1580*/  SHF.R.U32.HI R29, RZ, UR16, R18 ;  /* 0x00000010ff1d7c19 */ /* 0x001fe20008011612 */
[----:B------:R0:W-:Y:S01]  /*1590*/  ATOMS.POPC.INC.32 RZ, [R23+URZ] ;  /* 0x0000000017ff7f8c */ /* 0x0001e2000d8000ff */
[----:B-1----:R-:W-:-:S02]  /*15a0*/  SHF.R.U32.HI R24, RZ, UR16, R17 ;  /* 0x00000010ff187c19 */ /* 0x002fc40008011611 */
[----:B------:R-:W-:Y:S01]  /*15b0*/  SHF.R.U32.HI R28, RZ, UR16, R15 ;  /* 0x00000010ff1c7c19 */ /* 0x000fe2000801160f */
[----:B------:R1:W-:Y:S01]  /*15c0*/  ATOMS.POPC.INC.32 RZ, [R25+URZ] ;  /* 0x0000000019ff7f8c */ /* 0x0003e2000d8000ff */
[----:B--2---:R-:W-:Y:S02]  /*15d0*/  SHF.R.U32.HI R26, RZ, UR16, R16 ;  /* 0x00000010ff1a7c19 */ /* 0x004fe40008011610 */
[-C--:B------:R-:W-:Y:S01]  /*15e0*/  LOP3.LUT R29, R29, R22.reuse, RZ, 0x30, !PT ;  /* 0x000000161d1d7212 */ /* 0x080fe200078e30ff */
[----:B------:R2:W-:Y:S01]  /*15f0*/  ATOMS.POPC.INC.32 RZ, [R27+URZ] ;  /* 0x000000001bff7f8c */ /* 0x0005e2000d8000ff */
[----:B0-----:R-:W-:Y:S02]  /*1600*/  SHF.R.U32.HI R23, RZ, UR16, R2 ;  /* 0x00000010ff177c19 */ /* 0x001fe40008011602 */
[----:B------:R-:W-:Y:S02]  /*1610*/  LOP3.LUT R24, R24, R22, RZ, 0x30, !PT ;  /* 0x0000001618187212 */ /* 0x000fe400078e30ff */
[----:B-1----:R-:W-:-:S02]  /*1620*/  SHF.R.U32.HI R25, RZ, UR16, R13 ;  /* 0x00000010ff197c19 */ /* 0x002fc4000801160d */
[-C--:B------:R-:W-:Y:S02]  /*1630*/  LOP3.LUT R26, R26, R22.reuse, RZ, 0x30, !PT ;  /* 0x000000161a1a7212 */ /* 0x080fe400078e30ff */
[----:B--2---:R-:W-:Y:S01]  /*1640*/  SHF.R.U32.HI R27, RZ, UR16, R14 ;  /* 0x00000010ff1b7c19 */ /* 0x004fe2000801160e */
[----:B------:R-:W-:Y:S01]  /*1650*/  UIADD3 UR16, UPT, UPT, UR16, 0x8, URZ ;  /* 0x0000000810107890 */ /* 0x000fe2000fffe0ff */
[-C--:B------:R-:W-:Y:S02]  /*1660*/  LOP3.LUT R23, R23, R22.reuse, RZ, 0x30, !PT ;  /* 0x0000001617177212 */ /* 0x080fe400078e30ff */
[----:B------:R-:W-:Y:S02]  /*1670*/  LEA R29, R29, UR17, 0x2 ;  /* 0x000000111d1d7c11 */ /* 0x000fe4000f8e10ff */
[----:B------:R-:W-:Y:S02]  /*1680*/  LOP3.LUT R25, R25, R22, RZ, 0x30, !PT ;  /* 0x0000001619197212 */ /* 0x000fe400078e30ff */
[----:B------:R-:W-:Y:S01]  /*1690*/  ISETP.LE.AND P0, PT, R3, UR16, PT ;  /* 0x0000001003007c0c */ /* 0x000fe2000bf03270 */
[----:B------:R0:W-:Y:S01]  /*16a0*/  ATOMS.POPC.INC.32 RZ, [R29+URZ] ;  /* 0x000000001dff7f8c */ /* 0x0001e2000d8000ff */
[----:B------:R-:W-:-:S02]  /*16b0*/  LEA R24, R24, UR17, 0x2 ;  /* 0x0000001118187c11 */ /* 0x000fc4000f8e10ff */
[-C--:B------:R-:W-:Y:S02]  /*16c0*/  LOP3.LUT R27, R27, R22.reuse, RZ, 0x30, !PT ;  /* 0x000000161b1b7212 */ /* 0x080fe400078e30ff */
[----:B------:R-:W-:Y:S01]  /*16d0*/  LEA R26, R26, UR17, 0x2 ;  /* 0x000000111a1a7c11 */ /* 0x000fe2000f8e10ff */
[----:B------:R0:W-:Y:S01]  /*16e0*/  ATOMS.POPC.INC.32 RZ, [R24+URZ] ;  /* 0x0000000018ff7f8c */ /* 0x0001e2000d8000ff */
[----:B------:R-:W-:Y:S02]  /*16f0*/  LOP3.LUT R28, R28, R22, RZ, 0x30, !PT ;  /* 0x000000161c1c7212 */ /* 0x000fe400078e30ff */
[----:B------:R-:W-:Y:S01]  /*1700*/  LEA R23, R23, UR17, 0x2 ;  /* 0x0000001117177c11 */ /* 0x000fe2000f8e10ff */
[----:B------:R0:W-:Y:S01]  /*1710*/  ATOMS.POPC.INC.32 RZ, [R26+URZ] ;  /* 0x000000001aff7f8c */ /* 0x0001e2000d8000ff */
[----:B------:R-:W-:Y:S02]  /*1720*/  LEA R25, R25, UR17, 0x2 ;  /* 0x0000001119197c11 */ /* 0x000fe4000f8e10ff */
[----:B------:R-:W-:Y:S01]  /*1730*/  LEA R27, R27, UR17, 0x2 ;  /* 0x000000111b1b7c11 */ /* 0x000fe2000f8e10ff */
[----:B------:R0:W-:Y:S01]  /*1740*/  ATOMS.POPC.INC.32 RZ, [R23+URZ] ;  /* 0x0000000017ff7f8c */ /* 0x0001e2000d8000ff */
[----:B------:R-:W-:-:S03]  /*1750*/  LEA R28, R28, UR17, 0x2 ;  /* 0x000000111c1c7c11 */ /* 0x000fc6000f8e10ff */
[----:B------:R0:W-:Y:S04]  /*1760*/  ATOMS.POPC.INC.32 RZ, [R25+URZ] ;  /* 0x0000000019ff7f8c */ /* 0x0001e8000d8000ff */
[----:B------:R0:W-:Y:S04]  /*1770*/  ATOMS.POPC.INC.32 RZ, [R27+URZ] ;  /* 0x000000001bff7f8c */ /* 0x0001e8000d8000ff */
[----:B------:R0:W-:Y:S01]  /*1780*/  ATOMS.POPC.INC.32 RZ, [R28+URZ] ;  /* 0x000000001cff7f8c */ /* 0x0001e2000d8000ff */
[----:B------:R-:W-:Y:S05]  /*1790*/  @!P0 BRA `(.L_x_147) ;  /* 0xfffffff800dc8947 */ /* 0x000fea000383ffff */
.L_x_146:
[----:B------:R-:W-:Y:S05]  /*17a0*/  BRA.U !UP0, `(.L_x_148) ;  /* 0xfffffff108f47547 */ /* 0x000fea000b83ffff */
.L_x_143:
[----:B------:R-:W-:Y:S01]  /*17b0*/  BAR.SYNC.DEFER_BLOCKING 0x0 ;  /* 0x0000000000007b1d */ /* 0x000fe20000010000 */
[----:B------:R-:W-:-:S05]  /*17c0*/  ISETP.NE.AND P0, PT, R20, RZ, PT ;  /* 0x000000ff1400720c */ /* 0x000fca0003f05270 */
[----:B------:R-:W-:Y:S08]  /*17d0*/  BSSY.RECONVERGENT B0, `(.L_x_149) ;  /* 0x0000164000007945 */ /* 0x000ff00003800200 */
[----:B------:R-:W-:Y:S05]  /*17e0*/  @P0 BRA `(.L_x_150) ;  /* 0x0000001400880947 */ /* 0x000fea0003800000 */
[----:B------:R-:W-:Y:S01]  /*17f0*/  UISETP.GE.U32.AND UP0, UPT, UR22, 0x7, UPT ;  /* 0x000000071600788c */ /* 0x000fe2000bf06070 */
[----:B0-23--:R-:W-:-:S08]  /*1800*/  IMAD.MOV.U32 R3, RZ, RZ, RZ ;  /* 0x000000ffff037224 */ /* 0x00dfd000078e00ff */
[----:B------:R-:W-:Y:S05]  /*1810*/  BRA.U !UP0, `(.L_x_151) ;  /* 0x00000005085c7547 */ /* 0x000fea000b800000 */
[----:B----4-:R-:W0:Y:S01]  /*1820*/  LDC.64 R2, c[0x0][0x380] ;  /* 0x0000e000ff027b82 */ /* 0x010e220000000a00 */
[----:B-1---5:R-:W-:-:S07]  /*1830*/  IMAD.MOV.U32 R5, RZ, RZ, RZ ;  /* 0x000000ffff057224 */ /* 0x022fce00078e00ff */
.L_x_168:
[----:B----4-:R-:W-:Y:S01]  /*1840*/  IMAD R7, R5, 0x400, R0 ;  /* 0x0000040005077824 */ /* 0x010fe200078e0200 */
[----:B------:R-:W-:Y:S04]  /*1850*/  BSSY.RECONVERGENT B1, `(.L_x_152) ;  /* 0x000000f000017945 */ /* 0x000fe80003800200 */
[----:B01----:R-:W1:Y:S04]  /*1860*/  LDS R18, [R7] ;  /* 0x0000000007127984 */ /* 0x003e680000000800 */
[----:B--23--:R2:W3:Y:S04]  /*1870*/  LDS R9, [R7+0x400] ;  /* 0x0004000007097984 */ /* 0x00c4e80000000800 */
[----:B------:R2:W4:Y:S04]  /*1880*/  LDS R22, [R7+0x800] ;  /* 0x0008000007167984 */ /* 0x0005280000000800 */
[----:B------:R2:W0:Y:S04]  /*1890*/  LDS R14, [R7+0xc00] ;  /* 0x000c0000070e7984 */ /* 0x0004280000000800 */
[----:B------:R2:W0:Y:S04]  /*18a0*/  LDS R12, [R7+0x1000] ;  /* 0x00100000070c7984 */ /* 0x0004280000000800 */
[----:B------:R2:W0:Y:S04]  /*18b0*/  LDS R6, [R7+0x1400] ;  /* 0x0014000007067984 */ /* 0x0004280000000800 */
[----:B------:R2:W0:Y:S04]  /*18c0*/  LDS R8, [R7+0x1800] ;  /* 0x0018000007087984 */ /* 0x0004280000000800 */
[----:B------:R2:W0:Y:S01]  /*18d0*/  LDS R10, [R7+0x1c00] ;  /* 0x001c0000070a7984 */ /* 0x0004220000000800 */
[----:B-1----:R-:W-:-:S13]  /*18e0*/  ISETP.NE.AND P0, PT, R18, RZ, PT ;  /* 0x000000ff1200720c */ /* 0x002fda0003f05270 */
[----:B--234-:R-:W-:Y:S05]  /*18f0*/  @!P0 BRA `(.L_x_153) ;  /* 0x0000000000108947 */ /* 0x01cfea0003800000 */
[----:B------:R-:W-:Y:S02]  /*1900*/  IMAD R17, R5, 0x100, R4 ;  /* 0x0000010005117824 */ /* 0x000fe400078e0204 */
[----:B------:R-:W-:Y:S02]  /*1910*/  IMAD.MOV.U32 R19, RZ, RZ, RZ ;  /* 0x000000ffff137224 */ /* 0x000fe400078e00ff */
[----:B0-----:R-:W-:-:S05]  /*1920*/  IMAD.WIDE.U32 R16, R17, 0x8, R2 ;  /* 0x0000000811107825 */ /* 0x001fca00078e0002 */
[----:B------:R1:W-:Y:S02]  /*1930*/  REDG.E.ADD.64.STRONG.GPU desc[UR20][R16.64], R18 ;  /* 0x000000121000798e */ /* 0x0003e4000c12e514 */
.L_x_153:
[----:B------:R-:W-:Y:S05]  /*1940*/  BSYNC.RECONVERGENT B1 ;  /* 0x0000000000017941 */ /* 0x000fea0003800200 */
.L_x_152:
[----:B------:R-:W-:Y:S01]  /*1950*/  ISETP.NE.AND P6, PT, R9, RZ, PT ;  /* 0x000000ff0900720c */ /* 0x000fe20003fc5270 */
[----:B------:R-:W-:Y:S01]  /*1960*/  BSSY.RECONVERGENT B1, `(.L_x_154) ;  /* 0x000000e000017945 */ /* 0x000fe20003800200 */
[----:B------:R-:W-:Y:S02]  /*1970*/  ISETP.NE.AND P0, PT, R22, RZ, PT ;  /* 0x000000ff1600720c */ /* 0x000fe40003f05270 */
[----:B0-----:R-:W-:Y:S02]  /*1980*/  ISETP.NE.AND P1, PT, R14, RZ, PT ;  /* 0x000000ff0e00720c */ /* 0x001fe40003f25270 */
[----:B------:R-:W-:Y:S02]  /*1990*/  ISETP.NE.AND P2, PT, R12, RZ, PT ;  /* 0x000000ff0c00720c */ /* 0x000fe40003f45270 */
[----:B------:R-:W-:Y:S02]  /*19a0*/  ISETP.NE.AND P3, PT, R6, RZ, PT ;  /* 0x000000ff0600720c */ /* 0x000fe40003f65270 */
[----:B------:R-:W-:-:S02]  /*19b0*/  ISETP.NE.AND P4, PT, R8, RZ, PT ;  /* 0x000000ff0800720c */ /* 0x000fc40003f85270 */
[----:B------:R-:W-:Y:S01]  /*19c0*/  ISETP.NE.AND P5, PT, R10, RZ, PT ;  /* 0x000000ff0a00720c */ /* 0x000fe20003fa5270 */
[----:B------:R-:W-:-:S12]  /*19d0*/  @!P6 BRA `(.L_x_155) ;  /* 0x000000000018e947 */ /* 0x000fd80003800000 */
[----:B-1----:R-:W-:Y:S02]  /*19e0*/  IMAD R17, R5, 0x100, R4 ;  /* 0x0000010005117824 */ /* 0x002fe400078e0204 */
[----:B------:R-:W-:Y:S02]  /*19f0*/  IMAD.MOV.U32 R18, RZ, RZ, R9 ;  /* 0x000000ffff127224 */ /* 0x000fe400078e0009 */
[----:B------:R-:W-:Y:S02]  /*1a00*/  VIADD R17, R17, 0x100 ;  /* 0x0000010011117836 */ /* 0x000fe40000000000 */
[----:B------:R-:W-:Y:S02]  /*1a10*/  IMAD.MOV.U32 R19, RZ, RZ, RZ ;  /* 0x000000ffff137224 */ /* 0x000fe400078e00ff */
[----:B------:R-:W-:-:S05]  /*1a20*/  IMAD.WIDE.U32 R16, R17, 0x8, R2 ;  /* 0x0000000811107825 */ /* 0x000fca00078e0002 */
[----:B------:R0:W-:Y:S02]  /*1a30*/  REDG.E.ADD.64.STRONG.GPU desc[UR20][R16.64], R18 ;  /* 0x000000121000798e */ /* 0x0001e4000c12e514 */
.L_x_155:
[----:B------:R-:W-:Y:S05]  /*1a40*/  BSYNC.RECONVERGENT B1 ;  /* 0x0000000000017941 */ /* 0x000fea0003800200 */
.L_x_154:
[----:B------:R-:W-:Y:S04]  /*1a50*/  BSSY.RECONVERGENT B1, `(.L_x_156) ;  /* 0x0000007000017945 */ /* 0x000fe80003800200 */
[----:B------:R-:W-:Y:S05]  /*1a60*/  @!P0 BRA `(.L_x_157) ;  /* 0x0000000000148947 */ /* 0x000fea0003800000 */
[----:B01----:R-:W-:Y:S01]  /*1a70*/  LEA R17, R5, R4, 0x8 ;  /* 0x0000000405117211 */ /* 0x003fe200078e40ff */
[----:B------:R-:W-:-:S04]  /*1a80*/  IMAD.MOV.U32 R23, RZ, RZ, RZ ;  /* 0x000000ffff177224 */ /* 0x000fc800078e00ff */
[----:B------:R-:W-:-:S04]  /*1a90*/  VIADD R17, R17, 0x200 ;  /* 0x0000020011117836 */ /* 0x000fc80000000000 */
[----:B------:R-:W-:-:S05]  /*1aa0*/  IMAD.WIDE.U32 R16, R17, 0x8, R2 ;  /* 0x0000000811107825 */ /* 0x000fca00078e0002 */
[----:B------:R2:W-:Y:S02]  /*1ab0*/  REDG.E.ADD.64.STRONG.GPU desc[UR20][R16.64], R22 ;  /* 0x000000161000798e */ /* 0x0005e4000c12e514 */
.L_x_157:
[----:B------:R-:W-:Y:S05]  /*1ac0*/  BSYNC.RECONVERGENT B1 ;  /* 0x0000000000017941 */ /* 0x000fea0003800200 */
.L_x_156:
[----:B------:R-:W-:Y:S04]  /*1ad0*/  BSSY.RECONVERGENT B1, `(.L_x_158) ;  /* 0x0000007000017945 */ /* 0x000fe80003800200 */
[----:B------:R-:W-:Y:S05]  /*1ae0*/  @!P1 BRA `(.L_x_159) ;  /* 0x0000000000149947 */ /* 0x000fea0003800000 */
[----:B012---:R-:W-:Y:S02]  /*1af0*/  IMAD R17, R5, 0x100, R4 ;  /* 0x0000010005117824 */ /* 0x007fe400078e0204 */
[----:B------:R-:W-:Y:S02]  /*1b00*/  IMAD.MOV.U32 R15, RZ, RZ, RZ ;  /* 0x000000ffff0f7224 */ /* 0x000fe400078e00ff */
[----:B------:R-:W-:-:S04]  /*1b10*/  VIADD R17, R17, 0x300 ;  /* 0x0000030011117836 */ /* 0x000fc80000000000 */
[----:B------:R-:W-:-:S05]  /*1b20*/  IMAD.WIDE.U32 R16, R17, 0x8, R2 ;  /* 0x0000000811107825 */ /* 0x000fca00078e0002 */
[----:B------:R3:W-:Y:S02]  /*1b30*/  REDG.E.ADD.64.STRONG.GPU desc[UR20][R16.64], R14 ;  /* 0x0000000e1000798e */ /* 0x0007e4000c12e514 */
.L_x_159:
[----:B------:R-:W-:Y:S05]  /*1b40*/  BSYNC.RECONVERGENT B1 ;  /* 0x0000000000017941 */ /* 0x000fea0003800200 */
.L_x_158:
[----:B------:R-:W-:Y:S04]  /*1b50*/  BSSY.RECONVERGENT B1, `(.L_x_160) ;  /* 0x0000007000017945 */ /* 0x000fe80003800200 */
[----:B------:R-:W-:Y:S05]  /*1b60*/  @!P2 BRA `(.L_x_161) ;  /* 0x000000000014a947 */ /* 0x000fea0003800000 */
[----:B---3--:R-:W-:Y:S02]  /*1b70*/  IMAD R15, R5, 0x100, R4 ;  /* 0x00000100050f7824 */ /* 0x008fe400078e0204 */
[----:B------:R-:W-:Y:S02]  /*1b80*/  IMAD.MOV.U32 R13, RZ, RZ, RZ ;  /* 0x000000ffff0d7224 */ /* 0x000fe400078e00ff */
[----:B------:R-:W-:-:S04]  /*1b90*/  VIADD R15, R15, 0x400 ;  /* 0x000004000f0f7836 */ /* 0x000fc80000000000 */
[----:B------:R-:W-:-:S05]  /*1ba0*/  IMAD.WIDE.U32 R14, R15, 0x8, R2 ;  /* 0x000000080f0e7825 */ /* 0x000fca00078e0002 */
[----:B------:R4:W-:Y:S02]  /*1bb0*/  REDG.E.ADD.64.STRONG.GPU desc[UR20][R14.64], R12 ;  /* 0x0000000c0e00798e */ /* 0x0009e4000c12e514 */
.L_x_161:
[----:B------:R-:W-:Y:S05]  /*1bc0*/  BSYNC.RECONVERGENT B1 ;  /* 0x0000000000017941 */ /* 0x000fea0003800200 */
.L_x_160:
[----:B------:R-:W-:Y:S04]  /*1bd0*/  BSSY.RECONVERGENT B1, `(.L_x_162) ;  /* 0x0000007000017945 */ /* 0x000fe80003800200 */
[----:B------:R-:W-:Y:S05]  /*1be0*/  @!P3 BRA `(.L_x_163) ;  /* 0x000000000014b947 */ /* 0x000fea0003800000 */
[----:B----4-:R-:W-:Y:S02]  /*1bf0*/  IMAD R13, R5, 0x100, R4 ;  /* 0x00000100050d7824 */ /* 0x010fe400078e0204 */
[----:B------:R-:W-:Y:S02]  /*1c00*/  HFMA2 R7, -RZ, RZ, 0, 0 ;  /* 0x00000000ff077431 */ /* 0x000fe400000001ff */
[----:B------:R-:W-:-:S04]  /*1c10*/  VIADD R13, R13, 0x500 ;  /* 0x000005000d0d7836 */ /* 0x000fc80000000000 */
[----:B------:R-:W-:-:S05]  /*1c20*/  IMAD.WIDE.U32 R12, R13, 0x8, R2 ;  /* 0x000000080d0c7825 */ /* 0x000fca00078e0002 */
[----:B------:R4:W-:Y:S02]  /*1c30*/  REDG.E.ADD.64.STRONG.GPU desc[UR20][R12.64], R6 ;  /* 0x000000060c00798e */ /* 0x0009e4000c12e514 */
.L_x_163:
[----:B------:R-:W-:Y:S05]  /*1c40*/  BSYNC.RECONVERGENT B1 ;  /* 0x0000000000017941 */ /* 0x000fea0003800200 */
.L_x_162:
[----:B------:R-:W-:Y:S04]  /*1c50*/  BSSY.RECONVERGENT B1, `(.L_x_164) ;  /* 0x0000007000017945 */ /* 0x000fe80003800200 */
[----:B------:R-:W-:Y:S05]  /*1c60*/  @!P4 BRA `(.L_x_165) ;  /* 0x000000000014c947 */ /* 0x000fea0003800000 */
[----:B----4-:R-:W-:Y:S02]  /*1c70*/  IMAD R7, R5, 0x100, R4 ;  /* 0x0000010005077824 */ /* 0x010fe400078e0204 */
[----:B------:R-:W-:Y:S02]  /*1c80*/  IMAD.MOV.U32 R9, RZ, RZ, RZ ;  /* 0x000000ffff097224 */ /* 0x000fe400078e00ff */
[----:B------:R-:W-:-:S04]  /*1c90*/  VIADD R7, R7, 0x600 ;  /* 0x0000060007077836 */ /* 0x000fc80000000000 */
[----:B------:R-:W-:-:S05]  /*1ca0*/  IMAD.WIDE.U32 R6, R7, 0x8, R2 ;  /* 0x0000000807067825 */ /* 0x000fca00078e0002 */
[----:B------:R4:W-:Y:S02]  /*1cb0*/  REDG.E.ADD.64.STRONG.GPU desc[UR20][R6.64], R8 ;  /* 0x000000080600798e */ /* 0x0009e4000c12e514 */
.L_x_165:
[----:B------:R-:W-:Y:S05]  /*1cc0*/  BSYNC.RECONVERGENT B1 ;  /* 0x0000000000017941 */ /* 0x000fea0003800200 */
.L_x_164:
[----:B------:R-:W-:Y:S04]  /*1cd0*/  BSSY.RECONVERGENT B1, `(.L_x_166) ;  /* 0x0000007000017945 */ /* 0x000fe80003800200 */
[----:B------:R-:W-:Y:S05]  /*1ce0*/  @!P5 BRA `(.L_x_167) ;  /* 0x000000000014d947 */ /* 0x000fea0003800000 */
[----:B----4-:R-:W-:Y:S02]  /*1cf0*/  IMAD R7, R5, 0x100, R4 ;  /* 0x0000010005077824 */ /* 0x010fe400078e0204 */
[----:B------:R-:W-:Y:S02]  /*1d00*/  IMAD.MOV.U32 R11, RZ, RZ, RZ ;  /* 0x000000ffff0b7224 */ /* 0x000fe400078e00ff */
[----:B------:R-:W-:-:S04]  /*1d10*/  VIADD R7, R7, 0x700 ;  /* 0x0000070007077836 */ /* 0x000fc80000000000 */
[----:B------:R-:W-:-:S05]  /*1d20*/  IMAD.WIDE.U32 R6, R7, 0x8, R2 ;  /* 0x0000000807067825 */ /* 0x000fca00078e0002 */
[----:B------:R4:W-:Y:S02]  /*1d30*/  REDG.E.ADD.64.STRONG.GPU desc[UR20][R6.64], R10 ;  /* 0x0000000a0600798e */ /* 0x0009e4000c12e514 */
.L_x_167:
[----:B------:R-:W-:Y:S05]  /*1d40*/  BSYNC.RECONVERGENT B1 ;  /* 0x0000000000017941 */ /* 0x000fea0003800200 */
.L_x_166:
[----:B------:R-:W-:-:S05]  /*1d50*/  VIADD R5, R5, 0x8 ;  /* 0x0000000805057836 */ /* 0x000fca0000000000 */
[----:B------:R-:W-:-:S13]  /*1d60*/  ISETP.NE.AND P0, PT, R5, UR27, PT ;  /* 0x0000001b05007c0c */ /* 0x000fda000bf05270 */
[----:B------:R-:W-:Y:S05]  /*1d70*/  @P0 BRA `(.L_x_168) ;  /* 0xfffffff800b00947 */ /* 0x000fea000383ffff */
[----:B------:R-:W-:-:S07]  /*1d80*/  IMAD.U32 R3, RZ, RZ, UR27 ;  /* 0x0000001bff037e24 */ /* 0x000fce000f8e00ff */
.L_x_151:
[----:B------:R-:W-:Y:S02]  /*1d90*/  UISETP.NE.AND UP0, UPT, UR24, URZ, UPT ;  /* 0x000000ff1800728c */ /* 0x000fe4000bf05270 */
[----:B----45:R-:W-:Y:S02]  /*1da0*/  IMAD.U32 R8, RZ, RZ, UR24 ;  /* 0x00000018ff087e24 */ /* 0x030fe4000f8e00ff */
[----:B-1----:R-:W-:-:S03]  /*1db0*/  IMAD.U32 R5, RZ, RZ, UR25 ;  /* 0x00000019ff057e24 */ /* 0x002fc6000f8e00ff */
[----:B------:R-:W-:Y:S01]  /*1dc0*/  IADD3 R8, PT, PT, R8, -0x1, RZ ;  /* 0xffffffff08087810 */ /* 0x000fe20007ffe0ff */
[----:B------:R-:W-:Y:S01]  /*1dd0*/  VIADD R5, R5, 0xffffffff ;  /* 0xffffffff05057836 */ /* 0x000fe20000000000 */
[----:B------:R-:W-:Y:S06]  /*1de0*/  BRA.U !UP0, `(.L_x_169) ;  /* 0x0000000508707547 */ /* 0x000fec000b800000 */
[----:B------:R-:W-:-:S13]  /*1df0*/  ISETP.GE.U32.AND P0, PT, R8, 0x3, PT ;  /* 0x000000030800780c */ /* 0x000fda0003f06070 */
[----:B------:R-:W-:Y:S05]  /*1e00*/  @!P0 BRA `(.L_x_170) ;  /* 0x0000000000bc8947 */ /* 0x000fea0003800000 */
[----:B------:R-:W-:Y:S01]  /*1e10*/  IMAD R7, R3, 0x400, R0 ;  /* 0x0000040003077824 */ /* 0x000fe200078e0200 */
[----:B------:R-:W-:Y:S04]  /*1e20*/  BSSY.RECONVERGENT B1, `(.L_x_171) ;  /* 0x000000f000017945 */ /* 0x000fe80003800200 */
[----:B------:R-:W1:Y:S04]  /*1e30*/  LDS R12, [R7] ;  /* 0x00000000070c7984 */ /* 0x000e680000000800 */
[----:B------:R-:W4:Y:S04]  /*1e40*/  LDS R9, [R7+0x400] ;  /* 0x0004000007097984 */ /* 0x000f280000000800 */
[----:B------:R-:W5:Y:S04]  /*1e50*/  LDS R6, [R7+0x800] ;  /* 0x0008000007067984 */ /* 0x000f680000000800 */
[----:B------:R-:W0:Y:S01]  /*1e60*/  LDS R2, [R7+0xc00] ;  /* 0x000c000007027984 */ /* 0x000e220000000800 */
[----:B-1----:R-:W-:-:S02]  /*1e70*/  ISETP.NE.AND P0, PT, R12, RZ, PT ;  /* 0x000000ff0c00720c */ /* 0x002fc40003f05270 */
[----:B----4-:R-:W-:Y:S02]  /*1e80*/  ISETP.NE.AND P1, PT, R9, RZ, PT ;  /* 0x000000ff0900720c */ /* 0x010fe40003f25270 */
[----:B-----5:R-:W-:Y:S02]  /*1e90*/  ISETP.NE.AND P2, PT, R6, RZ, PT ;  /* 0x000000ff0600720c */ /* 0x020fe40003f45270 */
[----:B0-----:R-:W-:-:S07]  /*1ea0*/  ISETP.NE.AND P3, PT, R2, RZ, PT ;  /* 0x000000ff0200720c */ /* 0x001fce0003f65270 */
[----:B------:R-:W-:Y:S06]  /*1eb0*/  @!P0 BRA `(.L_x_172) ;  /* 0x0000000000148947 */ /* 0x000fec0003800000 */
[----:B------:R-:W0:Y:S01]  /*1ec0*/  LDC.64 R10, c[0x0][0x380] ;  /* 0x0000e000ff0a7b82 */ /* 0x000e220000000a00 */
[----:B------:R-:W-:Y:S02]  /*1ed0*/  IMAD R7, R3, 0x100, R4 ;  /* 0x0000010003077824 */ /* 0x000fe400078e0204 */
[----:B------:R-:W-:Y:S02]  /*1ee0*/  IMAD.MOV.U32 R13, RZ, RZ, RZ ;  /* 0x000000ffff0d7224 */ /* 0x000fe400078e00ff */
[----:B0-----:R-:W-:-:S05]  /*1ef0*/  IMAD.WIDE.U32 R10, R7, 0x8, R10 ;  /* 0x00000008070a7825 */ /* 0x001fca00078e000a */
[----:B------:R0:W-:Y:S02]  /*1f00*/  REDG.E.ADD.64.STRONG.GPU desc[UR20][R10.64], R12 ;  /* 0x0000000c0a00798e */ /* 0x0001e4000c12e514 */
.L_x_172:
[----:B------:R-:W-:Y:S05]  /*1f10*/  BSYNC.RECONVERGENT B1 ;  /* 0x0000000000017941 */ /* 0x000fea0003800200 */
.L_x_171:
[----:B------:R-:W-:Y:S04]  /*1f20*/  BSSY.RECONVERGENT B1, `(.L_x_173) ;  /* 0x0000009000017945 */ /* 0x000fe80003800200 */
[----:B------:R-:W-:Y:S05]  /*1f30*/  @!P1 BRA `(.L_x_174) ;  /* 0x00000000001c9947 */ /* 0x000fea0003800000 */
[----:B0-----:R-:W0:Y:S01]  /*1f40*/  LDC.64 R10, c[0x0][0x380] ;  /* 0x0000e000ff0a7b82 */ /* 0x001e220000000a00 */
[----:B------:R-:W-:Y:S02]  /*1f50*/  IMAD R7, R3, 0x100, R4 ;  /* 0x0000010003077824 */ /* 0x000fe400078e0204 */
[----:B------:R-:W-:Y:S02]  /*1f60*/  IMAD.MOV.U32 R12, RZ, RZ, R9 ;  /* 0x000000ffff0c7224 */ /* 0x000fe400078e0009 */
[----:B------:R-:W-:Y:S02]  /*1f70*/  VIADD R7, R7, 0x100 ;  /* 0x0000010007077836 */ /* 0x000fe40000000000 */
[----:B------:R-:W-:Y:S02]  /*1f80*/  IMAD.MOV.U32 R13, RZ, RZ, RZ ;  /* 0x000000ffff0d7224 */ /* 0x000fe400078e00ff */
[----:B0-----:R-:W-:-:S05]  /*1f90*/  IMAD.WIDE.U32 R10, R7, 0x8, R10 ;  /* 0x00000008070a7825 */ /* 0x001fca00078e000a */
[----:B------:R1:W-:Y:S02]  /*1fa0*/  REDG.E.ADD.64.STRONG.GPU desc[UR20][R10.64], R12 ;  /* 0x0000000c0a00798e */ /* 0x0003e4000c12e514 */
.L_x_174:
[----:B------:R-:W-:Y:S05]  /*1fb0*/  BSYNC.RECONVERGENT B1 ;  /* 0x0000000000017941 */ /* 0x000fea0003800200 */
.L_x_173:
[----:B------:R-:W-:Y:S04]  /*1fc0*/  BSSY.RECONVERGENT B1, `(.L_x_175) ;  /* 0x0000008000017945 */ /* 0x000fe80003800200 */
[----:B------:R-:W-:Y:S05]  /*1fd0*/  @!P2 BRA `(.L_x_176) ;  /* 0x000000000018a947 */ /* 0x000fea0003800000 */
[----:B01----:R-:W0:Y:S01]  /*1fe0*/  LDC.64 R10, c[0x0][0x380] ;  /* 0x0000e000ff0a7b82 */ /* 0x003e220000000a00 */
[----:B------:R-:W-:-:S04]  /*1ff0*/  IMAD R7, R3, 0x100, R4 ;  /* 0x0000010003077824 */ /* 0x000fc800078e0204 */
[----:B------:R-:W-:-:S04]  /*2000*/  VIADD R7, R7, 0x200 ;  /* 0x0000020007077836 */ /* 0x000fc80000000000 */
[----:B0-----:R-:W-:Y:S01]  /*2010*/  IMAD.WIDE.U32 R10, R7, 0x8, R10 ;  /* 0x00000008070a7825 */ /* 0x001fe200078e000a */
[----:B------:R-:W-:-:S05]  /*2020*/  MOV R7, RZ ;  /* 0x000000ff00077202 */ /* 0x000fca0000000f00 */
[----:B------:R4:W-:Y:S02]  /*2030*/  REDG.E.ADD.64.STRONG.GPU desc[UR20][R10.64], R6 ;  /* 0x000000060a00798e */ /* 0x0009e4000c12e514 */
.L_x_176:
[----:B------:R-:W-:Y:S05]  /*2040*/  BSYNC.RECONVERGENT B1 ;  /* 0x0000000000017941 */ /* 0x000fea0003800200 */
.L_x_175:
[----:B------:R-:W-:Y:S04]  /*2050*/  BSSY.RECONVERGENT B1, `(.L_x_177) ;  /* 0x0000009000017945 */ /* 0x000fe80003800200 */
[----:B------:R-:W-:Y:S05]  /*2060*/  @!P3 BRA `(.L_x_178) ;  /* 0x00000000001cb947 */ /* 0x000fea0003800000 */
[----:B----4-:R-:W4:Y:S01]  /*2070*/  LDC.64 R6, c[0x0][0x380] ;  /* 0x0000e000ff067b82 */ /* 0x010f220000000a00 */
[----:B------:R-:W-:Y:S02]  /*2080*/  IMAD R9, R3, 0x100, R4 ;  /* 0x0000010003097824 */ /* 0x000fe400078e0204 */
[----:B01----:R-:W-:Y:S02]  /*2090*/  IMAD.MOV.U32 R10, RZ, RZ, R2 ;  /* 0x000000ffff0a7224 */ /* 0x003fe400078e0002 */
[----:B------:R-:W-:Y:S02]  /*20a0*/  VIADD R9, R9, 0x300 ;  /* 0x0000030009097836 */ /* 0x000fe40000000000 */
[----:B------:R-:W-:Y:S02]  /*20b0*/  IMAD.MOV.U32 R11, RZ, RZ, RZ ;  /* 0x000000ffff0b7224 */ /* 0x000fe400078e00ff */
[----:B----4-:R-:W-:-:S05]  /*20c0*/  IMAD.WIDE.U32 R6, R9, 0x8, R6 ;  /* 0x0000000809067825 */ /* 0x010fca00078e0006 */
[----:B------:R0:W-:Y:S02]  /*20d0*/  REDG.E.ADD.64.STRONG.GPU desc[UR20][R6.64], R10 ;  /* 0x0000000a0600798e */ /* 0x0001e4000c12e514 */
.L_x_178:
[----:B------:R-:W-:Y:S05]  /*20e0*/  BSYNC.RECONVERGENT B1 ;  /* 0x0000000000017941 */ /* 0x000fea0003800200 */
.L_x_177:
[----:B------:R-:W-:-:S07]  /*20f0*/  VIADD R3, R3, 0x4 ;  /* 0x0000000403037836 */ /* 0x000fce0000000000 */
.L_x_170:
[----:B------:R-:W-:Y:S01]  /*2100*/  UISETP.NE.AND UP0, UPT, UR25, URZ, UPT ;  /* 0x000000ff1900728c */ /* 0x000fe2000bf05270 */
[----:B------:R-:W-:Y:S08]  /*2110*/  BSSY.RECONVERGENT B1, `(.L_x_169) ;  /* 0x0000029000017945 */ /* 0x000ff00003800200 */
[----:B------:R-:W-:Y:S05]  /*2120*/  BRA.U !UP0, `(.L_x_179) ;  /* 0x00000001089c7547 */ /* 0x000fea000b800000 */
[----:B------:R-:W-:-:S13]  /*2130*/  ISETP.NE.AND P0, PT, R5, RZ, PT ;  /* 0x000000ff0500720c */ /* 0x000fda0003f05270 */
[----:B------:R-:W-:Y:S05]  /*2140*/  @!P0 BRA `(.L_x_180) ;  /* 0x0000000000648947 */ /* 0x000fea0003800000 */
[----:B0---4-:R-:W-:Y:S01]  /*2150*/  IMAD R6, R3, 0x400, R0 ;  /* 0x0000040003067824 */ /* 0x011fe200078e0200 */
[----:B------:R-:W-:Y:S04]  /*2160*/  BSSY.RECONVERGENT B2, `(.L_x_181) ;  /* 0x000000c000027945 */ /* 0x000fe80003800200 */
[----:B------:R-:W0:Y:S04]  /*2170*/  LDS R2, [R6] ;  /* 0x0000000006027984 */ /* 0x000e280000000800 */
[----:B------:R-:W4:Y:S01]  /*2180*/  LDS R9, [R6+0x400] ;  /* 0x0004000006097984 */ /* 0x000f220000000800 */
[----:B0-----:R-:W-:-:S02]  /*2190*/  ISETP.NE.AND P0, PT, R2, RZ, PT ;  /* 0x000000ff0200720c */ /* 0x001fc40003f05270 */
[----:B----4-:R-:W-:-:S11]  /*21a0*/  ISETP.NE.AND P1, PT, R9, RZ, PT ;  /* 0x000000ff0900720c */ /* 0x010fd60003f25270 */
[----:B------:R-:W-:Y:S05]  /*21b0*/  @!P0 BRA `(.L_x_182) ;  /* 0x0000000000188947 */ /* 0x000fea0003800000 */
[----:B------:R-:W0:Y:S01]  /*21c0*/  LDC.64 R6, c[0x0][0x380] ;  /* 0x0000e000ff067b82 */ /* 0x000e220000000a00 */
[----:B-1----:R-:W-:-:S04]  /*21d0*/  IMAD R11, R3, 0x100, R4 ;  /* 0x00000100030b7824 */ /* 0x002fc800078e0204 */
[----:B0-----:R-:W-:-:S04]  /*21e0*/  IMAD.WIDE.U32 R10, R11, 0x8, R6 ;  /* 0x000000080b0a7825 */ /* 0x001fc800078e0006 */
[----:B------:R-:W-:Y:S02]  /*21f0*/  IMAD.MOV.U32 R6, RZ, RZ, R2 ;  /* 0x000000ffff067224 */ /* 0x000fe400078e0002 */
[----:B------:R-:W-:-:S05]  /*2200*/  IMAD.MOV.U32 R7, RZ, RZ, RZ ;  /* 0x000000ffff077224 */ /* 0x000fca00078e00ff */
[----:B------:R0:W-:Y:S02]  /*2210*/  REDG.E.ADD.64.STRONG.GPU desc[UR20][R10.64], R6 ;  /* 0x000000060a00798e */ /* 0x0001e4000c12e514 */
.L_x_182:
[----:B------:R-:W-:Y:S05]  /*2220*/  BSYNC.RECONVERGENT B2 ;  /* 0x0000000000027941 */ /* 0x000fea0003800200 */
.L_x_181:
[----:B------:R-:W-:Y:S04]  /*2230*/  BSSY.RECONVERGENT B2, `(.L_x_183) ;  /* 0x0000009000027945 */ /* 0x000fe80003800200 */
[----:B------:R-:W-:Y:S05]  /*2240*/  @!P1 BRA `(.L_x_184) ;  /* 0x00000000001c9947 */ /* 0x000fea0003800000 */
[----:B0-----:R-:W0:Y:S01]  /*2250*/  LDC.64 R6, c[0x0][0x380] ;  /* 0x0000e000ff067b82 */ /* 0x001e220000000a00 */
[----:B------:R-:W-:-:S05]  /*2260*/  IMAD R2, R3, 0x100, R4 ;  /* 0x0000010003027824 */ /* 0x000fca00078e0204 */
[----:B-1----:R-:W-:-:S05]  /*2270*/  IADD3 R11, PT, PT, R2, 0x100, RZ ;  /* 0x00000100020b7810 */ /* 0x002fca0007ffe0ff */
[----:B0-----:R-:W-:-:S04]  /*2280*/  IMAD.WIDE.U32 R10, R11, 0x8, R6 ;  /* 0x000000080b0a7825 */ /* 0x001fc800078e0006 */
[----:B------:R-:W-:Y:S02]  /*2290*/  IMAD.MOV.U32 R6, RZ, RZ, R9 ;  /* 0x000000ffff067224 */ /* 0x000fe400078e0009 */
[----:B------:R-:W-:-:S05]  /*22a0*/  IMAD.MOV.U32 R7, RZ, RZ, RZ ;  /* 0x000000ffff077224 */ /* 0x000fca00078e00ff */
[----:B------:R4:W-:Y:S02]  /*22b0*/  REDG.E.ADD.64.STRONG.GPU desc[UR20][R10.64], R6 ;  /* 0x000000060a00798e */ /* 0x0009e4000c12e514 */
.L_x_184:
[----:B------:R-:W-:Y:S05]  /*22c0*/  BSYNC.RECONVERGENT B2 ;  /* 0x0000000000027941 */ /* 0x000fea0003800200 */
.L_x_183:
[----:B------:R-:W-:-:S07]  /*22d0*/  VIADD R3, R3, 0x2 ;  /* 0x0000000203037836 */ /* 0x000fce0000000000 */
.L_x_180:
[----:B------:R-:W-:-:S09]  /*22e0*/  UISETP.NE.AND UP0, UPT, UR9, URZ, UPT ;  /* 0x000000ff0900728c */ /* 0x000fd2000bf05270 */
[----:B------:R-:W-:Y:S05]  /*22f0*/  BRA.U !UP0, `(.L_x_179) ;  /* 0x0000000108287547 */ /* 0x000fea000b800000 */
[----:B------:R-:W-:-:S05]  /*2300*/  IMAD R2, R3, 0x400, R0 ;  /* 0x0000040003027824 */ /* 0x000fca00078e0200 */
[----:B------:R-:W5:Y:S02]  /*2310*/  LDS R9, [R2] ;  /* 0x0000000002097984 */ /* 0x000f640000000800 */
[----:B-----5:R-:W-:-:S13]  /*2320*/  ISETP.NE.AND P0, PT, R9, RZ, PT ;  /* 0x000000ff0900720c */ /* 0x020fda0003f05270 */
[----:B------:R-:W-:Y:S05]  /*2330*/  @!P0 BRA `(.L_x_179) ;  /* 0x0000000000188947 */ /* 0x000fea0003800000 */
[----:B0---4-:R-:W0:Y:S01]  /*2340*/  LDC.64 R6, c[0x0][0x380] ;  /* 0x0000e000ff067b82 */ /* 0x011e220000000a00 */
[----:B------:R-:W-:-:S04]  /*2350*/  IMAD R3, R3, 0x100, R4 ;  /* 0x0000010003037824 */ /* 0x000fc800078e0204 */
[----:B0-----:R-:W-:-:S04]  /*2360*/  IMAD.WIDE.U32 R2, R3, 0x8, R6 ;  /* 0x0000000803027825 */ /* 0x001fc800078e0006 */
[----:B------:R-:W-:Y:S02]  /*2370*/  IMAD.MOV.U32 R6, RZ, RZ, R9 ;  /* 0x000000ffff067224 */ /* 0x000fe400078e0009 */
[----:B------:R-:W-:-:S05]  /*2380*/  IMAD.MOV.U32 R7, RZ, RZ, RZ ;  /* 0x000000ffff077224 */ /* 0x000fca00078e00ff */
[----:B------:R0:W-:Y:S02]  /*2390*/  REDG.E.ADD.64.STRONG.GPU desc[UR20][R2.64], R6 ;  /* 0x000000060200798e */ /* 0x0001e4000c12e514 */
.L_x_179:
[----:B------:R-:W-:Y:S05]  /*23a0*/  BSYNC.RECONVERGENT B1 ;  /* 0x0000000000017941 */ /* 0x000fea0003800200 */
.L_x_169:
[----:B------:R-:W-:-:S13]  /*23b0*/  ISETP.GT.U32.AND P0, PT, R4, 0x7f, PT ;  /* 0x0000007f0400780c */ /* 0x000fda0003f04070 */
[----:B------:R-:W-:Y:S05]  /*23c0*/  @P0 BRA `(.L_x_150) ;  /* 0x0000000800900947 */ /* 0x000fea0003800000 */
[----:B------:R-:W-:Y:S01]  /*23d0*/  UISETP.GE.U32.AND UP0, UPT, UR22, 0x7, UPT ;  /* 0x000000071600788c */ /* 0x000fe2000bf06070 */
[----:B0-----:R-:W-:-:S08]  /*23e0*/  IMAD.MOV.U32 R3, RZ, RZ, RZ ;  /* 0x000000ffff037224 */ /* 0x001fd000078e00ff */
[----:B------:R-:W-:Y:S05]  /*23f0*/  BRA.U !UP0, `(.L_x_185) ;  /* 0x0000000508147547 */ /* 0x000fea000b800000 */
[----:B------:R-:W0:Y:S01]  /*2400*/  LDC.64 R2, c[0x0][0x380] ;  /* 0x0000e000ff027b82 */ /* 0x000e220000000a00 */
[----:B------:R-:W-:-:S07]  /*2410*/  IMAD.MOV.U32 R9, RZ, RZ, RZ ;  /* 0x000000ffff097224 */ /* 0x000fce00078e00ff */
.L_x_202:
[C---:B01--4-:R-:W-:Y:S01]  /*2420*/  IMAD R11, R9.reuse, 0x400, R0 ;  /* 0x00000400090b7824 */ /* 0x053fe200078e0200 */
[C---:B--23--:R-:W-:Y:S01]  /*2430*/  LEA R7, R9.reuse, R4, 0x8 ;  /* 0x0000000409077211 */ /* 0x04cfe200078e40ff */
[----:B------:R-:W-:Y:S01]  /*2440*/  BSSY.RECONVERGENT B1, `(.L_x_186) ;  /* 0x0000010000017945 */ /* 0x000fe20003800200 */
[----:B------:R-:W-:Y:S02]  /*2450*/  VIADD R9, R9, 0x8 ;  /* 0x0000000809097836 */ /* 0x000fe40000000000 */
[----:B---3--:R-:W1:Y:S01]  /*2460*/  LDS R14, [R11+0x200] ;  /* 0x000200000b0e7984 */ /* 0x008e620000000800 */
[----:B0-----:R-:W-:-:S03]  /*2470*/  IMAD.WIDE.U32 R6, R7, 0x8, R2 ;  /* 0x0000000807067825 */ /* 0x001fc600078e0002 */
[----:B------:R-:W0:Y:S04]  /*2480*/  LDS R13, [R11+0x600] ;  /* 0x000600000b0d7984 */ /* 0x000e280000000800 */
[----:B--2---:R2:W3:Y:S04]  /*2490*/  LDS R17, [R11+0xa00] ;  /* 0x000a00000b117984 */ /* 0x0044e80000000800 */
[----:B------:R2:W4:Y:S04]  /*24a0*/  LDS R18, [R11+0xe00] ;  /* 0x000e00000b127984 */ /* 0x0005280000000800 */
[----:B------:R2:W2:Y:S04]  /*24b0*/  LDS R19, [R11+0x1200] ;  /* 0x001200000b137984 */ /* 0x0004a80000000800 */
[----:B------:R0:W2:Y:S04]  /*24c0*/  LDS R16, [R11+0x1600] ;  /* 0x001600000b107984 */ /* 0x0000a80000000800 */
[----:B------:R0:W2:Y:S04]  /*24d0*/  LDS R12, [R11+0x1a00] ;  /* 0x001a00000b0c7984 */ /* 0x0000a80000000800 */
[----:B------:R0:W2:Y:S01]  /*24e0*/  LDS R10, [R11+0x1e00] ;  /* 0x001e00000b0a7984 */ /* 0x0000a20000000800 */
[----:B-1----:R-:W-:-:S02]  /*24f0*/  ISETP.NE.AND P0, PT, R14, RZ, PT ;  /* 0x000000ff0e00720c */ /* 0x002fc40003f05270 */
[----:B0-----:R-:W-:-:S11]  /*2500*/  ISETP.NE.AND P1, PT, R13, RZ, PT ;  /* 0x000000ff0d00720c */ /* 0x001fd60003f25270 */
[----:B---34-:R-:W-:Y:S05]  /*2510*/  @!P0 BRA `(.L_x_187) ;  /* 0x0000000000088947 */ /* 0x018fea0003800000 */
[----:B------:R-:W-:-:S05]  /*2520*/  IMAD.MOV.U32 R15, RZ, RZ, RZ ;  /* 0x000000ffff0f7224 */ /* 0x000fca00078e00ff */
[----:B------:R0:W-:Y:S02]  /*2530*/  REDG.E.ADD.64.STRONG.GPU desc[UR20][R6.64+0x400], R14 ;  /* 0x0004000e0600798e */ /* 0x0001e4000c12e514 */
.L_x_187:
[----:B------:R-:W-:Y:S05]  /*2540*/  BSYNC.RECONVERGENT B1 ;  /* 0x0000000000017941 */ /* 0x000fea0003800200 */
.L_x_186:
[----:B------:R-:W-:Y:S04]  /*2550*/  BSSY.RECONVERGENT B1, `(.L_x_188) ;  /* 0x0000005000017945 */ /* 0x000fe80003800200 */
[----:B------:R-:W-:Y:S05]  /*2560*/  @!P1 BRA `(.L_x_189) ;  /* 0x00000000000c9947 */ /* 0x000fea0003800000 */
[----:B0-----:R-:W-:Y:S02]  /*2570*/  IMAD.MOV.U32 R14, RZ, RZ, R13 ;  /* 0x000000ffff0e7224 */ /* 0x001fe400078e000d */
[----:B------:R-:W-:-:S05]  /*2580*/  IMAD.MOV.U32 R15, RZ, RZ, RZ ;  /* 0x000000ffff0f7224 */ /* 0x000fca00078e00ff */
[----:B------:R1:W-:Y:S02]  /*2590*/  REDG.E.ADD.64.STRONG.GPU desc[UR20][R6.64+0xc00], R14 ;  /* 0x000c000e0600798e */ /* 0x0003e4000c12e514 */
.L_x_189:
[----:B------:R-:W-:Y:S05]  /*25a0*/  BSYNC.RECONVERGENT B1 ;  /* 0x0000000000017941 */ /* 0x000fea0003800200 */
.L_x_188:
[----:B------:R-:W-:Y:S01]  /*25b0*/  ISETP.NE.AND P6, PT, R17, RZ, PT ;  /* 0x000000ff1100720c */ /* 0x000fe20003fc5270 */
[----:B------:R-:W-:Y:S01]  /*25c0*/  BSSY.RECONVERGENT B1, `(.L_x_190) ;  /* 0x000000b000017945 */ /* 0x000fe20003800200 */
[----:B------:R-:W-:Y:S02]  /*25d0*/  ISETP.NE.AND P0, PT, R9, UR27, PT ;  /* 0x0000001b09007c0c */ /* 0x000fe4000bf05270 */
[----:B------:R-:W-:Y:S02]  /*25e0*/  ISETP.NE.AND P1, PT, R18, RZ, PT ;  /* 0x000000ff1200720c */ /* 0x000fe40003f25270 */
[----:B--2---:R-:W-:Y:S02]  /*25f0*/  ISETP.NE.AND P2, PT, R19, RZ, PT ;  /* 0x000000ff1300720c */ /* 0x004fe40003f45270 */
[----:B------:R-:W-:Y:S02]  /*2600*/  ISETP.NE.AND P3, PT, R16, RZ, PT ;  /* 0x000000ff1000720c */ /* 0x000fe40003f65270 */
[----:B------:R-:W-:-:S02]  /*2610*/  ISETP.NE.AND P4, PT, R12, RZ, PT ;  /* 0x000000ff0c00720c */ /* 0x000fc40003f85270 */
[----:B------:R-:W-:Y:S01]  /*2620*/  ISETP.NE.AND P5, PT, R10, RZ, PT ;  /* 0x000000ff0a00720c */ /* 0x000fe20003fa5270 */
[----:B------:R-:W-:-:S12]  /*2630*/  @!P6 BRA `(.L_x_191) ;  /* 0x00000000000ce947 */ /* 0x000fd80003800000 */
[----:B01----:R-:W-:Y:S02]  /*2640*/  IMAD.MOV.U32 R14, RZ, RZ, R17 ;  /* 0x000000ffff0e7224 */ /* 0x003fe400078e0011 */
[----:B------:R-:W-:-:S05]  /*2650*/  IMAD.MOV.U32 R15, RZ, RZ, RZ ;  /* 0x000000ffff0f7224 */ /* 0x000fca00078e00ff */
[----:B------:R2:W-:Y:S02]  /*2660*/  REDG.E.ADD.64.STRONG.GPU desc[UR20][R6.64+0x1400], R14 ;  /* 0x0014000e0600798e */ /* 0x0005e4000c12e514 */
.L_x_191:
[----:B------:R-:W-:Y:S05]  /*2670*/  BSYNC.RECONVERGENT B1 ;  /* 0x0000000000017941 */ /* 0x000fea0003800200 */
.L_x_190:
[----:B------:R-:W-:Y:S04]  /*2680*/  BSSY.RECONVERGENT B1, `(.L_x_192) ;  /* 0x0000005000017945 */ /* 0x000fe80003800200 */
[----:B------:R-:W-:Y:S05]  /*2690*/  @!P1 BRA `(.L_x_193) ;  /* 0x00000000000c9947 */ /* 0x000fea0003800000 */
[----:B012---:R-:W-:Y:S02]  /*26a0*/  IMAD.MOV.U32 R14, RZ, RZ, R18 ;  /* 0x000000ffff0e7224 */ /* 0x007fe400078e0012 */
[----:B------:R-:W-:-:S05]  /*26b0*/  IMAD.MOV.U32 R15, RZ, RZ, RZ ;  /* 0x000000ffff0f7224 */ /* 0x000fca00078e00ff */
[----:B------:R3:W-:Y:S02]  /*26c0*/  REDG.E.ADD.64.STRONG.GPU desc[UR20][R6.64+0x1c00], R14 ;  /* 0x001c000e0600798e */ /* 0x0007e4000c12e514 */
.L_x_193:
[----:B------:R-:W-:Y:S05]  /*26d0*/  BSYNC.RECONVERGENT B1 ;  /* 0x0000000000017941 */ /* 0x000fea0003800200 */
.L_x_192:
[----:B------:R-:W-:Y:S04]  /*26e0*/  BSSY.RECONVERGENT B1, `(.L_x_194) ;  /* 0x0000005000017945 */ /* 0x000fe80003800200 */
[----:B------:R-:W-:Y:S05]  /*26f0*/  @!P2 BRA `(.L_x_195) ;  /* 0x00000000000ca947 */ /* 0x000fea0003800000 */
[----:B0123--:R-:W-:Y:S02]  /*2700*/  IMAD.MOV.U32 R14, RZ, RZ, R19 ;  /* 0x000000ffff0e7224 */ /* 0x00ffe400078e0013 */
[----:B------:R-:W-:-:S05]  /*2710*/  IMAD.MOV.U32 R15, RZ, RZ, RZ ;  /* 0x000000ffff0f7224 */ /* 0x000fca00078e00ff */
[----:B------:R4:W-:Y:S02]  /*2720*/  REDG.E.ADD.64.STRONG.GPU desc[UR20][R6.64+0x2400], R14 ;  /* 0x0024000e0600798e */ /* 0x0009e4000c12e514 */
.L_x_195:
[----:B------:R-:W-:Y:S05]  /*2730*/  BSYNC.RECONVERGENT B1 ;  /* 0x0000000000017941 */ /* 0x000fea0003800200 */
.L_x_194:
[----:B------:R-:W-:Y:S04]  /*2740*/  BSSY.RECONVERGENT B1, `(.L_x_196) ;  /* 0x0000004000017945 */ /* 0x000fe80003800200 */
[----:B------:R-:W-:Y:S05]  /*2750*/  @!P3 BRA `(.L_x_197) ;  /* 0x000000000008b947 */ /* 0x000fea0003800000 */
[----:B------:R-:W-:-:S05]  /*2760*/  HFMA2 R17, -RZ, RZ, 0, 0 ;  /* 0x00000000ff117431 */ /* 0x000fca00000001ff */
[----:B------:R0:W-:Y:S02]  /*2770*/  REDG.E.ADD.64.STRONG.GPU desc[UR20][R6.64+0x2c00], R16 ;  /* 0x002c00100600798e */ /* 0x0001e4000c12e514 */
.L_x_197:
[----:B------:R-:W-:Y:S05]  /*2780*/  BSYNC.RECONVERGENT B1 ;  /* 0x0000000000017941 */ /* 0x000fea0003800200 */
.L_x_196:
[----:B------:R-:W-:Y:S04]  /*2790*/  BSSY.RECONVERGENT B1, `(.L_x_198) ;  /* 0x0000004000017945 */ /* 0x000fe80003800200 */
[----:B------:R-:W-:Y:S05]  /*27a0*/  @!P4 BRA `(.L_x_199) ;  /* 0x000000000008c947 */ /* 0x000fea0003800000 */
[----:B------:R-:W-:-:S05]  /*27b0*/  IMAD.MOV.U32 R13, RZ, RZ, RZ ;  /* 0x000000ffff0d7224 */ /* 0x000fca00078e00ff */
[----:B------:R0:W-:Y:S02]  /*27c0*/  REDG.E.ADD.64.STRONG.GPU desc[UR20][R6.64+0x3400], R12 ;  /* 0x0034000c0600798e */ /* 0x0001e4000c12e514 */
.L_x_199:
[----:B------:R-:W-:Y:S05]  /*27d0*/  BSYNC.RECONVERGENT B1 ;  /* 0x0000000000017941 */ /* 0x000fea0003800200 */
.L_x_198:
[----:B------:R-:W-:Y:S04]  /*27e0*/  BSSY.RECONVERGENT B1, `(.L_x_200) ;  /* 0x0000004000017945 */ /* 0x000fe80003800200 */
[----:B------:R-:W-:Y:S05]  /*27f0*/  @!P5 BRA `(.L_x_201) ;  /* 0x000000000008d947 */ /* 0x000fea0003800000 */
[----:B------:R-:W-:-:S05]  /*2800*/  IMAD.MOV.U32 R11, RZ, RZ, RZ ;  /* 0x000000ffff0b7224 */ /* 0x000fca00078e00ff */
[----:B------:R0:W-:Y:S02]  /*2810*/  REDG.E.ADD.64.STRONG.GPU desc[UR20][R6.64+0x3c00], R10 ;  /* 0x003c000a0600798e */ /* 0x0001e4000c12e514 */
.L_x_201:
[----:B------:R-:W-:Y:S05]  /*2820*/  BSYNC.RECONVERGENT B1 ;  /* 0x0000000000017941 */ /* 0x000fea0003800200 */
.L_x_200:
[----:B------:R-:W-:Y:S05]  /*2830*/  @P0 BRA `(.L_x_202) ;  /* 0xfffffff800f80947 */ /* 0x000fea000383ffff */
[----:B------:R-:W-:-:S07]  /*2840*/  IMAD.U32 R3, RZ, RZ, UR27 ;  /* 0x0000001bff037e24 */ /* 0x000fce000f8e00ff */
.L_x_185:
[----:B------:R-:W-:-:S09]  /*2850*/  UISETP.NE.AND UP0, UPT, UR24, URZ, UPT ;  /* 0x000000ff1800728c */ /* 0x000fd2000bf05270 */
[----:B------:R-:W-:Y:S05]  /*2860*/  BRA.U !UP0, `(.L_x_150) ;  /* 0x0000000508687547 */ /* 0x000fea000b800000 */
[----:B------:R-:W-:-:S13]  /*2870*/  ISETP.GE.U32.AND P0, PT, R8, 0x3, PT ;  /* 0x000000030800780c */ /* 0x000fda0003f06070 */
[----:B------:R-:W-:Y:S05]  /*2880*/  @!P0 BRA `(.L_x_203) ;  /* 0x0000000000bc8947 */ /* 0x000fea0003800000 */
[----:B01234-:R-:W-:Y:S01]  /*2890*/  IMAD R7, R3, 0x400, R0 ;  /* 0x0000040003077824 */ /* 0x01ffe200078e0200 */
[----:B------:R-:W-:Y:S04]  /*28a0*/  BSSY.RECONVERGENT B1, `(.L_x_204) ;  /* 0x000000f000017945 */ /* 0x000fe80003800200 */
[----:B------:R-:W0:Y:S04]  /*28b0*/  LDS R10, [R7+0x200] ;  /* 0x00020000070a7984 */ /* 0x000e280000000800 */
[----:B------:R-:W1:Y:S04]  /*28c0*/  LDS R12, [R7+0x600] ;  /* 0x00060000070c7984 */ /* 0x000e680000000800 */
[----:B------:R-:W2:Y:S04]  /*28d0*/  LDS R6, [R7+0xa00] ;  /* 0x000a000007067984 */ /* 0x000ea80000000800 */
[----:B------:R-:W3:Y:S01]  /*28e0*/  LDS R2, [R7+0xe00] ;  /* 0x000e000007027984 */ /* 0x000ee20000000800 */
[----:B0-----:R-:W-:-:S02]  /*28f0*/  ISETP.NE.AND P0, PT, R10, RZ, PT ;  /* 0x000000ff0a00720c */ /* 0x001fc40003f05270 */
[----:B-1----:R-:W-:Y:S02]  /*2900*/  ISETP.NE.AND P1, PT, R12, RZ, PT ;  /* 0x000000ff0c00720c */ /* 0x002fe40003f25270 */
[----:B--2---:R-:W-:Y:S02]  /*2910*/  ISETP.NE.AND P2, PT, R6, RZ, PT ;  /* 0x000000ff0600720c */ /* 0x004fe40003f45270 */
[----:B---3--:R-:W-:-:S07]  /*2920*/  ISETP.NE.AND P3, PT, R2, RZ, PT ;  /* 0x000000ff0200720c */ /* 0x008fce0003f65270 */
[----:B------:R-:W-:Y:S06]  /*2930*/  @!P0 BRA `(.L_x_205) ;  /* 0x0000000000148947 */ /* 0x000fec0003800000 */
[----:B------:R-:W0:Y:S01]  /*2940*/  LDC.64 R8, c[0x0][0x380] ;  /* 0x0000e000ff087b82 */ /* 0x000e220000000a00 */
[----:B------:R-:W-:Y:S02]  /*2950*/  IMAD R7, R3, 0x100, R4 ;  /* 0x0000010003077824 */ /* 0x000fe400078e0204 */
[----:B------:R-:W-:Y:S02]  /*2960*/  IMAD.MOV.U32 R11, RZ, RZ, RZ ;  /* 0x000000ffff0b7224 */ /* 0x000fe400078e00ff */
[----:B0-----:R-:W-:-:S05]  /*2970*/  IMAD.WIDE.U32 R8, R7, 0x8, R8 ;  /* 0x0000000807087825 */ /* 0x001fca00078e0008 */
[----:B------:R0:W-:Y:S02]  /*2980*/  REDG.E.ADD.64.STRONG.GPU desc[UR20][R8.64+0x400], R10 ;  /* 0x0004000a0800798e */ /* 0x0001e4000c12e514 */
.L_x_205:
[----:B------:R-:W-:Y:S05]  /*2990*/  BSYNC.RECONVERGENT B1 ;  /* 0x0000000000017941 */ /* 0x000fea0003800200 */
.L_x_204:
        /* <DEDUP_REMOVED lines=9> */
.L_x_207:
[----:B------:R-:W-:Y:S05]  /*2a30*/  BSYNC.RECONVERGENT B1 ;  /* 0x0000000000017941 */ /* 0x000fea0003800200 */
.L_x_206:
[----:B------:R-:W-:Y:S04]  /*2a40*/  BSSY.RECONVERGENT B1, `(.L_x_208) ;  /* 0x0000008000017945 */ /* 0x000fe80003800200 */
[----:B------:R-:W-:Y:S05]  /*2a50*/  @!P2 BRA `(.L_x_209) ;  /* 0x000000000018a947 */ /* 0x000fea0003800000 */
[----:B01----:R-:W0:Y:S01]  /*2a60*/  LDC.64 R8, c[0x0][0x380] ;  /* 0x0000e000ff087b82 */ /* 0x003e220000000a00 */
[----:B------:R-:W-:-:S05]  /*2a70*/  LEA R7, R3, R4, 0x8 ;  /* 0x0000000403077211 */ /* 0x000fca00078e40ff */
[----:B------:R-:W-:-:S04]  /*2a80*/  VIADD R7, R7, 0x200 ;  /* 0x0000020007077836 */ /* 0x000fc80000000000 */
[----:B0-----:R-:W-:-:S04]  /*2a90*/  IMAD.WIDE.U32 R8, R7, 0x8, R8 ;  /* 0x0000000807087825 */ /* 0x001fc800078e0008 */
[----:B------:R-:W-:-:S05]  /*2aa0*/  IMAD.MOV.U32 R7, RZ, RZ, RZ ;  /* 0x000000ffff077224 */ /* 0x000fca00078e00ff */
[----:B------:R2:W-:Y:S02]  /*2ab0*/  REDG.E.ADD.64.STRONG.GPU desc[UR20][R8.64+0x400], R6 ;  /* 0x000400060800798e */ /* 0x0005e4000c12e514 */
.L_x_209:
[----:B------:R-:W-:Y:S05]  /*2ac0*/  BSYNC.RECONVERGENT B1 ;  /* 0x0000000000017941 */ /* 0x000fea0003800200 */
.L_x_208:
[----:B------:R-:W-:Y:S04]  /*2ad0*/  BSSY.RECONVERGENT B1, `(.L_x_210) ;  /* 0x0000009000017945 */ /* 0x000fe80003800200 */
[----:B------:R-:W-:Y:S05]  /*2ae0*/  @!P3 BRA `(.L_x_211) ;  /* 0x00000000001cb947 */ /* 0x000fea0003800000 */
[----:B--2---:R-:W2:Y:S01]  /*2af0*/  LDC.64 R6, c[0x0][0x380] ;  /* 0x0000e000ff067b82 */ /* 0x004ea20000000a00 */
[----:B01----:R-:W-:Y:S02]  /*2b00*/  IMAD R9, R3, 0x100, R4 ;  /* 0x0000010003097824 */ /* 0x003fe400078e0204 */
[----:B------:R-:W-:Y:S02]  /*2b10*/  IMAD.MOV.U32 R8, RZ, RZ, R2 ;  /* 0x000000ffff087224 */ /* 0x000fe400078e0002 */
[----:B------:R-:W-:-:S04]  /*2b20*/  VIADD R9, R9, 0x300 ;  /* 0x0000030009097836 */ /* 0x000fc80000000000 */
[----:B--2---:R-:W-:-:S04]  /*2b30*/  IMAD.WIDE.U32 R6, R9, 0x8, R6 ;  /* 0x0000000809067825 */ /* 0x004fc800078e0006 */
[----:B------:R-:W-:-:S05]  /*2b40*/  IMAD.MOV.U32 R9, RZ, RZ, RZ ;  /* 0x000000ffff097224 */ /* 0x000fca00078e00ff */
[----:B------:R3:W-:Y:S02]  /*2b50*/  REDG.E.ADD.64.STRONG.GPU desc[UR20][R6.64+0x400], R8 ;  /* 0x000400080600798e */ /* 0x0007e4000c12e514 */
.L_x_211:
[----:B------:R-:W-:Y:S05]  /*2b60*/  BSYNC.RECONVERGENT B1 ;  /* 0x0000000000017941 */ /* 0x000fea0003800200 */
.L_x_210:
[----:B------:R-:W-:-:S07]  /*2b70*/  VIADD R3, R3, 0x4 ;  /* 0x0000000403037836 */ /* 0x000fce0000000000 */
.L_x_203:
[----:B------:R-:W-:-:S09]  /*2b80*/  UISETP.NE.AND UP0, UPT, UR25, URZ, UPT ;  /* 0x000000ff1900728c */ /* 0x000fd2000bf05270 */
[----:B------:R-:W-:Y:S05]  /*2b90*/  BRA.U !UP0, `(.L_x_150) ;  /* 0x00000001089c7547 */ /* 0x000fea000b800000 */
[----:B------:R-:W-:-:S13]  /*2ba0*/  ISETP.NE.AND P0, PT, R5, RZ, PT ;  /* 0x000000ff0500720c */ /* 0x000fda0003f05270 */
[----:B------:R-:W-:Y:S05]  /*2bb0*/  @!P0 BRA `(.L_x_212) ;  /* 0x0000000000648947 */ /* 0x000fea0003800000 */
[----:B01234-:R-:W-:Y:S01]  /*2bc0*/  IMAD R6, R3, 0x400, R0 ;  /* 0x0000040003067824 */ /* 0x01ffe200078e0200 */
[----:B------:R-:W-:Y:S04]  /*2bd0*/  BSSY.RECONVERGENT B1, `(.L_x_213) ;  /* 0x000000c000017945 */ /* 0x000fe80003800200 */
[----:B------:R-:W0:Y:S04]  /*2be0*/  LDS R2, [R6+0x200] ;  /* 0x0002000006027984 */ /* 0x000e280000000800 */
[----:B------:R-:W1:Y:S01]  /*2bf0*/  LDS R5, [R6+0x600] ;  /* 0x0006000006057984 */ /* 0x000e620000000800 */
[----:B0-----:R-:W-:-:S02]  /*2c00*/  ISETP.NE.AND P0, PT, R2, RZ, PT ;  /* 0x000000ff0200720c */ /* 0x001fc40003f05270 */
[----:B-1----:R-:W-:-:S11]  /*2c10*/  ISETP.NE.AND P1, PT, R5, RZ, PT ;  /* 0x000000ff0500720c */ /* 0x002fd60003f25270 */
[----:B------:R-:W-:Y:S05]  /*2c20*/  @!P0 BRA `(.L_x_214) ;  /* 0x0000000000188947 */ /* 0x000fea0003800000 */
[----:B------:R-:W0:Y:S01]  /*2c30*/  LDC.64 R6, c[0x0][0x380] ;  /* 0x0000e000ff067b82 */ /* 0x000e220000000a00 */
[----:B------:R-:W-:-:S04]  /*2c40*/  IMAD R9, R3, 0x100, R4 ;  /* 0x0000010003097824 */ /* 0x000fc800078e0204 */
[----:B0-----:R-:W-:Y:S01]  /*2c50*/  IMAD.WIDE.U32 R8, R9, 0x8, R6 ;  /* 0x0000000809087825 */ /* 0x001fe200078e0006 */
[----:B------:R-:W-:-:S03]  /*2c60*/  MOV R7, RZ ;  /* 0x000000ff00077202 */ /* 0x000fc60000000f00 */
[----:B------:R-:W-:-:S05]  /*2c70*/  IMAD.MOV.U32 R6, RZ, RZ, R2 ;  /* 0x000000ffff067224 */ /* 0x000fca00078e0002 */
[----:B------:R0:W-:Y:S02]  /*2c80*/  REDG.E.ADD.64.STRONG.GPU desc[UR20][R8.64+0x400], R6 ;  /* 0x000400060800798e */ /* 0x0001e4000c12e514 */
.L_x_214:
[----:B------:R-:W-:Y:S05]  /*2c90*/  BSYNC.RECONVERGENT B1 ;  /* 0x0000000000017941 */ /* 0x000fea0003800200 */
.L_x_213:
[----:B------:R-:W-:Y:S04]  /*2ca0*/  BSSY.RECONVERGENT B1, `(.L_x_215) ;  /* 0x0000009000017945 */ /* 0x000fe80003800200 */
[----:B------:R-:W-:Y:S05]  /*2cb0*/  @!P1 BRA `(.L_x_216) ;  /* 0x00000000001c9947 */ /* 0x000fea0003800000 */
[----:B0-----:R-:W0:Y:S01]  /*2cc0*/  LDC.64 R6, c[0x0][0x380] ;  /* 0x0000e000ff067b82 */ /* 0x001e220000000a00 */
[----:B------:R-:W-:-:S04]  /*2cd0*/  IMAD R2, R3, 0x100, R4 ;  /* 0x0000010003027824 */ /* 0x000fc800078e0204 */
[----:B------:R-:W-:-:S04]  /*2ce0*/  VIADD R9, R2, 0x100 ;  /* 0x0000010002097836 */ /* 0x000fc80000000000 */
[----:B0-----:R-:W-:-:S04]  /*2cf0*/  IMAD.WIDE.U32 R8, R9, 0x8, R6 ;  /* 0x0000000809087825 */ /* 0x001fc800078e0006 */
[----:B------:R-:W-:Y:S02]  /*2d00*/  IMAD.MOV.U32 R6, RZ, RZ, R5 ;  /* 0x000000ffff067224 */ /* 0x000fe400078e0005 */
[----:B------:R-:W-:-:S05]  /*2d10*/  IMAD.MOV.U32 R7, RZ, RZ, RZ ;  /* 0x000000ffff077224 */ /* 0x000fca00078e00ff */
[----:B------:R1:W-:Y:S02]  /*2d20*/  REDG.E.ADD.64.STRONG.GPU desc[UR20][R8.64+0x400], R6 ;  /* 0x000400060800798e */ /* 0x0003e4000c12e514 */
.L_x_216:
[----:B------:R-:W-:Y:S05]  /*2d30*/  BSYNC.RECONVERGENT B1 ;  /* 0x0000000000017941 */ /* 0x000fea0003800200 */
.L_x_215:
[----:B------:R-:W-:-:S07]  /*2d40*/  VIADD R3, R3, 0x2 ;  /* 0x0000000203037836 */ /* 0x000fce0000000000 */
.L_x_212:
[----:B------:R-:W-:-:S09]  /*2d50*/  UISETP.NE.AND UP0, UPT, UR9, URZ, UPT ;  /* 0x000000ff0900728c */ /* 0x000fd2000bf05270 */
[----:B------:R-:W-:Y:S05]  /*2d60*/  BRA.U !UP0, `(.L_x_150) ;  /* 0x0000000108287547 */ /* 0x000fea000b800000 */
[----:B------:R-:W-:-:S05]  /*2d70*/  IMAD R2, R3, 0x400, R0 ;  /* 0x0000040003027824 */ /* 0x000fca00078e0200 */
[----:B------:R-:W5:Y:S02]  /*2d80*/  LDS R5, [R2+0x200] ;  /* 0x0002000002057984 */ /* 0x000f640000000800 */
[----:B-----5:R-:W-:-:S13]  /*2d90*/  ISETP.NE.AND P0, PT, R5, RZ, PT ;  /* 0x000000ff0500720c */ /* 0x020fda0003f05270 */
[----:B------:R-:W-:Y:S05]  /*2da0*/  @!P0 BRA `(.L_x_150) ;  /* 0x0000000000188947 */ /* 0x000fea0003800000 */
[----:B01234-:R-:W0:Y:S01]  /*2db0*/  LDC.64 R6, c[0x0][0x380] ;  /* 0x0000e000ff067b82 */ /* 0x01fe220000000a00 */
[----:B------:R-:W-:-:S04]  /*2dc0*/  IMAD R3, R3, 0x100, R4 ;  /* 0x0000010003037824 */ /* 0x000fc800078e0204 */
[----:B0-----:R-:W-:-:S04]  /*2dd0*/  IMAD.WIDE.U32 R2, R3, 0x8, R6 ;  /* 0x0000000803027825 */ /* 0x001fc800078e0006 */
[----:B------:R-:W-:Y:S02]  /*2de0*/  IMAD.MOV.U32 R6, RZ, RZ, R5 ;  /* 0x000000ffff067224 */ /* 0x000fe400078e0005 */
[----:B------:R-:W-:-:S05]  /*2df0*/  IMAD.MOV.U32 R7, RZ, RZ, RZ ;  /* 0x000000ffff077224 */ /* 0x000fca00078e00ff */
[----:B------:R0:W-:Y:S02]  /*2e00*/  REDG.E.ADD.64.STRONG.GPU desc[UR20][R2.64+0x400], R6 ;  /* 0x000400060200798e */ /* 0x0001e4000c12e514 */
.L_x_150:
[----:B------:R-:W-:Y:S05]  /*2e10*/  BSYNC.RECONVERGENT B0 ;  /* 0x0000000000007941 */ /* 0x000fea0003800200 */
.L_x_149:
[----:B------:R-:W-:Y:S01]  /*2e20*/  BAR.SYNC.DEFER_BLOCKING 0x0 ;  /* 0x0000000000007b1d */ /* 0x000fe20000010000 */
[----:B------:R-:W-:-:S04]  /*2e30*/  UIADD3 UR6, UP0, UPT, UR6, 0x1, URZ ;  /* 0x0000000106067890 */ /* 0x000fc8000ff1e0ff */
[----:B------:R-:W-:Y:S02]  /*2e40*/  UIADD3.X UR7, UPT, UPT, URZ, UR7, URZ, UP0, !UPT ;  /* 0x00000007ff077290 */ /* 0x000fe400087fe4ff */
[----:B------:R-:W-:-:S04]  /*2e50*/  UISETP.NE.U32.AND UP0, UPT, UR6, UR11, UPT ;  /* 0x0000000b0600728c */ /* 0x000fc8000bf05070 */
[----:B------:R-:W-:-:S09]  /*2e60*/  UISETP.NE.AND.EX UP0, UPT, UR7, UR12, UPT, UP0 ;  /* 0x0000000c0700728c */ /* 0x000fd2000bf05300 */
[----:B------:R-:W-:Y:S05]  /*2e70*/  BRA.U UP0, `(.L_x_217) ;  /* 0xffffffd500087547 */ /* 0x000fea000b83ffff */
[----:B------:R-:W-:Y:S05]  /*2e80*/  EXIT ;  /* 0x000000000000794d */ /* 0x000fea0003800000 */
.L_x_218:
        /* <DEDUP_REMOVED lines=15> */
.L_x_328:


//--------------------- .text._ZN3cub18CUB_300001_SM_10006detail10radix_sort31DeviceRadixSortSingleTileKernelINS1_5radix10policy_hubIjNS0_8NullTypeEyE10Policy1000ELNS0_9SortOrderE1EjS6_yNS1_21identity_decomposer_tEEEvPKT1_PSB_PKT2_PSF_T3_iiT4_ --------------------------
	.section	.text._ZN3cub18CUB_300001_SM_10006detail10radix_sort31DeviceRadixSortSingleTileKernelINS1_5radix10policy_hubIjNS0_8NullTypeEyE10Policy1000ELNS0_9SortOrderE1EjS6_yNS1_21identity_decomposer_tEEEvPKT1_PSB_PKT2_PSF_T3_iiT4_,"ax",@progbits
	.align	128
        .global         _ZN3cub18CUB_300001_SM_10006detail10radix_sort31DeviceRadixSortSingleTileKernelINS1_5radix10policy_hubIjNS0_8NullTypeEyE10Policy1000ELNS0_9SortOrderE1EjS6_yNS1_21identity_decomposer_tEEEvPKT1_PSB_PKT2_PSF_T3_iiT4_
        .type           _ZN3cub18CUB_300001_SM_10006detail10radix_sort31DeviceRadixSortSingleTileKernelINS1_5radix10policy_hubIjNS0_8NullTypeEyE10Policy1000ELNS0_9SortOrderE1EjS6_yNS1_21identity_decomposer_tEEEvPKT1_PSB_PKT2_PSF_T3_iiT4_,@function
        .size           _ZN3cub18CUB_300001_SM_10006detail10radix_sort31DeviceRadixSortSingleTileKernelINS1_5radix10policy_hubIjNS0_8NullTypeEyE10Policy1000ELNS0_9SortOrderE1EjS6_yNS1_21identity_decomposer_tEEEvPKT1_PSB_PKT2_PSF_T3_iiT4_,(.L_x_329 - _ZN3cub18CUB_300001_SM_10006detail10radix_sort31DeviceRadixSortSingleTileKernelINS1_5radix10policy_hubIjNS0_8NullTypeEyE10Policy1000ELNS0_9SortOrderE1EjS6_yNS1_21identity_decomposer_tEEEvPKT1_PSB_PKT2_PSF_T3_iiT4_)
        .other          _ZN3cub18CUB_300001_SM_10006detail10radix_sort31DeviceRadixSortSingleTileKernelINS1_5radix10policy_hubIjNS0_8NullTypeEyE10Policy1000ELNS0_9SortOrderE1EjS6_yNS1_21identity_decomposer_tEEEvPKT1_PSB_PKT2_PSF_T3_iiT4_,@"STO_CUDA_ENTRY STV_DEFAULT"
_ZN3cub18CUB_300001_SM_10006detail10radix_sort31DeviceRadixSortSingleTileKernelINS1_5radix10policy_hubIjNS0_8NullTypeEyE10Policy1000ELNS0_9SortOrderE1EjS6_yNS1_21identity_decomposer_tEEEvPKT1_PSB_PKT2_PSF_T3_iiT4_:
.text._ZN3cub18CUB_300001_SM_10006detail10radix_sort31DeviceRadixSortSingleTileKernelINS1_5radix10policy_hubIjNS0_8NullTypeEyE10Policy1000ELNS0_9SortOrderE1EjS6_yNS1_21identity_decomposer_tEEEvPKT1_PSB_PKT2_PSF_T3_iiT4_:
[----:B------:R-:W-:Y:S01]  /*0000*/  LDC R1, c[0x0][0x37c] ;  /* 0x0000df00ff017b82 */ /* 0x000fe20000000800 */
[----:B------:R-:W0:Y:S01]  /*0010*/  S2R R0, SR_TID.X ;  /* 0x0000000000007919 */ /* 0x000e220000002100 */
[----:B------:R-:W1:Y:S06]  /*0020*/  LDCU UR4, c[0x0][0x3a0] ;  /* 0x00007400ff0477ac */ /* 0x000e6c0008000800 */
[----:B------:R-:W2:Y:S01]  /*0030*/  LDC.64 R4, c[0x0][0x380] ;  /* 0x0000e000ff047b82 */ /* 0x000ea20000000a00 */
[----:B------:R-:W-:Y:S01]  /*0040*/  CS2R R12, SRZ ;  /* 0x00000000000c7805 */ /* 0x000fe2000001ff00 */
[----:B------:R-:W3:Y:S01]  /*0050*/  LDCU.64 UR10, c[0x0][0x358] ;  /* 0x00006b00ff0a77ac */ /* 0x000ee20008000a00 */
[----:B------:R-:W-:-:S02]  /*0060*/  CS2R R14, SRZ ;  /* 0x00000000000e7805 */ /* 0x000fc4000001ff00 */
[----:B------:R-:W-:Y:S02]  /*0070*/  CS2R R16, SRZ ;  /* 0x0000000000107805 */ /* 0x000fe4000001ff00 */
[----:B------:R-:W-:Y:S02]  /*0080*/  CS2R R18, SRZ ;  /* 0x0000000000127805 */ /* 0x000fe4000001ff00 */
[----:B------:R-:W-:Y:S01]  /*0090*/  CS2R R20, SRZ ;  /* 0x0000000000147805 */ /* 0x000fe2000001ff00 */
[----:B------:R-:W4:Y:S01]  /*00a0*/  S2UR UR5, SR_CgaCtaId ;  /* 0x00000000000579c3 */ /* 0x000f220000008800 */
[----:B------:R-:W-:Y:S02]  /*00b0*/  CS2R R22, SRZ ;  /* 0x0000000000167805 */ /* 0x000fe4000001ff00 */
[----:B------:R-:W-:Y:S02]  /*00c0*/  CS2R R24, SRZ ;  /* 0x0000000000187805 */ /* 0x000fe4000001ff00 */
[----:B------:R-:W-:Y:S01]  /*00d0*/  CS2R R26, SRZ ;  /* 0x00000000001a7805 */ /* 0x000fe2000001ff00 */
[----:B------:R-:W-:Y:S01]  /*00e0*/  IMAD.MOV.U32 R28, RZ, RZ, RZ ;  /* 0x000000ffff1c7224 */ /* 0x000fe200078e00ff */
[----:B------:R-:W3:Y:S01]  /*00f0*/  S2R R29, SR_LANEID ;  /* 0x00000000001d7919 */ /* 0x000ee20000000000 */
[----:B------:R-:W4:Y:S01]  /*0100*/  LDCU.64 UR6, c[0x0][0x3a8] ;  /* 0x00007500ff0677ac */ /* 0x000f220008000a00 */
[----:B------:R-:W2:Y:S01]  /*0110*/  LDCU UR9, c[0x0][0x3ac] ;  /* 0x00007580ff0977ac */ /* 0x000ea20008000800 */
[----:B0-----:R-:W-:-:S04]  /*0120*/  IMAD R7, R0, 0x13, RZ ;  /* 0x0000001300077824 */ /* 0x001fc800078e02ff */
[C---:B------:R-:W-:Y:S01]  /*0130*/  VIADD R2, R7.reuse, 0x1 ;  /* 0x0000000107027836 */ /* 0x040fe20000000000 */
[C---:B-1----:R-:W-:Y:S01]  /*0140*/  ISETP.GE.AND P1, PT, R7.reuse, UR4, PT ;  /* 0x0000000407007c0c */ /* 0x042fe2000bf26270 */
[C---:B------:R-:W-:Y:S02]  /*0150*/  VIADD R3, R7.reuse, 0x2 ;  /* 0x0000000207037836 */ /* 0x040fe40000000000 */
[C---:B------:R-:W-:Y:S01]  /*0160*/  VIADD R6, R7.reuse, 0x5 ;  /* 0x0000000507067836 */ /* 0x040fe20000000000 */
[----:B------:R-:W-:Y:S01]  /*0170*/  ISETP.GE.AND P2, PT, R2, UR4, PT ;  /* 0x0000000402007c0c */ /* 0x000fe2000bf46270 */
[----:B------:R-:W-:Y:S01]  /*0180*/  VIADD R2, R7, 0x3 ;  /* 0x0000000307027836 */ /* 0x000fe20000000000 */
[----:B------:R-:W-:Y:S01]  /*0190*/  ISETP.GE.AND P3, PT, R3, UR4, PT ;  /* 0x0000000403007c0c */ /* 0x000fe2000bf66270 */
[C---:B------:R-:W-:Y:S01]  /*01a0*/  VIADD R3, R7.reuse, 0x4 ;  /* 0x0000000407037836 */ /* 0x040fe20000000000 */
[----:B------:R-:W-:Y:S01]  /*01b0*/  ISETP.GE.AND P6, PT, R6, UR4, PT ;  /* 0x0000000406007c0c */ /* 0x000fe2000bfc6270 */
[----:B--2---:R-:W-:Y:S01]  /*01c0*/  IMAD.WIDE.U32 R4, R7, 0x4, R4 ;  /* 0x0000000407047825 */ /* 0x004fe200078e0004 */
[----:B------:R-:W-:-:S02]  /*01d0*/  ISETP.GE.AND P4, PT, R2, UR4, PT ;  /* 0x0000000402007c0c */ /* 0x000fc4000bf86270 */
[----:B------:R-:W-:Y:S02]  /*01e0*/  ISETP.GE.AND P5, PT, R3, UR4, PT ;  /* 0x0000000403007c0c */ /* 0x000fe4000bfa6270 */
[----:B------:R-:W-:Y:S01]  /*01f0*/  CS2R R2, SRZ ;  /* 0x0000000000027805 */ /* 0x000fe2000001ff00 */
[C---:B------:R-:W-:Y:S02]  /*0200*/  VIADD R6, R7.reuse, 0x7 ;  /* 0x0000000707067836 */ /* 0x040fe40000000000 */
[----:B------:R-:W-:-:S03]  /*0210*/  VIADD R8, R7, 0x6 ;  /* 0x0000000607087836 */ /* 0x000fc60000000000 */
[----:B---3--:R0:W5:Y:S01]  /*0220*/  @!P1 LDG.E R2, desc[UR10][R4.64] ;  /* 0x0000000a04029981 */ /* 0x008162000c1e1900 */
[----:B------:R-:W-:Y:S01]  /*0230*/  ISETP.GE.AND P1, PT, R6, UR4, PT ;  /* 0x0000000406007c0c */ /* 0x000fe2000bf26270 */
[C---:B------:R-:W-:Y:S01]  /*0240*/  VIADD R6, R7.reuse, 0x9 ;  /* 0x0000000907067836 */ /* 0x040fe20000000000 */
[----:B------:R-:W-:Y:S01]  /*0250*/  ISETP.GE.AND P0, PT, R8, UR4, PT ;  /* 0x0000000408007c0c */ /* 0x000fe2000bf06270 */
[----:B------:R0:W5:Y:S01]  /*0260*/  @!P3 LDG.E R12, desc[UR10][R4.64+0x8] ;  /* 0x0000080a040cb981 */ /* 0x000162000c1e1900 */
[C---:B------:R-:W-:Y:S02]  /*0270*/  VIADD R8, R7.reuse, 0x8 ;  /* 0x0000000807087836 */ /* 0x040fe40000000000 */
[----:B------:R-:W-:Y:S01]  /*0280*/  ISETP.GE.AND P3, PT, R6, UR4, PT ;  /* 0x0000000406007c0c */ /* 0x000fe2000bf66270 */
[C---:B------:R-:W-:Y:S01]  /*0290*/  VIADD R6, R7.reuse, 0xa ;  /* 0x0000000a07067836 */ /* 0x040fe20000000000 */
[----:B------:R0:W5:Y:S04]  /*02a0*/  @!P4 LDG.E R13, desc[UR10][R4.64+0xc] ;  /* 0x00000c0a040dc981 */ /* 0x000168000c1e1900 */
[----:B------:R-:W-:Y:S01]  /*02b0*/  ISETP.GE.AND P4, PT, R6, UR4, PT ;  /* 0x0000000406007c0c */ /* 0x000fe2000bf86270 */
[C---:B------:R-:W-:Y:S01]  /*02c0*/  VIADD R6, R7.reuse, 0xc ;  /* 0x0000000c07067836 */ /* 0x040fe20000000000 */
[----:B------:R0:W5:Y:S01]  /*02d0*/  @!P2 LDG.E R3, desc[UR10][R4.64+0x4] ;  /* 0x0000040a0403a981 */ /* 0x000162000c1e1900 */
[----:B------:R-:W-:Y:S01]  /*02e0*/  ISETP.GE.AND P2, PT, R8, UR4, PT ;  /* 0x0000000408007c0c */ /* 0x000fe2000bf46270 */
[----:B------:R-:W-:-:S02]  /*02f0*/  VIADD R8, R7, 0xb ;  /* 0x0000000b07087836 */ /* 0x000fc40000000000 */
[----:B------:R0:W5:Y:S01]  /*0300*/  @!P6 LDG.E R15, desc[UR10][R4.64+0x14] ;  /* 0x0000140a040fe981 */ /* 0x000162000c1e1900 */
[----:B------:R-:W-:Y:S01]  /*0310*/  ISETP.GE.AND P6, PT, R6, UR4, PT ;  /* 0x0000000406007c0c */ /* 0x000fe2000bfc6270 */
[C---:B------:R-:W-:Y:S02]  /*0320*/  VIADD R6, R7.reuse, 0xd ;  /* 0x0000000d07067836 */ /* 0x040fe40000000000 */
[----:B------:R0:W5:Y:S01]  /*0330*/  @!P5 LDG.E R14, desc[UR10][R4.64+0x10] ;  /* 0x0000100a040ed981 */ /* 0x000162000c1e1900 */
[----:B------:R-:W-:Y:S01]  /*0340*/  ISETP.GE.AND P5, PT, R8, UR4, PT ;  /* 0x0000000408007c0c */ /* 0x000fe2000bfa6270 */
[C---:B------:R-:W-:Y:S02]  /*0350*/  VIADD R8, R7.reuse, 0xe ;  /* 0x0000000e07087836 */ /* 0x040fe40000000000 */
        /* <DEDUP_REMOVED lines=9> */
[----:B------:R-:W-:Y:S01]  /*03f0*/  VIADD R7, R7, 0x12 ;  /* 0x0000001207077836 */ /* 0x000fe20000000000 */
[----:B------:R0:W5:Y:S02]  /*0400*/  @!P3 LDG.E R19, desc[UR10][R4.64+0x24] ;  /* 0x0000240a0413b981 */ /* 0x000164000c1e1900 */
[----:B------:R-:W-:-:S02]  /*0410*/  ISETP.GE.AND P3, PT, R6, UR4, PT ;  /* 0x0000000406007c0c */ /* 0x000fc4000bf66270 */
[----:B------:R0:W5:Y:S01]  /*0420*/  @!P4 LDG.E R20, desc[UR10][R4.64+0x28] ;  /* 0x0000280a0414c981 */ /* 0x000162000c1e1900 */
[----:B------:R-:W-:-:S03]  /*0430*/  ISETP.GE.AND P4, PT, R8, UR4, PT ;  /* 0x0000000408007c0c */ /* 0x000fc6000bf86270 */
[----:B------:R0:W5:Y:S01]  /*0440*/  @!P5 LDG.E R21, desc[UR10][R4.64+0x2c] ;  /* 0x00002c0a0415d981 */ /* 0x000162000c1e1900 */
[----:B------:R-:W-:-:S03]  /*0450*/  ISETP.GE.AND P5, PT, R7, UR4, PT ;  /* 0x0000000407007c0c */ /* 0x000fc6000bfa6270 */
[----:B------:R0:W5:Y:S04]  /*0460*/  @!P6 LDG.E R22, desc[UR10][R4.64+0x30] ;  /* 0x0000300a0416e981 */ /* 0x000168000c1e1900 */
[----:B------:R0:W5:Y:S04]  /*0470*/  @!P0 LDG.E R23, desc[UR10][R4.64+0x34] ;  /* 0x0000340a04178981 */ /* 0x000168000c1e1900 */
[----:B------:R0:W5:Y:S04]  /*0480*/  @!P1 LDG.E R24, desc[UR10][R4.64+0x38] ;  /* 0x0000380a04189981 */ /* 0x000168000c1e1900 */
[----:B------:R0:W5:Y:S04]  /*0490*/  @!P2 LDG.E R25, desc[UR10][R4.64+0x3c] ;  /* 0x00003c0a0419a981 */ /* 0x000168000c1e1900 */
[----:B------:R0:W5:Y:S04]  /*04a0*/  @!P3 LDG.E R26, desc[UR10][R4.64+0x40] ;  /* 0x0000400a041ab981 */ /* 0x000168000c1e1900 */
[----:B------:R0:W5:Y:S04]  /*04b0*/  @!P4 LDG.E R27, desc[UR10][R4.64+0x44] ;  /* 0x0000440a041bc981 */ /* 0x000168000c1e1900 */
[----:B------:R0:W5:Y:S01]  /*04c0*/  @!P5 LDG.E R28, desc[UR10][R4.64+0x48] ;  /* 0x0000480a041cd981 */ /* 0x000162000c1e1900 */
[----:B------:R-:W-:-:S02]  /*04d0*/  UMOV UR4, 0x400 ;  /* 0x0000040000047882 */ /* 0x000fc40000000000 */
[----:B----4-:R-:W-:Y:S01]  /*04e0*/  ULEA UR4, UR5, UR4, 0x18 ;  /* 0x0000000405047291 */ /* 0x010fe2000f8ec0ff */
[----:B------:R-:W-:-:S05]  /*04f0*/  SHF.R.U32.HI R105, RZ, 0x5, R0 ;  /* 0x00000005ff697819 */ /* 0x000fca0000011600 */
[----:B------:R-:W-:-:S05]  /*0500*/  LEA R31, R0, UR4, 0x2 ;  /* 0x00000004001f7c11 */ /* 0x000fca000f8e10ff */
[----:B------:R-:W-:Y:S01]  /*0510*/  IMAD R33, R0, 0x80, R31 ;  /* 0x0000008000217824 */ /* 0x000fe200078e021f */
[----:B------:R-:W-:-:S03]  /*0520*/  LEA R30, R105, UR4, 0x2 ;  /* 0x00000004691e7c11 */ /* 0x000fc6000f8e10ff */
[----:B------:R-:W-:Y:S01]  /*0530*/  IMAD R35, R0, -0x38, R33 ;  /* 0xffffffc800237824 */ /* 0x000fe200078e0221 */
[----:B------:R-:W-:Y:S02]  /*0540*/  UIADD3 UR8, UPT, UPT, UR6, 0x6, URZ ;  /* 0x0000000606087890 */ /* 0x000fe4000fffe0ff */
[----:B------:R-:W-:Y:S01]  /*0550*/  UIADD3 UR5, UPT, UPT, -UR6, UR7, URZ ;  /* 0x0000000706057290 */ /* 0x000fe2000fffe1ff */
[----:B0-----:R-:W-:Y:S11]  /*0560*/  BAR.SYNC.DEFER_BLOCKING 0x0 ;  /* 0x0000000000007b1d */ /* 0x001ff60000010000 */
.L_x_220:
[----:B------:R-:W-:Y:S01]  /*0570*/  UISETP.LT.AND UP0, UPT, UR5, 0x6, UPT ;  /* 0x000000060500788c */ /* 0x000fe2000bf01270 */
[----:B------:R-:W-:Y:S01]  /*0580*/  STS [R31], RZ ;  /* 0x000000ff1f007388 */ /* 0x000fe20000000800 */
[----:B------:R-:W-:Y:S01]  /*0590*/  UIADD3 UR6, UPT, UPT, UR8, -0x6, URZ ;  /* 0xfffffffa08067890 */ /* 0x000fe2000fffe0ff */
[----:B------:R-:W-:Y:S01]  /*05a0*/  ISETP.NE.AND P1, PT, R29, 0x1f, PT ;  /* 0x0000001f1d00780c */ /* 0x000fe20003f25270 */
[----:B------:R-:W-:Y:S01]  /*05b0*/  USEL UR4, UR5, 0x6, UP0 ;  /* 0x0000000605047887 */ /* 0x000fe20008000000 */
[----:B------:R-:W-:Y:S01]  /*05c0*/  STS [R31+0x400], RZ ;  /* 0x000400ff1f007388 */ /* 0x000fe20000000800 */
[C---:B------:R-:W-:Y:S01]  /*05d0*/  ISETP.NE.AND P2, PT, R105.reuse, 0x6, PT ;  /* 0x000000066900780c */ /* 0x040fe20003f45270 */
[----:B------:R-:W-:Y:S01]  /*05e0*/  UISETP.GE.AND UP0, UPT, UR8, UR9, UPT ;  /* 0x000000090800728c */ /* 0x000fe2000bf06270 */
[----:B0----5:R-:W-:Y:S01]  /*05f0*/  SHF.R.U32.HI R4, RZ, UR6, R2 ;  /* 0x00000006ff047c19 */ /* 0x021fe20008011602 */
[----:B------:R-:W-:Y:S01]  /*0600*/  UBMSK UR4, URZ, UR4 ;  /* 0x00000004ff04729b */ /* 0x000fe20008000000 */
[----:B------:R-:W-:Y:S01]  /*0610*/  STS [R31+0x800], RZ ;  /* 0x000800ff1f007388 */ /* 0x000fe20000000800 */
[----:B------:R-:W-:-:S03]  /*0620*/  ISETP.NE.AND P3, PT, R105, 0x7, PT ;  /* 0x000000076900780c */ /* 0x000fc60003f65270 */
[----:B------:R-:W-:Y:S01]  /*0630*/  STS [R31+0xc00], RZ ;  /* 0x000c00ff1f007388 */ /* 0x000fe20000000800 */
[----:B------:R-:W-:-:S03]  /*0640*/  LOP3.LUT R4, R4, UR4, RZ, 0xc0, !PT ;  /* 0x0000000404047c12 */ /* 0x000fc6000f8ec0ff */
[----:B------:R-:W-:Y:S02]  /*0650*/  STS [R31+0x1000], RZ ;  /* 0x001000ff1f007388 */ /* 0x000fe40000000800 */
[----:B------:R-:W-:Y:S01]  /*0660*/  IMAD.SHL.U32 R5, R4, 0x400, RZ ;  /* 0x0000040004057824 */ /* 0x000fe200078e00ff */
[----:B------:R-:W-:Y:S01]  /*0670*/  SHF.R.U32.HI R4, RZ, 0x4, R4 ;  /* 0x00000004ff047819 */ /* 0x000fe20000011604 */
[----:B------:R-:W-:Y:S03]  /*0680*/  STS [R31+0x1400], RZ ;  /* 0x001400ff1f007388 */ /* 0x000fe60000000800 */
[----:B------:R-:W-:Y:S01]  /*0690*/  LOP3.LUT R34, R5, 0x7c00, RZ, 0xc, !PT ;  /* 0x00007c0005227812 */ /* 0x000fe200078e0cff */
[----:B------:R-:W-:Y:S01]  /*06a0*/  STS [R31+0x1800], RZ ;  /* 0x001800ff1f007388 */ /* 0x000fe20000000800 */
[----:B------:R-:W-:-:S03]  /*06b0*/  LOP3.LUT R4, R4, 0xffffffe, RZ, 0xc0, !PT ;  /* 0x0ffffffe04047812 */ /* 0x000fc600078ec0ff */
[----:B------:R-:W-:Y:S01]  /*06c0*/  STS [R31+0x1c00], RZ ;  /* 0x001c00ff1f007388 */ /* 0x000fe20000000800 */
[----:B------:R-:W-:Y:S02]  /*06d0*/  IADD3 R34, PT, PT, -R4, R31, R34 ;  /* 0x0000001f04227210 */ /* 0x000fe40007ffe122 */
[----:B------:R-:W-:Y:S01]  /*06e0*/  SHF.R.U32.HI R4, RZ, UR6, R3 ;  /* 0x00000006ff047c19 */ /* 0x000fe20008011603 */
[----:B------:R-:W-:Y:S03]  /*06f0*/  STS [R31+0x2000], RZ ;  /* 0x002000ff1f007388 */ /* 0x000fe60000000800 */
[----:B------:R-:W-:Y:S01]  /*0700*/  LOP3.LUT R4, R4, UR4, RZ, 0xc0, !PT ;  /* 0x0000000404047c12 */ /* 0x000fe2000f8ec0ff */
[----:B------:R-:W-:Y:S04]  /*0710*/  STS [R31+0x2400], RZ ;  /* 0x002400ff1f007388 */ /* 0x000fe80000000800 */
[----:B------:R-:W-:Y:S01]  /*0720*/  STS [R31+0x2800], RZ ;  /* 0x002800ff1f007388 */ /* 0x000fe20000000800 */
[----:B------:R-:W-:Y:S01]  /*0730*/  IMAD.SHL.U32 R5, R4, 0x400, RZ ;  /* 0x0000040004057824 */ /* 0x000fe200078e00ff */
[----:B------:R-:W-:-:S02]  /*0740*/  SHF.R.U32.HI R4, RZ, 0x4, R4 ;  /* 0x00000004ff047819 */ /* 0x000fc40000011604 */
[----:B------:R-:W-:Y:S02]  /*0750*/  STS [R31+0x2c00], RZ ;  /* 0x002c00ff1f007388 */ /* 0x000fe40000000800 */
[----:B------:R-:W-:Y:S02]  /*0760*/  LOP3.LUT R36, R5, 0x7c00, RZ, 0xc, !PT ;  /* 0x00007c0005247812 */ /* 0x000fe400078e0cff */
        /* <DEDUP_REMOVED lines=32> */
[----:B------:R-:W0:Y:S02]  /*0970*/  LDS.U16 R32, [R34+0x2] ;  /* 0x0000020022207984 */ /* 0x000e240000000400 */
[----:B0-----:R-:W-:-:S05]  /*0980*/  VIADD R5, R32, 0x1 ;  /* 0x0000000120057836 */ /* 0x001fca0000000000 */
[----:B------:R0:W-:Y:S04]  /*0990*/  STS.U16 [R34+0x2], R5 ;  /* 0x0000020522007388 */ /* 0x0001e80000000400 */
[----:B------:R-:W1:Y:S01]  /*09a0*/  LDS.U16 R38, [R36+0x2] ;  /* 0x0000020024267984 */ /* 0x000e620000000400 */
[----:B0-----:R-:W-:Y:S01]  /*09b0*/  IMAD.SHL.U32 R5, R4, 0x400, RZ ;  /* 0x0000040004057824 */ /* 0x001fe200078e00ff */
[----:B------:R-:W-:-:S04]  /*09c0*/  SHF.R.U32.HI R4, RZ, 0x4, R4 ;  /* 0x00000004ff047819 */ /* 0x000fc80000011604 */
[----:B------:R-:W-:Y:S02]  /*09d0*/  LOP3.LUT R6, R5, 0x7c00, RZ, 0xc, !PT ;  /* 0x00007c0005067812 */ /* 0x000fe400078e0cff */
[----:B------:R-:W-:Y:S02]  /*09e0*/  LOP3.LUT R41, R4, 0xffffffe, RZ, 0xc0, !PT ;  /* 0x0ffffffe04297812 */ /* 0x000fe400078ec0ff */
[----:B------:R-:W-:Y:S02]  /*09f0*/  SHF.R.U32.HI R5, RZ, UR6, R14 ;  /* 0x00000006ff057c19 */ /* 0x000fe4000801160e */
[----:B------:R-:W-:Y:S02]  /*0a00*/  IADD3 R41, PT, PT, -R41, R31, R6 ;  /* 0x0000001f29297210 */ /* 0x000fe40007ffe106 */
[----:B------:R-:W-:-:S05]  /*0a10*/  LOP3.LUT R5, R5, UR4, RZ, 0xc0, !PT ;  /* 0x0000000405057c12 */ /* 0x000fca000f8ec0ff */
[----:B------:R-:W-:Y:S01]  /*0a20*/  IMAD.SHL.U32 R6, R5, 0x400, RZ ;  /* 0x0000040005067824 */ /* 0x000fe200078e00ff */
[----:B------:R-:W-:-:S04]  /*0a30*/  SHF.R.U32.HI R5, RZ, 0x4, R5 ;  /* 0x00000004ff057819 */ /* 0x000fc80000011605 */
[----:B------:R-:W-:Y:S02]  /*0a40*/  LOP3.LUT R8, R6, 0x7c00, RZ, 0xc, !PT ;  /* 0x00007c0006087812 */ /* 0x000fe400078e0cff */
[----:B------:R-:W-:-:S04]  /*0a50*/  LOP3.LUT R5, R5, 0xffffffe, RZ, 0xc0, !PT ;  /* 0x0ffffffe05057812 */ /* 0x000fc800078ec0ff */
[----:B------:R-:W-:Y:S01]  /*0a60*/  IADD3 R43, PT, PT, -R5, R31, R8 ;  /* 0x0000001f052b7210 */ /* 0x000fe20007ffe108 */
[----:B-1----:R-:W-:-:S05]  /*0a70*/  VIADD R7, R38, 0x1 ;  /* 0x0000000126077836 */ /* 0x002fca0000000000 */
[----:B------:R-:W-:Y:S04]  /*0a80*/  STS.U16 [R36+0x2], R7 ;  /* 0x0000020724007388 */ /* 0x000fe80000000400 */
[----:B------:R-:W0:Y:S02]  /*0a90*/  LDS.U16 R40, [R39+0x2] ;  /* 0x0000020027287984 */ /* 0x000e240000000400 */
[----:B0-----:R-:W-:-:S05]  /*0aa0*/  VIADD R4, R40, 0x1 ;  /* 0x0000000128047836 */ /* 0x001fca0000000000 */
[----:B------:R0:W-:Y:S04]  /*0ab0*/  STS.U16 [R39+0x2], R4 ;  /* 0x0000020427007388 */ /* 0x0001e80000000400 */
[----:B------:R-:W1:Y:S01]  /*0ac0*/  LDS.U16 R42, [R41+0x2] ;  /* 0x00000200292a7984 */ /* 0x000e620000000400 */
[----:B0-----:R-:W-:-:S04]  /*0ad0*/  SHF.R.U32.HI R4, RZ, UR6, R15 ;  /* 0x00000006ff047c19 */ /* 0x001fc8000801160f */
[----:B------:R-:W-:-:S05]  /*0ae0*/  LOP3.LUT R4, R4, UR4, RZ, 0xc0, !PT ;  /* 0x0000000404047c12 */ /* 0x000fca000f8ec0ff */
[----:B------:R-:W-:Y:S01]  /*0af0*/  IMAD.SHL.U32 R5, R4, 0x400, RZ ;  /* 0x0000040004057824 */ /* 0x000fe200078e00ff */
[----:B------:R-:W-:-:S04]  /*0b00*/  SHF.R.U32.HI R4, RZ, 0x4, R4 ;  /* 0x00000004ff047819 */ /* 0x000fc80000011604 */
[----:B------:R-:W-:Y:S02]  /*0b10*/  LOP3.LUT R8, R5, 0x7c00, RZ, 0xc, !PT ;  /* 0x00007c0005087812 */ /* 0x000fe400078e0cff */
[----:B------:R-:W-:Y:S02]  /*0b20*/  LOP3.LUT R45, R4, 0xffffffe, RZ, 0xc0, !PT ;  /* 0x0ffffffe042d7812 */ /* 0x000fe400078ec0ff */
[----:B------:R-:W-:Y:S02]  /*0b30*/  SHF.R.U32.HI R5, RZ, UR6, R16 ;  /* 0x00000006ff057c19 */ /* 0x000fe40008011610 */
[----:B------:R-:W-:Y:S02]  /*0b40*/  IADD3 R45, PT, PT, -R45, R31, R8 ;  /* 0x0000001f2d2d7210 */ /* 0x000fe40007ffe108 */
[----:B------:R-:W-:Y:S01]  /*0b50*/  LOP3.LUT R5, R5, UR4, RZ, 0xc0, !PT ;  /* 0x0000000405057c12 */ /* 0x000fe2000f8ec0ff */
[----:B-1----:R-:W-:-:S05]  /*0b60*/  VIADD R6, R42, 0x1 ;  /* 0x000000012a067836 */ /* 0x002fca0000000000 */
[----:B------:R0:W-:Y:S04]  /*0b70*/  STS.U16 [R41+0x2], R6 ;  /* 0x0000020629007388 */ /* 0x0001e80000000400 */
[----:B------:R-:W1:Y:S01]  /*0b80*/  LDS.U16 R44, [R43+0x2] ;  /* 0x000002002b2c7984 */ /* 0x000e620000000400 */
[----:B0-----:R-:W-:Y:S01]  /*0b90*/  IMAD.SHL.U32 R6, R5, 0x400, RZ ;  /* 0x0000040005067824 */ /* 0x001fe200078e00ff */
[----:B------:R-:W-:-:S04]  /*0ba0*/  SHF.R.U32.HI R5, RZ, 0x4, R5 ;  /* 0x00000004ff057819 */ /* 0x000fc80000011605 */
[----:B------:R-:W-:Y:S02]  /*0bb0*/  LOP3.LUT R8, R6, 0x7c00, RZ, 0xc, !PT ;  /* 0x00007c0006087812 */ /* 0x000fe400078e0cff */
[----:B------:R-:W-:-:S04]  /*0bc0*/  LOP3.LUT R5, R5, 0xffffffe, RZ, 0xc0, !PT ;  /* 0x0ffffffe05057812 */ /* 0x000fc800078ec0ff */
[----:B------:R-:W-:Y:S01]  /*0bd0*/  IADD3 R47, PT, PT, -R5, R31, R8 ;  /* 0x0000001f052f7210 */ /* 0x000fe20007ffe108 */
[----:B-1----:R-:W-:-:S05]  /*0be0*/  VIADD R4, R44, 0x1 ;  /* 0x000000012c047836 */ /* 0x002fca0000000000 */
        /* <DEDUP_REMOVED lines=108> */
[----:B------:R-:W-:Y:S01]  /*12b0*/  SHF.R.U32.HI R5, RZ, UR6, R28 ;  /* 0x00000006ff057c19 */ /* 0x000fe2000801161c */
[----:B------:R-:W0:Y:S01]  /*12c0*/  S2UR UR6, SR_CgaCtaId ;  /* 0x00000000000679c3 */ /* 0x000e220000008800 */
[----:B------:R-:W-:Y:S02]  /*12d0*/  IADD3 R69, PT, PT, -R69, R31, R8 ;  /* 0x0000001f45457210 */ /* 0x000fe40007ffe108 */
[----:B------:R-:W-:Y:S01]  /*12e0*/  LOP3.LUT R5, R5, UR4, RZ, 0xc0, !PT ;  /* 0x0000000405057c12 */ /* 0x000fe2000f8ec0ff */
[----:B------:R-:W-:Y:S01]  /*12f0*/  UMOV UR4, 0x400 ;  /* 0x0000040000047882 */ /* 0x000fe20000000000 */
[----:B-1----:R-:W-:-:S05]  /*1300*/  VIADD R6, R66, 0x1 ;  /* 0x0000000142067836 */ /* 0x002fca0000000000 */
[----:B------:R1:W-:Y:S04]  /*1310*/  STS.U16 [R65+0x2], R6 ;  /* 0x0000020641007388 */ /* 0x0003e80000000400 */
[----:B------:R-:W2:Y:S01]  /*1320*/  LDS.U16 R68, [R67+0x2] ;  /* 0x0000020043447984 */ /* 0x000ea20000000400 */
[----:B0-----:R-:W-:Y:S01]  /*1330*/  ULEA UR4, UR6, UR4, 0x18 ;  /* 0x0000000406047291 */ /* 0x001fe2000f8ec0ff */
[----:B-1----:R-:W-:Y:S01]  /*1340*/  IMAD.SHL.U32 R6, R5, 0x400, RZ ;  /* 0x0000040005067824 */ /* 0x002fe200078e00ff */
[----:B------:R-:W-:-:S04]  /*1350*/  SHF.R.U32.HI R5, RZ, 0x4, R5 ;  /* 0x00000004ff057819 */ /* 0x000fc80000011605 */
[----:B------:R-:W-:Y:S02]  /*1360*/  LOP3.LUT R8, R6, 0x7c00, RZ, 0xc, !PT ;  /* 0x00007c0006087812 */ /* 0x000fe400078e0cff */
[----:B------:R-:W-:-:S04]  /*1370*/  LOP3.LUT R5, R5, 0xffffffe, RZ, 0xc0, !PT ;  /* 0x0ffffffe05057812 */ /* 0x000fc800078ec0ff */
[----:B------:R-:W-:Y:S01]  /*1380*/  IADD3 R71, PT, PT, -R5, R31, R8 ;  /* 0x0000001f05477210 */ /* 0x000fe20007ffe108 */
[----:B--2---:R-:W-:-:S05]  /*1390*/  VIADD R4, R68, 0x1 ;  /* 0x0000000144047836 */ /* 0x004fca0000000000 */
[----:B------:R-:W-:Y:S04]  /*13a0*/  STS.U16 [R67+0x2], R4 ;  /* 0x0000020443007388 */ /* 0x000fe80000000400 */
[----:B------:R-:W0:Y:S02]  /*13b0*/  LDS.U16 R70, [R69+0x2] ;  /* 0x0000020045467984 */ /* 0x000e240000000400 */
[----:B0-----:R-:W-:-:S05]  /*13c0*/  VIADD R6, R70, 0x1 ;  /* 0x0000000146067836 */ /* 0x001fca0000000000 */
[----:B------:R-:W-:Y:S04]  /*13d0*/  STS.U16 [R69+0x2], R6 ;  /* 0x0000020645007388 */ /* 0x000fe80000000400 */
[----:B------:R-:W0:Y:S02]  /*13e0*/  LDS.U16 R72, [R71+0x2] ;  /* 0x0000020047487984 */ /* 0x000e240000000400 */
[----:B0-----:R-:W-:-:S05]  /*13f0*/  VIADD R4, R72, 0x1 ;  /* 0x0000000148047836 */ /* 0x001fca0000000000 */
[----:B------:R-:W-:Y:S01]  /*1400*/  STS.U16 [R71+0x2], R4 ;  /* 0x0000020447007388 */ /* 0x000fe20000000400 */
[----:B------:R-:W-:Y:S06]  /*1410*/  BAR.SYNC.DEFER_BLOCKING 0x0 ;  /* 0x0000000000007b1d */ /* 0x000fec0000010000 */
[----:B------:R-:W-:Y:S04]  /*1420*/  LDS R73, [R33] ;  /* 0x0000000021497984 */ /* 0x000fe80000000800 */
[----:B------:R-:W0:Y:S04]  /*1430*/  LDS R74, [R33+0x4] ;  /* 0x00000400214a7984 */ /* 0x000e280000000800 */
[----:B------:R-:W1:Y:S04]  /*1440*/  LDS R75, [R33+0x8] ;  /* 0x00000800214b7984 */ /* 0x000e680000000800 */
[----:B------:R-:W2:Y:S04]  /*1450*/  LDS R76, [R33+0xc] ;  /* 0x00000c00214c7984 */ /* 0x000ea80000000800 */
[----:B------:R-:W3:Y:S04]  /*1460*/  LDS R77, [R33+0x10] ;  /* 0x00001000214d7984 */ /* 0x000ee80000000800 */
[----:B------:R-:W4:Y:S04]  /*1470*/  LDS R78, [R33+0x14] ;  /* 0x00001400214e7984 */ /* 0x000f280000000800 */
[----:B------:R-:W4:Y:S04]  /*1480*/  LDS R79, [R33+0x18] ;  /* 0x00001800214f7984 */ /* 0x000f280000000800 */
[----:B------:R-:W4:Y:S04]  /*1490*/  LDS R80, [R33+0x1c] ;  /* 0x00001c0021507984 */ /* 0x000f280000000800 */
[----:B------:R-:W4:Y:S04]  /*14a0*/  LDS R81, [R33+0x20] ;  /* 0x0000200021517984 */ /* 0x000f280000000800 */
[----:B------:R-:W4:Y:S04]  /*14b0*/  LDS R82, [R33+0x24] ;  /* 0x0000240021527984 */ /* 0x000f280000000800 */
[----:B------:R-:W4:Y:S04]  /*14c0*/  LDS R83, [R33+0x28] ;  /* 0x0000280021537984 */ /* 0x000f280000000800 */
[----:B------:R-:W4:Y:S01]  /*14d0*/  LDS R84, [R33+0x2c] ;  /* 0x00002c0021547984 */ /* 0x000f220000000800 */
[----:B0-----:R-:W-:-:S03]  /*14e0*/  IMAD.IADD R74, R73, 0x1, R74 ;  /* 0x00000001494a7824 */ /* 0x001fc600078e024a */
[----:B------:R-:W0:Y:S01]  /*14f0*/  LDS R85, [R33+0x30] ;  /* 0x0000300021557984 */ /* 0x000e220000000800 */
[----:B-1----:R-:W-:-:S03]  /*1500*/  IMAD.IADD R75, R75, 0x1, R74 ;  /* 0x000000014b4b7824 */ /* 0x002fc600078e024a */
[----:B------:R-:W1:Y:S01]  /*1510*/  LDS R86, [R33+0x34] ;  /* 0x0000340021567984 */ /* 0x000e620000000800 */
[----:B--2---:R-:W-:-:S03]  /*1520*/  IMAD.IADD R76, R76, 0x1, R75 ;  /* 0x000000014c4c7824 */ /* 0x004fc600078e024b */
[----:B------:R-:W2:Y:S01]  /*1530*/  LDS R87, [R33+0x38] ;  /* 0x0000380021577984 */ /* 0x000ea20000000800 */
[----:B---3--:R-:W-:-:S03]  /*1540*/  IMAD.IADD R77, R77, 0x1, R76 ;  /* 0x000000014d4d7824 */ /* 0x008fc600078e024c */
[----:B------:R-:W3:Y:S01]  /*1550*/  LDS R88, [R33+0x3c] ;  /* 0x00003c0021587984 */ /* 0x000ee20000000800 */
[----:B----4-:R-:W-:-:S03]  /*1560*/  IMAD.IADD R78, R78, 0x1, R77 ;  /* 0x000000014e4e7824 */ /* 0x010fc600078e024d */
[----:B------:R-:W4:Y:S01]  /*1570*/  LDS R89, [R33+0x40] ;  /* 0x0000400021597984 */ /* 0x000f220000000800 */
[----:B------:R-:W-:-:S03]  /*1580*/  IMAD.IADD R79, R79, 0x1, R78 ;  /* 0x000000014f4f7824 */ /* 0x000fc600078e024e */
        /* <DEDUP_REMOVED lines=31> */
[----:B------:R-:W-:-:S04]  /*1780*/  IMAD.IADD R95, R95, 0x1, R94 ;  /* 0x000000015f5f7824 */ /* 0x000fc800078e025e */
[----:B0-----:R-:W-:-:S04]  /*1790*/  IMAD.IADD R96, R96, 0x1, R95 ;  /* 0x0000000160607824 */ /* 0x001fc800078e025f */
[----:B-1----:R-:W-:-:S04]  /*17a0*/  IMAD.IADD R97, R97, 0x1, R96 ;  /* 0x0000000161617824 */ /* 0x002fc800078e0260 */
[----:B--2---:R-:W-:-:S04]  /*17b0*/  IMAD.IADD R98, R98, 0x1, R97 ;  /* 0x0000000162627824 */ /* 0x004fc800078e0261 */
[----:B---3--:R-:W-:-:S04]  /*17c0*/  IMAD.IADD R99, R99, 0x1, R98 ;  /* 0x0000000163637824 */ /* 0x008fc800078e0262 */
[----:B----4-:R-:W-:-:S04]  /*17d0*/  IMAD.IADD R100, R100, 0x1, R99 ;  /* 0x0000000164647824 */ /* 0x010fc800078e0263 */
[----:B------:R-:W-:-:S04]  /*17e0*/  IMAD.IADD R101, R101, 0x1, R100 ;  /* 0x0000000165657824 */ /* 0x000fc800078e0264 */
[----:B------:R-:W-:-:S04]  /*17f0*/  IMAD.IADD R102, R102, 0x1, R101 ;  /* 0x0000000166667824 */ /* 0x000fc800078e0265 */
[----:B------:R-:W-:-:S04]  /*1800*/  IMAD.IADD R103, R103, 0x1, R102 ;  /* 0x0000000167677824 */ /* 0x000fc800078e0266 */
[----:B------:R-:W-:-:S04]  /*1810*/  IMAD.IADD R104, R104, 0x1, R103 ;  /* 0x0000000168687824 */ /* 0x000fc800078e0267 */
[----:B------:R-:W-:-:S05]  /*1820*/  IMAD.IADD R106, R5, 0x1, R104 ;  /* 0x00000001056a7824 */ /* 0x000fca00078e0268 */
        /* <DEDUP_REMOVED lines=8> */
[----:B------:R-:W0:Y:S02]  /*18b0*/  SHFL.UP P0, R107, R108, 0x10, RZ ;  /* 0x060000006c6b7989 */ /* 0x000e2400000000ff */
[----:B0-----:R-:W-:Y:S01]  /*18c0*/  @P0 IMAD.IADD R107, R108, 0x1, R107 ;  /* 0x000000016c6b0824 */ /* 0x001fe200078e026b */
[----:B------:R-:W-:-:S03]  /*18d0*/  ISETP.NE.AND P0, PT, R105, 0x1, PT ;  /* 0x000000016900780c */ /* 0x000fc60003f05270 */
[----:B------:R-:W-:Y:S01]  /*18e0*/  IMAD.IADD R106, R107, 0x1, -R106 ;  /* 0x000000016b6a7824 */ /* 0x000fe200078e0a6a */
[----:B------:R-:W-:Y:S01]  /*18f0*/  @!P1 STS [R30+0x8400], R107 ;  /* 0x0084006b1e009388 */ /* 0x000fe20000000800 */
[----:B------:R-:W-:Y:S01]  /*1900*/  BAR.SYNC.DEFER_BLOCKING 0x0 ;  /* 0x0000000000007b1d */ /* 0x000fe20000010000 */
[----:B------:R-:W-:-:S05]  /*1910*/  ISETP.NE.AND P1, PT, R105, 0x4, PT ;  /* 0x000000046900780c */ /* 0x000fca0003f25270 */
[----:B------:R-:W0:Y:S04]  /*1920*/  LDS.128 R4, [UR4+0x8400] ;  /* 0x00840004ff047984 */ /* 0x000e280008000c00 */
[----:B------:R-:W1:Y:S01]  /*1930*/  LDS.128 R8, [UR4+0x8410] ;  /* 0x00841004ff087984 */ /* 0x000e620008000c00 */
[C---:B0-----:R-:W-:Y:S01]  /*1940*/  SEL R37, R4.reuse, R37, !P0 ;  /* 0x0000002504257207 */ /* 0x041fe20004000000 */
[----:B------:R-:W-:Y:S01]  /*1950*/  IMAD.IADD R5, R4, 0x1, R5 ;  /* 0x0000000104057824 */ /* 0x000fe200078e0205 */
[----:B------:R-:W-:-:S03]  /*1960*/  ISETP.NE.AND P0, PT, R105, 0x2, PT ;  /* 0x000000026900780c */ /* 0x000fc60003f05270 */
[----:B------:R-:W-:Y:S01]  /*1970*/  IMAD.IADD R6, R6, 0x1, R5 ;  /* 0x0000000106067824 */ /* 0x000fe200078e0205 */
[----:B------:R-:W-:Y:S02]  /*1980*/  SEL R37, R5, R37, !P0 ;  /* 0x0000002505257207 */ /* 0x000fe40004000000 */
[----:B------:R-:W-:Y:S01]  /*1990*/  ISETP.NE.AND P0, PT, R105, 0x3, PT ;  /* 0x000000036900780c */ /* 0x000fe20003f05270 */
[----:B------:R-:W-:-:S03]  /*19a0*/  IMAD.IADD R7, R7, 0x1, R6 ;  /* 0x0000000107077824 */ /* 0x000fc600078e0206 */
[----:B------:R-:W-:Y:S01]  /*19b0*/  SEL R37, R6, R37, !P0 ;  /* 0x0000002506257207 */ /* 0x000fe20004000000 */
[----:B-1----:R-:W-:Y:S01]  /*19c0*/  IMAD.IADD R8, R7, 0x1, R8 ;  /* 0x0000000107087824 */ /* 0x002fe200078e0208 */
[----:B------:R-:W-:Y:S02]  /*19d0*/  ISETP.NE.AND P0, PT, R105, 0x5, PT ;  /* 0x000000056900780c */ /* 0x000fe40003f05270 */
[----:B------:R-:W-:Y:S01]  /*19e0*/  SEL R37, R7, R37, !P1 ;  /* 0x0000002507257207 */ /* 0x000fe20004800000 */
[----:B------:R-:W-:Y:S01]  /*19f0*/  IMAD.IADD R9, R9, 0x1, R8 ;  /* 0x0000000109097824 */ /* 0x000fe200078e0208 */
[----:B------:R-:W-:Y:S02]  /*1a00*/  ISETP.NE.AND P1, PT, R29, RZ, PT ;  /* 0x000000ff1d00720c */ /* 0x000fe40003f25270 */
[----:B------:R-:W-:Y:S01]  /*1a10*/  SEL R37, R8, R37, !P0 ;  /* 0x0000002508257207 */ /* 0x000fe20004000000 */
[----:B------:R-:W-:Y:S01]  /*1a20*/  IMAD.IADD R10, R10, 0x1, R9 ;  /* 0x000000010a0a7824 */ /* 0x000fe200078e0209 */
[----:B------:R-:W-:-:S02]  /*1a30*/  ISETP.GT.U32.AND P0, PT, R0, 0x1f, PT ;  /* 0x0000001f0000780c */ /* 0x000fc40003f04070 */
[----:B------:R-:W-:Y:S01]  /*1a40*/  SEL R37, R9, R37, !P2 ;  /* 0x0000002509257207 */ /* 0x000fe20005000000 */
[----:B------:R-:W-:Y:S01]  /*1a50*/  IMAD.IADD R11, R11, 0x1, R10 ;  /* 0x000000010b0b7824 */ /* 0x000fe200078e020a */
[----:B------:R-:W-:Y:S02]  /*1a60*/  ISETP.GT.U32.OR P2, PT, R0, 0x1f, P1 ;  /* 0x0000001f0000780c */ /* 0x000fe40000f44470 */
[----:B------:R-:W-:Y:S02]  /*1a70*/  SEL R4, R106, RZ, P1 ;  /* 0x000000ff6a047207 */ /* 0x000fe40000800000 */
[----:B------:R-:W-:-:S05]  /*1a80*/  SEL R37, R10, R37, !P3 ;  /* 0x000000250a257207 */ /* 0x000fca0005800000 */
[----:B------:R-:W-:Y:S01]  /*1a90*/  @P0 IMAD.IADD R106, R37, 0x1, R4 ;  /* 0x00000001256a0824 */ /* 0x000fe200078e0204 */
[----:B------:R-:W-:-:S03]  /*1aa0*/  ISETP.NE.AND P0, PT, R0, RZ, PT ;  /* 0x000000ff0000720c */ /* 0x000fc60003f05270 */
[----:B------:R-:W-:-:S05]  /*1ab0*/  @!P2 IMAD.U32 R106, R11, 0x10000, RZ ;  /* 0x000100000b6aa824 */ /* 0x000fca00078e00ff */
[----:B------:R-:W-:Y:S01]  /*1ac0*/  @!P2 STS [UR4+0x8428], R106 ;  /* 0x0084286aff00a988 */ /* 0x000fe20008000804 */
[----:B------:R-:W-:Y:S06]  /*1ad0*/  BAR.SYNC.DEFER_BLOCKING 0x0 ;  /* 0x0000000000007b1d */ /* 0x000fec0000010000 */
[----:B------:R-:W0:Y:S02]  /*1ae0*/  LDS R4, [UR4+0x8428] ;  /* 0x00842804ff047984 */ /* 0x000e240008000800 */
[----:B0-----:R-:W-:-:S05]  /*1af0*/  SEL R5, R4, RZ, P0 ;  /* 0x000000ff04057207 */ /* 0x001fca0000000000 */
[----:B------:R-:W-:-:S04]  /*1b00*/  IMAD.IADD R4, R5, 0x1, R106 ;  /* 0x0000000105047824 */ /* 0x000fc800078e026a */
[--C-:B------:R-:W-:Y:S01]  /*1b10*/  IMAD.IADD R6, R73, 0x1, R4.reuse ;  /* 0x0000000149067824 */ /* 0x100fe200078e0204 */
[----:B------:R-:W-:Y:S01]  /*1b20*/  STS [R33], R4 ;  /* 0x0000000421007388 */ /* 0x000fe20000000800 */
[--C-:B------:R-:W-:Y:S02]  /*1b30*/  IMAD.IADD R74, R74, 0x1, R4.reuse ;  /* 0x000000014a4a7824 */ /* 0x100fe400078e0204 */
[--C-:B------:R-:W-:Y:S01]  /*1b40*/  IMAD.IADD R8, R75, 0x1, R4.reuse ;  /* 0x000000014b087824 */ /* 0x100fe200078e0204 */
[----:B------:R-:W-:Y:S01]  /*1b50*/  STS [R33+0x4], R6 ;  /* 0x0000040621007388 */ /* 0x000fe20000000800 */
[--C-:B------:R-:W-:Y:S02]  /*1b60*/  IMAD.IADD R76, R76, 0x1, R4.reuse ;  /* 0x000000014c4c7824 */ /* 0x100fe400078e0204 */
[--C-:B------:R-:W-:Y:S01]  /*1b70*/  IMAD.IADD R10, R77, 0x1, R4.reuse ;  /* 0x000000014d0a7824 */ /* 0x100fe200078e0204 */
[----:B------:R-:W-:Y:S01]  /*1b80*/  STS [R33+0x8], R74 ;  /* 0x0000084a21007388 */ /* 0x000fe20000000800 */
[----:B------:R-:W-:-:S02]  /*1b90*/  IMAD.IADD R78, R78, 0x1, R4 ;  /* 0x000000014e4e7824 */ /* 0x000fc400078e0204 */
[--C-:B------:R-:W-:Y:S01]  /*1ba0*/  IMAD.IADD R106, R79, 0x1, R4.reuse ;  /* 0x000000014f6a7824 */ /* 0x100fe200078e0204 */
[----:B------:R-:W-:Y:S01]  /*1bb0*/  STS [R33+0xc], R8 ;  /* 0x00000c0821007388 */ /* 0x000fe20000000800 */
        /* <DEDUP_REMOVED lines=36> */
[----:B------:R-:W-:-:S03]  /*1e00*/  IMAD.IADD R104, R104, 0x1, R4 ;  /* 0x0000000168687824 */ /* 0x000fc600078e0204 */
[----:B------:R-:W-:Y:S04]  /*1e10*/  STS [R33+0x40], R88 ;  /* 0x0000405821007388 */ /* 0x000fe80000000800 */
        /* <DEDUP_REMOVED lines=15> */
[----:B------:R-:W-:Y:S01]  /*1f10*/  STS [R33+0x80], R104 ;  /* 0x0000806821007388 */ /* 0x000fe20000000800 */
[----:B------:R-:W-:Y:S06]  /*1f20*/  BAR.SYNC.DEFER_BLOCKING 0x0 ;  /* 0x0000000000007b1d */ /* 0x000fec0000010000 */
[----:B------:R-:W0:Y:S04]  /*1f30*/  LDS.U16 R5, [R34+0x2] ;  /* 0x0000020022057984 */ /* 0x000e280000000400 */
[----:B------:R-:W1:Y:S04]  /*1f40*/  LDS.U16 R7, [R36+0x2] ;  /* 0x0000020024077984 */ /* 0x000e680000000400 */
[----:B------:R-:W2:Y:S04]  /*1f50*/  LDS.U16 R39, [R39+0x2] ;  /* 0x0000020027277984 */ /* 0x000ea80000000400 */
[----:B------:R-:W3:Y:S04]  /*1f60*/  LDS.U16 R41, [R41+0x2] ;  /* 0x0000020029297984 */ /* 0x000ee80000000400 */
[----:B------:R-:W4:Y:S04]  /*1f70*/  LDS.U16 R43, [R43+0x2] ;  /* 0x000002002b2b7984 */ /* 0x000f280000000400 */
[----:B------:R-:W4:Y:S04]  /*1f80*/  LDS.U16 R45, [R45+0x2] ;  /* 0x000002002d2d7984 */ /* 0x000f280000000400 */
[----:B------:R-:W4:Y:S04]  /*1f90*/  LDS.U16 R47, [R47+0x2] ;  /* 0x000002002f2f7984 */ /* 0x000f280000000400 */
[----:B------:R-:W4:Y:S04]  /*1fa0*/  LDS.U16 R49, [R49+0x2] ;  /* 0x0000020031317984 */ /* 0x000f280000000400 */
[----:B------:R-:W4:Y:S04]  /*1fb0*/  LDS.U16 R51, [R51+0x2] ;  /* 0x0000020033337984 */ /* 0x000f280000000400 */
[----:B------:R-:W4:Y:S04]  /*1fc0*/  LDS.U16 R53, [R53+0x2] ;  /* 0x0000020035357984 */ /* 0x000f280000000400 */
[----:B------:R-:W4:Y:S01]  /*1fd0*/  LDS.U16 R55, [R55+0x2] ;  /* 0x0000020037377984 */ /* 0x000f220000000400 */
[----:B0-----:R-:W-:-:S03]  /*1fe0*/  IMAD.IADD R5, R32, 0x1, R5 ;  /* 0x0000000120057824 */ /* 0x001fc600078e0205 */
[----:B------:R-:W0:Y:S01]  /*1ff0*/  LDS.U16 R57, [R57+0x2] ;  /* 0x0000020039397984 */ /* 0x000e220000000400 */
[----:B-1----:R-:W-:-:S03]  /*2000*/  IMAD.IADD R7, R38, 0x1, R7 ;  /* 0x0000000126077824 */ /* 0x002fc600078e0207 */
[----:B------:R-:W1:Y:S01]  /*2010*/  LDS.U16 R59, [R59+0x2] ;  /* 0x000002003b3b7984 */ /* 0x000e620000000400 */
[----:B--2---:R-:W-:-:S03]  /*2020*/  IMAD.IADD R39, R40, 0x1, R39 ;  /* 0x0000000128277824 */ /* 0x004fc600078e0227 */
[----:B------:R-:W2:Y:S01]  /*2030*/  LDS.U16 R61, [R61+0x2] ;  /* 0x000002003d3d7984 */ /* 0x000ea20000000400 */
[----:B---3--:R-:W-:-:S03]  /*2040*/  IMAD.IADD R41, R42, 0x1, R41 ;  /* 0x000000012a297824 */ /* 0x008fc600078e0229 */
[----:B------:R-:W3:Y:S01]  /*2050*/  LDS.U16 R63, [R63+0x2] ;  /* 0x000002003f3f7984 */ /* 0x000ee20000000400 */
[----:B----4-:R-:W-:-:S03]  /*2060*/  IMAD.IADD R43, R44, 0x1, R43 ;  /* 0x000000012c2b7824 */ /* 0x010fc600078e022b */
[----:B------:R-:W4:Y:S01]  /*2070*/  LDS.U16 R65, [R65+0x2] ;  /* 0x0000020041417984 */ /* 0x000f220000000400 */
[----:B------:R-:W-:-:S03]  /*2080*/  IMAD.IADD R45, R46, 0x1, R45 ;  /* 0x000000012e2d7824 */ /* 0x000fc600078e022d */
[----:B------:R-:W4:Y:S01]  /*2090*/  LDS.U16 R67, [R67+0x2] ;  /* 0x0000020043437984 */ /* 0x000f220000000400 */
[----:B------:R-:W-:-:S03]  /*20a0*/  IMAD.IADD R47, R48, 0x1, R47 ;  /* 0x00000001302f7824 */ /* 0x000fc600078e022f */
[----:B------:R-:W4:Y:S01]  /*20b0*/  LDS.U16 R69, [R69+0x2] ;  /* 0x0000020045457984 */ /* 0x000f220000000400 */
[----:B------:R-:W-:-:S03]  /*20c0*/  IMAD.IADD R49, R50, 0x1, R49 ;  /* 0x0000000132317824 */ /* 0x000fc600078e0231 */
[----:B------:R-:W4:Y:S01]  /*20d0*/  LDS.U16 R71, [R71+0x2] ;  /* 0x0000020047477984 */ /* 0x000f220000000400 */
[----:B------:R-:W-:Y:S02]  /*20e0*/  IMAD.IADD R51, R52, 0x1, R51 ;  /* 0x0000000134337824 */ /* 0x000fe400078e0233 */
[----:B------:R-:W-:Y:S02]  /*20f0*/  IMAD.IADD R53, R54, 0x1, R53 ;  /* 0x0000000136357824 */ /* 0x000fe400078e0235 */
[----:B------:R-:W-:Y:S02]  /*2100*/  IMAD.IADD R55, R56, 0x1, R55 ;  /* 0x0000000138377824 */ /* 0x000fe400078e0237 */
[----:B0-----:R-:W-:Y:S02]  /*2110*/  IMAD.IADD R57, R58, 0x1, R57 ;  /* 0x000000013a397824 */ /* 0x001fe400078e0239 */
[----:B-1----:R-:W-:Y:S02]  /*2120*/  IMAD.IADD R59, R60, 0x1, R59 ;  /* 0x000000013c3b7824 */ /* 0x002fe400078e023b */
[----:B--2---:R-:W-:-:S02]  /*2130*/  IMAD.IADD R61, R62, 0x1, R61 ;  /* 0x000000013e3d7824 */ /* 0x004fc400078e023d */
[----:B---3--:R-:W-:Y:S02]  /*2140*/  IMAD.IADD R63, R64, 0x1, R63 ;  /* 0x00000001403f7824 */ /* 0x008fe400078e023f */
[----:B----4-:R-:W-:Y:S02]  /*2150*/  IMAD.IADD R65, R66, 0x1, R65 ;  /* 0x0000000142417824 */ /* 0x010fe400078e0241 */
[----:B------:R-:W-:Y:S02]  /*2160*/  IMAD.IADD R67, R68, 0x1, R67 ;  /* 0x0000000144437824 */ /* 0x000fe400078e0243 */
[----:B------:R-:W-:Y:S02]  /*2170*/  IMAD.IADD R69, R70, 0x1, R69 ;  /* 0x0000000146457824 */ /* 0x000fe400078e0245 */
[----:B------:R-:W-:Y:S01]  /*2180*/  IMAD.IADD R71, R72, 0x1, R71 ;  /* 0x0000000148477824 */ /* 0x000fe200078e0247 */
[----:B------:R-:W-:Y:S06]  /*2190*/  BAR.SYNC.DEFER_BLOCKING 0x0 ;  /* 0x0000000000007b1d */ /* 0x000fec0000010000 */
[----:B------:R-:W-:Y:S05]  /*21a0*/  BRA.U UP0, `(.L_x_219) ;  /* 0x0000000100f87547 */ /* 0x000fea000b800000 */
[----:B------:R-:W-:Y:S01]  /*21b0*/  LEA R5, R5, UR4, 0x2 ;  /* 0x0000000405057c11 */ /* 0x000fe2000f8e10ff */
[----:B------:R-:W-:Y:S01]  /*21c0*/  UIADD3 UR8, UPT, UPT, UR8, 0x6, URZ ;  /* 0x0000000608087890 */ /* 0x000fe2000fffe0ff */
[----:B------:R-:W-:Y:S01]  /*21d0*/  LEA R4, R7, UR4, 0x2 ;  /* 0x0000000407047c11 */ /* 0x000fe2000f8e10ff */
[----:B------:R-:W-:Y:S01]  /*21e0*/  UIADD3 UR5, UPT, UPT, UR5, -0x6, URZ ;  /* 0xfffffffa05057890 */ /* 0x000fe2000fffe0ff */
[----:B------:R-:W-:Y:S01]  /*21f0*/  LEA R7, R39, UR4, 0x2 ;  /* 0x0000000427077c11 */ /* 0x000fe2000f8e10ff */
[----:B------:R0:W-:Y:S01]  /*2200*/  STS [R5], R2 ;  /* 0x0000000205007388 */ /* 0x0001e20000000800 */
[----:B------:R-:W-:Y:S02]  /*2210*/  LEA R6, R41, UR4, 0x2 ;  /* 0x0000000429067c11 */ /* 0x000fe4000f8e10ff */
[----:B------:R-:W-:Y:S01]  /*2220*/  LEA R9, R43, UR4, 0x2 ;  /* 0x000000042b097c11 */ /* 0x000fe2000f8e10ff */
[----:B------:R1:W-:Y:S01]  /*2230*/  STS [R4], R3 ;  /* 0x0000000304007388 */ /* 0x0003e20000000800 */
[----:B------:R-:W-:-:S02]  /*2240*/  LEA R8, R45, UR4, 0x2 ;  /* 0x000000042d087c11 */ /* 0x000fc4000f8e10ff */
[----:B------:R-:W-:Y:S01]  /*2250*/  LEA R11, R47, UR4, 0x2 ;  /* 0x000000042f0b7c11 */ /* 0x000fe2000f8e10ff */
[----:B------:R2:W-:Y:S01]  /*2260*/  STS [R7], R12 ;  /* 0x0000000c07007388 */ /* 0x0005e20000000800 */
[----:B------:R-:W-:Y:S02]  /*2270*/  LEA R10, R49, UR4, 0x2 ;  /* 0x00000004310a7c11 */ /* 0x000fe4000f8e10ff */
[----:B0-----:R-:W-:Y:S01]  /*2280*/  LEA R5, R51, UR4, 0x2 ;  /* 0x0000000433057c11 */ /* 0x001fe2000f8e10ff */
[----:B------:R0:W-:Y:S01]  /*2290*/  STS [R6], R13 ;  /* 0x0000000d06007388 */ /* 0x0001e20000000800 */
[----:B------:R-:W-:Y:S02]  /*22a0*/  LEA R2, R53, UR4, 0x2 ;  /* 0x0000000435027c11 */ /* 0x000fe4000f8e10ff */
[----:B-1----:R-:W-:Y:S01]  /*22b0*/  LEA R3, R55, UR4, 0x2 ;  /* 0x0000000437037c11 */ /* 0x002fe2000f8e10ff */
[----:B------:R1:W-:Y:S01]  /*22c0*/  STS [R9], R14 ;  /* 0x0000000e09007388 */ /* 0x0003e20000000800 */
[----:B------:R-:W-:-:S02]  /*22d0*/  LEA R4, R57, UR4, 0x2 ;  /* 0x0000000439047c11 */ /* 0x000fc4000f8e10ff */
[----:B--2---:R-:W-:Y:S01]  /*22e0*/  LEA R7, R59, UR4, 0x2 ;  /* 0x000000043b077c11 */ /* 0x004fe2000f8e10ff */
[----:B------:R2:W-:Y:S01]  /*22f0*/  STS [R8], R15 ;  /* 0x0000000f08007388 */ /* 0x0005e20000000800 */
[----:B0-----:R-:W-:-:S03]  /*2300*/  LEA R6, R61, UR4, 0x2 ;  /* 0x000000043d067c11 */ /* 0x001fc6000f8e10ff */
[----:B------:R0:W-:Y:S01]  /*2310*/  STS [R11], R16 ;  /* 0x000000100b007388 */ /* 0x0001e20000000800 */
[----:B-1----:R-:W-:-:S03]  /*2320*/  LEA R9, R63, UR4, 0x2 ;  /* 0x000000043f097c11 */ /* 0x002fc6000f8e10ff */
[----:B------:R1:W-:Y:S01]  /*2330*/  STS [R10], R17 ;  /* 0x000000110a007388 */ /* 0x0003e20000000800 */
[----:B--2---:R-:W-:-:S03]  /*2340*/  LEA R8, R65, UR4, 0x2 ;  /* 0x0000000441087c11 */ /* 0x004fc6000f8e10ff */
[----:B------:R2:W-:Y:S01]  /*2350*/  STS [R5], R18 ;  /* 0x0000001205007388 */ /* 0x0005e20000000800 */
[----:B0-----:R-:W-:-:S03]  /*2360*/  LEA R11, R71, UR4, 0x2 ;  /* 0x00000004470b7c11 */ /* 0x001fc6000f8e10ff */
[----:B------:R0:W-:Y:S01]  /*2370*/  STS [R2], R19 ;  /* 0x0000001302007388 */ /* 0x0001e20000000800 */
[----:B-1----:R-:W-:-:S03]  /*2380*/  LEA R10, R69, UR4, 0x2 ;  /* 0x00000004450a7c11 */ /* 0x002fc6000f8e10ff */
[----:B------:R0:W-:Y:S01]  /*2390*/  STS [R3], R20 ;  /* 0x0000001403007388 */ /* 0x0001e20000000800 */
[----:B--2---:R-:W-:-:S03]  /*23a0*/  LEA R5, R67, UR4, 0x2 ;  /* 0x0000000443057c11 */ /* 0x004fc6000f8e10ff */
[----:B------:R0:W-:Y:S04]  /*23b0*/  STS [R4], R21 ;  /* 0x0000001504007388 */ /* 0x0001e80000000800 */
[----:B------:R0:W-:Y:S04]  /*23c0*/  STS [R7], R22 ;  /* 0x0000001607007388 */ /* 0x0001e80000000800 */
[----:B------:R0:W-:Y:S04]  /*23d0*/  STS [R6], R23 ;  /* 0x0000001706007388 */ /* 0x0001e80000000800 */
[----:B------:R0:W-:Y:S04]  /*23e0*/  STS [R9], R24 ;  /* 0x0000001809007388 */ /* 0x0001e80000000800 */
[----:B------:R0:W-:Y:S04]  /*23f0*/  STS [R8], R25 ;  /* 0x0000001908007388 */ /* 0x0001e80000000800 */
[----:B------:R0:W-:Y:S04]  /*2400*/  STS [R5], R26 ;  /* 0x0000001a05007388 */ /* 0x0001e80000000800 */
[----:B------:R0:W-:Y:S04]  /*2410*/  STS [R10], R27 ;  /* 0x0000001b0a007388 */ /* 0x0001e80000000800 */
[----:B------:R0:W-:Y:S01]  /*2420*/  STS [R11], R28 ;  /* 0x0000001c0b007388 */ /* 0x0001e20000000800 */
[----:B------:R-:W-:Y:S06]  /*2430*/  BAR.SYNC.DEFER_BLOCKING 0x0 ;  /* 0x0000000000007b1d */ /* 0x000fec0000010000 */
[----:B------:R0:W1:Y:S04]  /*2440*/  LDS R2, [R35] ;  /* 0x0000000023027984 */ /* 0x0000680000000800 */
[----:B------:R0:W2:Y:S04]  /*2450*/  LDS R3, [R35+0x4] ;  /* 0x0000040023037984 */ /* 0x0000a80000000800 */
[----:B------:R0:W3:Y:S04]  /*2460*/  LDS R12, [R35+0x8] ;  /* 0x00000800230c7984 */ /* 0x0000e80000000800 */
[----:B------:R0:W4:Y:S04]  /*2470*/  LDS R13, [R35+0xc] ;  /* 0x00000c00230d7984 */ /* 0x0001280000000800 */
[----:B------:R0:W0:Y:S04]  /*2480*/  LDS R14, [R35+0x10] ;  /* 0x00001000230e7984 */ /* 0x0000280000000800 */
        /* <DEDUP_REMOVED lines=13> */
[----:B------:R0:W0:Y:S01]  /*2560*/  LDS R28, [R35+0x48] ;  /* 0x00004800231c7984 */ /* 0x0000220000000800 */
[----:B------:R-:W-:Y:S06]  /*2570*/  BAR.SYNC.DEFER_BLOCKING 0x0 ;  /* 0x0000000000007b1d */ /* 0x000fec0000010000 */
[----:B-1234-:R-:W-:Y:S05]  /*2580*/  BRA `(.L_x_220) ;  /* 0xffffffdc00f87947 */ /* 0x01efea000383ffff */
.L_x_219:
[----:B------:R-:W-:Y:S01]  /*2590*/  LEA R5, R5, UR4, 0x2 ;  /* 0x0000000405057c11 */ /* 0x000fe2000f8e10ff */
[----:B------:R-:W-:Y:S01]  /*25a0*/  IMAD R35, R0, -0x48, R35 ;  /* 0xffffffb800237824 */ /* 0x000fe200078e0223 */
[----:B------:R-:W-:Y:S02]  /*25b0*/  LEA R4, R7, UR4, 0x2 ;  /* 0x0000000407047c11 */ /* 0x000fe4000f8e10ff */
[----:B------:R-:W-:Y:S01]  /*25c0*/  LEA R39, R39, UR4, 0x2 ;  /* 0x0000000427277c11 */ /* 0x000fe2000f8e10ff */
[----:B------:R0:W-:Y:S01]  /*25d0*/  STS [R5], R2 ;  /* 0x0000000205007388 */ /* 0x0001e20000000800 */
[----:B------:R-:W-:Y:S02]  /*25e0*/  LEA R6, R41, UR4, 0x2 ;  /* 0x0000000429067c11 */ /* 0x000fe4000f8e10ff */
[----:B------:R-:W-:Y:S01]  /*25f0*/  LEA R43, R43, UR4, 0x2 ;  /* 0x000000042b2b7c11 */ /* 0x000fe2000f8e10ff */
[----:B------:R1:W-:Y:S01]  /*2600*/  STS [R4], R3 ;  /* 0x0000000304007388 */ /* 0x0003e20000000800 */
[----:B------:R-:W-:-:S02]  /*2610*/  LEA R8, R45, UR4, 0x2 ;  /* 0x000000042d087c11 */ /* 0x000fc4000f8e10ff */
[----:B------:R-:W-:Y:S01]  /*2620*/  LEA R47, R47, UR4, 0x2 ;  /* 0x000000042f2f7c11 */ /* 0x000fe2000f8e10ff */
[----:B------:R-:W-:Y:S01]  /*2630*/  STS [R39], R12 ;  /* 0x0000000c27007388 */ /* 0x000fe20000000800 */
[----:B------:R-:W-:Y:S02]  /*2640*/  LEA R10, R49, UR4, 0x2 ;  /* 0x00000004310a7c11 */ /* 0x000fe4000f8e10ff */
[----:B------:R-:W-:Y:S01]  /*2650*/  LEA R51, R51, UR4, 0x2 ;  /* 0x0000000433337c11 */ /* 0x000fe2000f8e10ff */
[----:B------:R2:W-:Y:S01]  /*2660*/  STS [R6], R13 ;  /* 0x0000000d06007388 */ /* 0x0005e20000000800 */
[----:B0-----:R-:W-:Y:S02]  /*2670*/  LEA R2, R53, UR4, 0x2 ;  /* 0x0000000435027c11 */ /* 0x001fe4000f8e10ff */
[----:B------:R-:W-:Y:S01]  /*2680*/  LEA R55, R55, UR4, 0x2 ;  /* 0x0000000437377c11 */ /* 0x000fe2000f8e10ff */
[----:B------:R-:W-:Y:S01]  /*2690*/  STS [R43], R14 ;  /* 0x0000000e2b007388 */ /* 0x000fe20000000800 */
[----:B-1----:R-:W-:-:S02]  /*26a0*/  LEA R4, R57, UR4, 0x2 ;  /* 0x0000000439047c11 */ /* 0x002fc4000f8e10ff */
[----:B------:R-:W-:Y:S01]  /*26b0*/  LEA R59, R59, UR4, 0x2 ;  /* 0x000000043b3b7c11 */ /* 0x000fe2000f8e10ff */
[----:B------:R0:W-:Y:S01]  /*26c0*/  STS [R8], R15 ;  /* 0x0000000f08007388 */ /* 0x0001e20000000800 */
[----:B------:R-:W-:Y:S02]  /*26d0*/  LEA R63, R63, UR4, 0x2 ;  /* 0x000000043f3f7c11 */ /* 0x000fe4000f8e10ff */
[----:B--2---:R-:W-:Y:S01]  /*26e0*/  LEA R6, R61, UR4, 0x2 ;  /* 0x000000043d067c11 */ /* 0x004fe2000f8e10ff */
[----:B------:R-:W-:Y:S01]  /*26f0*/  STS [R47], R16 ;  /* 0x000000102f007388 */ /* 0x000fe20000000800 */
[----:B------:R-:W-:Y:S02]  /*2700*/  LEA R67, R67, UR4, 0x2 ;  /* 0x0000000443437c11 */ /* 0x000fe4000f8e10ff */
[----:B------:R-:W-:Y:S01]  /*2710*/  LEA R71, R71, UR4, 0x2 ;  /* 0x0000000447477c11 */ /* 0x000fe2000f8e10ff */
[----:B------:R1:W-:Y:S01]  /*2720*/  STS [R10], R17 ;  /* 0x000000110a007388 */ /* 0x0003e20000000800 */
[----:B0-----:R-:W-:-:S03]  /*2730*/  LEA R8, R65, UR4, 0x2 ;  /* 0x0000000441087c11 */ /* 0x001fc6000f8e10ff */
[----:B------:R-:W-:Y:S04]  /*2740*/  STS [R51], R18 ;  /* 0x0000001233007388 */ /* 0x000fe80000000800 */
[----:B------:R0:W-:Y:S01]  /*2750*/  STS [R2], R19 ;  /* 0x0000001302007388 */ /* 0x0001e20000000800 */
[----:B-1----:R-:W-:Y:S01]  /*2760*/  LEA R10, R69, UR4, 0x2 ;  /* 0x00000004450a7c11 */ /* 0x002fe2000f8e10ff */
[----:B------:R-:W1:Y:S02]  /*2770*/  LDCU.64 UR4, c[0x0][0x3a0] ;  /* 0x00007400ff0477ac */ /* 0x000e640008000a00 */
[----:B------:R-:W-:Y:S04]  /*2780*/  STS [R55], R20 ;  /* 0x0000001437007388 */ /* 0x000fe80000000800 */
[----:B------:R2:W-:Y:S01]  /*2790*/  STS [R4], R21 ;  /* 0x0000001504007388 */ /* 0x0005e20000000800 */
[----:B0-----:R-:W0:Y:S03]  /*27a0*/  LDC.64 R2, c[0x0][0x388] ;  /* 0x0000e200ff027b82 */ /* 0x001e260000000a00 */
[----:B------:R-:W-:Y:S04]  /*27b0*/  STS [R59], R22 ;  /* 0x000000163b007388 */ /* 0x000fe80000000800 */
[----:B------:R3:W-:Y:S01]  /*27c0*/  STS [R6], R23 ;  /* 0x0000001706007388 */ /* 0x0007e20000000800 */
[----:B--2---:R-:W-:-:S03]  /*27d0*/  VIADD R4, R0, 0x100 ;  /* 0x0000010000047836 */ /* 0x004fc60000000000 */
[----:B------:R-:W-:Y:S02]  /*27e0*/  STS [R63], R24 ;  /* 0x000000183f007388 */ /* 0x000fe40000000800 */
[----:B-1----:R-:W-:Y:S02]  /*27f0*/  ISETP.GE.U32.AND P3, PT, R4, UR4, PT ;  /* 0x0000000404007c0c */ /* 0x002fe4000bf66070 */
[----:B------:R1:W-:Y:S01]  /*2800*/  STS [R8], R25 ;  /* 0x0000001908007388 */ /* 0x0003e20000000800 */
[C---:B------:R-:W-:Y:S02]  /*2810*/  VIADD R4, R0.reuse, 0x200 ;  /* 0x0000020000047836 */ /* 0x040fe40000000000 */
[----:B---3--:R-:W-:Y:S01]  /*2820*/  VIADD R6, R0, 0x300 ;  /* 0x0000030000067836 */ /* 0x008fe20000000000 */
[----:B------:R-:W-:Y:S01]  /*2830*/  STS [R67], R26 ;  /* 0x0000001a43007388 */ /* 0x000fe20000000800 */
[----:B------:R-:W-:Y:S02]  /*2840*/  ISETP.GE.U32.AND.EX P3, PT, RZ, UR5, PT, P3 ;  /* 0x00000005ff007c0c */ /* 0x000fe4000bf66130 */
[----:B------:R-:W-:Y:S01]  /*2850*/  ISETP.GE.U32.AND P4, PT, R4, UR4, PT ;  /* 0x0000000404007c0c */ /* 0x000fe2000bf86070 */
[----:B------:R2:W-:Y:S01]  /*2860*/  STS [R10], R27 ;  /* 0x0000001b0a007388 */ /* 0x0005e20000000800 */
[----:B------:R-:W-:Y:S01]  /*2870*/  ISETP.GE.U32.AND P1, PT, R6, UR4, PT ;  /* 0x0000000406007c0c */ /* 0x000fe2000bf26070 */
[C---:B0-----:R-:W-:Y:S01]  /*2880*/  IMAD.WIDE.U32 R2, R0.reuse, 0x4, R2 ;  /* 0x0000000400027825 */ /* 0x041fe200078e0002 */
[C---:B-1----:R-:W-:Y:S01]  /*2890*/  LOP3.LUT R8, R0.reuse, 0x400, RZ, 0xfc, !PT ;  /* 0x0000040000087812 */ /* 0x042fe200078efcff */
[----:B------:R-:W-:Y:S01]  /*28a0*/  STS [R71], R28 ;  /* 0x0000001c47007388 */ /* 0x000fe20000000800 */
[----:B------:R-:W-:Y:S01]  /*28b0*/  BAR.SYNC.DEFER_BLOCKING 0x0 ;  /* 0x0000000000007b1d */ /* 0x000fe20000010000 */
[----:B------:R-:W-:Y:S01]  /*28c0*/  ISETP.GE.U32.AND.EX P1, PT, RZ, UR5, PT, P1 ;  /* 0x00000005ff007c0c */ /* 0x000fe2000bf26110 */
[----:B--2---:R-:W-:Y:S01]  /*28d0*/  VIADD R10, R0, 0x500 ;  /* 0x00000500000a7836 */ /* 0x004fe20000000000 */
[----:B------:R-:W-:Y:S01]  /*28e0*/  ISETP.GE.U32.AND P6, PT, R8, UR4, PT ;  /* 0x0000000408007c0c */ /* 0x000fe2000bfc6070 */
[C---:B------:R-:W-:Y:S01]  /*28f0*/  VIADD R4, R0.reuse, 0x600 ;  /* 0x0000060000047836 */ /* 0x040fe20000000000 */
[----:B------:R-:W-:Y:S01]  /*2900*/  ISETP.GE.U32.AND.EX P4, PT, RZ, UR5, PT, P4 ;  /* 0x00000005ff007c0c */ /* 0x000fe2000bf86140 */
[----:B------:R-:W-:Y:S01]  /*2910*/  VIADD R6, R0, 0x700 ;  /* 0x0000070000067836 */ /* 0x000fe20000000000 */
[----:B------:R-:W-:-:S02]  /*2920*/  ISETP.GE.U32.AND P0, PT, R10, UR4, PT ;  /* 0x000000040a007c0c */ /* 0x000fc4000bf06070 */
[----:B------:R-:W-:Y:S02]  /*2930*/  ISETP.GE.U32.AND.EX P6, PT, RZ, UR5, PT, P6 ;  /* 0x00000005ff007c0c */ /* 0x000fe4000bfc6160 */
[----:B------:R-:W-:Y:S02]  /*2940*/  ISETP.GE.U32.AND.EX P0, PT, RZ, UR5, PT, P0 ;  /* 0x00000005ff007c0c */ /* 0x000fe4000bf06100 */
[----:B------:R-:W-:Y:S02]  /*2950*/  ISETP.GE.U32.AND P5, PT, R4, UR4, PT ;  /* 0x0000000404007c0c */ /* 0x000fe4000bfa6070 */
[----:B------:R-:W-:Y:S02]  /*2960*/  LOP3.LUT R4, R0, 0x800, RZ, 0xfc, !PT ;  /* 0x0000080000047812 */ /* 0x000fe400078efcff */
[----:B------:R-:W-:Y:S01]  /*2970*/  ISETP.GE.U32.AND P2, PT, R6, UR4, PT ;  /* 0x0000000406007c0c */ /* 0x000fe2000bf46070 */
[----:B------:R-:W-:Y:S01]  /*2980*/  VIADD R6, R0, 0x900 ;  /* 0x0000090000067836 */ /* 0x000fe20000000000 */
[----:B------:R-:W-:-:S02]  /*2990*/  ISETP.GE.U32.AND.EX P5, PT, RZ, UR5, PT, P5 ;  /* 0x00000005ff007c0c */ /* 0x000fc4000bfa6150 */
[----:B------:R-:W-:Y:S01]  /*29a0*/  ISETP.GE.U32.AND.EX P2, PT, RZ, UR5, PT, P2 ;  /* 0x00000005ff007c0c */ /* 0x000fe2000bf46120 */
[----:B------:R-:W0:Y:S04]  /*29b0*/  LDS R5, [R35+0x400] ;  /* 0x0004000023057984 */ /* 0x000e280000000800 */
        /* <DEDUP_REMOVED lines=9> */
[----:B0-----:R-:W-:Y:S01]  /*2a50*/  @!P3 STG.E desc[UR10][R2.64+0x400], R5 ;  /* 0x000400050200b986 */ /* 0x001fe2000c10190a */
[----:B------:R-:W-:Y:S01]  /*2a60*/  ISETP.GE.U32.AND P3, PT, R4, UR4, PT ;  /* 0x0000000404007c0c */ /* 0x000fe2000bf66070 */
[----:B------:R-:W-:-:S02]  /*2a70*/  VIADD R4, R0, 0xa00 ;  /* 0x00000a0000047836 */ /* 0x000fc40000000000 */
[----:B------:R-:W0:Y:S01]  /*2a80*/  LDS R25, [R35+0x2c00] ;  /* 0x002c000023197984 */ /* 0x000e220000000800 */
[----:B------:R-:W-:-:S03]  /*2a90*/  ISETP.GE.U32.AND.EX P3, PT, RZ, UR5, PT, P3 ;  /* 0x00000005ff007c0c */ /* 0x000fc6000bf66130 */
[----:B-1----:R-:W-:Y:S01]  /*2aa0*/  @!P1 STG.E desc[UR10][R2.64+0xc00], R9 ;  /* 0x000c000902009986 */ /* 0x002fe2000c10190a */
[----:B------:R-:W-:-:S03]  /*2ab0*/  ISETP.GE.U32.AND P1, PT, R0, UR4, PT ;  /* 0x0000000400007c0c */ /* 0x000fc6000bf26070 */
[----:B------:R-:W1:Y:S04]  /*2ac0*/  LDS R5, [R35+0x3000] ;  /* 0x0030000023057984 */ /* 0x000e680000000800 */
[----:B--2---:R-:W-:Y:S01]  /*2ad0*/  @!P0 STG.E desc[UR10][R2.64+0x1400], R13 ;  /* 0x0014000d02008986 */ /* 0x004fe2000c10190a */
[----:B------:R-:W-:-:S03]  /*2ae0*/  ISETP.GE.U32.AND.EX P0, PT, RZ, UR5, PT, P1 ;  /* 0x00000005ff007c0c */ /* 0x000fc6000bf06110 */
[----:B---3--:R-:W-:Y:S01]  /*2af0*/  @!P6 STG.E desc[UR10][R2.64+0x1000], R11 ;  /* 0x0010000b0200e986 */ /* 0x008fe2000c10190a */
[----:B------:R-:W-:Y:S01]  /*2b00*/  ISETP.GE.U32.AND P6, PT, R4, UR4, PT ;  /* 0x0000000404007c0c */ /* 0x000fe2000bfc6070 */
[----:B------:R-:W-:Y:S02]  /*2b10*/  VIADD R4, R0, 0xb00 ;  /* 0x00000b0000047836 */ /* 0x000fe40000000000 */
[----:B----4-:R-:W-:Y:S01]  /*2b20*/  @!P4 STG.E desc[UR10][R2.64+0x800], R7 ;  /* 0x000800070200c986 */ /* 0x010fe2000c10190a */
[----:B------:R-:W-:Y:S01]  /*2b30*/  ISETP.GE.U32.AND P4, PT, R6, UR4, PT ;  /* 0x0000000406007c0c */ /* 0x000fe2000bf86070 */
[----:B------:R-:W-:Y:S01]  /*2b40*/  VIADD R6, R0, 0xe00 ;  /* 0x00000e0000067836 */ /* 0x000fe20000000000 */
[----:B------:R-:W-:Y:S01]  /*2b50*/  ISETP.GE.U32.AND P1, PT, R4, UR4, PT ;  /* 0x0000000404007c0c */ /* 0x000fe2000bf26070 */
[----:B------:R-:W2:Y:S01]  /*2b60*/  LDS R7, [R35+0x3400] ;  /* 0x0034000023077984 */ /* 0x000ea20000000800 */
[----:B------:R-:W-:Y:S02]  /*2b70*/  LOP3.LUT R4, R0, 0xc00, RZ, 0xfc, !PT ;  /* 0x00000c0000047812 */ /* 0x000fe400078efcff */
[----:B------:R-:W-:Y:S01]  /*2b80*/  ISETP.GE.U32.AND.EX P4, PT, RZ, UR5, PT, P4 ;  /* 0x00000005ff007c0c */ /* 0x000fe2000bf86140 */
[----:B------:R-:W3:Y:S01]  /*2b90*/  LDS R9, [R35+0x3800] ;  /* 0x0038000023097984 */ /* 0x000ee20000000800 */
[----:B------:R-:W-:-:S03]  /*2ba0*/  ISETP.GE.U32.AND.EX P6, PT, RZ, UR5, PT, P6 ;  /* 0x00000005ff007c0c */ /* 0x000fc6000bfc6160 */
[----:B------:R-:W-:Y:S04]  /*2bb0*/  LDS R11, [R35+0x3c00] ;  /* 0x003c0000230b7984 */ /* 0x000fe80000000800 */
[----:B------:R-:W-:Y:S04]  /*2bc0*/  LDS R13, [R35+0x4000] ;  /* 0x00400000230d7984 */ /* 0x000fe80000000800 */
[----:B------:R-:W-:Y:S04]  /*2bd0*/  LDS R27, [R35+0x4400] ;  /* 0x00440000231b7984 */ /* 0x000fe80000000800 */
[----:B------:R-:W4:Y:S04]  /*2be0*/  @!P0 LDS R29, [R35] ;  /* 0x00000000231d8984 */ /* 0x000f280000000800 */
[----:B-----5:R0:W-:Y:S01]  /*2bf0*/  @!P5 STG.E desc[UR10][R2.64+0x1800], R15 ;  /* 0x0018000f0200d986 */ /* 0x0201e2000c10190a */
[----:B------:R-:W-:Y:S01]  /*2c00*/  ISETP.GE.U32.AND P5, PT, R4, UR4, PT ;  /* 0x0000000404007c0c */ /* 0x000fe2000bfa6070 */
[----:B------:R-:W-:-:S02]  /*2c10*/  VIADD R4, R0, 0xd00 ;  /* 0x00000d0000047836 */ /* 0x000fc40000000000 */
[----:B------:R0:W-:Y:S01]  /*2c20*/  @!P2 STG.E desc[UR10][R2.64+0x1c00], R17 ;  /* 0x001c00110200a986 */ /* 0x0001e2000c10190a */
[----:B------:R-:W-:Y:S02]  /*2c30*/  ISETP.GE.U32.AND.EX P2, PT, RZ, UR5, PT, P1 ;  /* 0x00000005ff007c0c */ /* 0x000fe4000bf46110 */
[----:B------:R-:W-:Y:S01]  /*2c40*/  ISETP.GE.U32.AND.EX P5, PT, RZ, UR5, PT, P5 ;  /* 0x00000005ff007c0c */ /* 0x000fe2000bfa6150 */
[----:B------:R0:W-:Y:S01]  /*2c50*/  @!P3 STG.E desc[UR10][R2.64+0x2000], R19 ;  /* 0x002000130200b986 */ /* 0x0001e2000c10190a */
[----:B------:R-:W-:Y:S01]  /*2c60*/  ISETP.GE.U32.AND P1, PT, R4, UR4, PT ;  /* 0x0000000404007c0c */ /* 0x000fe2000bf26070 */
[----:B------:R-:W-:Y:S01]  /*2c70*/  VIADD R4, R0, 0xf00 ;  /* 0x00000f0000047836 */ /* 0x000fe20000000000 */
[----:B------:R-:W-:Y:S01]  /*2c80*/  ISETP.GE.U32.AND P3, PT, R6, UR4, PT ;  /* 0x0000000406007c0c */ /* 0x000fe2000bf66070 */
[----:B------:R1:W-:Y:S01]  /*2c90*/  @!P4 STG.E desc[UR10][R2.64+0x2400], R21 ;  /* 0x002400150200c986 */ /* 0x0003e2000c10190a */
[----:B------:R-:W-:Y:S01]  /*2ca0*/  VIADD R6, R0, 0x1100 ;  /* 0x0000110000067836 */ /* 0x000fe20000000000 */
[----:B------:R-:W-:-:S02]  /*2cb0*/  ISETP.GE.U32.AND.EX P1, PT, RZ, UR5, PT, P1 ;  /* 0x00000005ff007c0c */ /* 0x000fc4000bf26110 */
[----:B------:R-:W-:Y:S01]  /*2cc0*/  ISETP.GE.U32.AND P4, PT, R4, UR4, PT ;  /* 0x0000000404007c0c */ /* 0x000fe2000bf86070 */
[----:B------:R2:W-:Y:S01]  /*2cd0*/  @!P6 STG.E desc[UR10][R2.64+0x2800], R23 ;  /* 0x002800170200e986 */ /* 0x0005e2000c10190a */
[C---:B------:R-:W-:Y:S01]  /*2ce0*/  LOP3.LUT R4, R0.reuse, 0x1000, RZ, 0xfc, !PT ;  /* 0x0000100000047812 */ /* 0x040fe200078efcff */
[----:B------:R-:W-:Y:S01]  /*2cf0*/  VIADD R0, R0, 0x1200 ;  /* 0x0000120000007836 */ /* 0x000fe20000000000 */
[----:B------:R-:W-:Y:S01]  /*2d00*/  ISETP.GE.U32.AND.EX P3, PT, RZ, UR5, PT, P3 ;  /* 0x00000005ff007c0c */ /* 0x000fe2000bf66130 */
[----:B0-----:R0:W-:Y:S01]  /*2d10*/  @!P2 STG.E desc[UR10][R2.64+0x2c00], R25 ;  /* 0x002c00190200a986 */ /* 0x0011e2000c10190a */
[----:B------:R-:W-:Y:S02]  /*2d20*/  ISETP.GE.U32.AND P6, PT, R4, UR4, PT ;  /* 0x0000000404007c0c */ /* 0x000fe4000bfc6070 */
[----:B------:R-:W-:Y:S01]  /*2d30*/  ISETP.GE.U32.AND P2, PT, R6, UR4, PT ;  /* 0x0000000406007c0c */ /* 0x000fe2000bf46070 */
[----:B-1----:R0:W-:Y:S01]  /*2d40*/  @!P5 STG.E desc[UR10][R2.64+0x3000], R5 ;  /* 0x003000050200d986 */ /* 0x0021e2000c10190a */
[----:B------:R-:W-:-:S02]  /*2d50*/  ISETP.GE.U32.AND P5, PT, R0, UR4, PT ;  /* 0x0000000400007c0c */ /* 0x000fc4000bfa6070 */
[----:B------:R-:W-:Y:S01]  /*2d60*/  ISETP.GE.U32.AND.EX P4, PT, RZ, UR5, PT, P4 ;  /* 0x00000005ff007c0c */ /* 0x000fe2000bf86140 */
[----:B--2---:R0:W-:Y:S01]  /*2d70*/  @!P1 STG.E desc[UR10][R2.64+0x3400], R7 ;  /* 0x0034000702009986 */ /* 0x0041e2000c10190a */
[----:B------:R-:W-:Y:S02]  /*2d80*/  ISETP.GE.U32.AND.EX P6, PT, RZ, UR5, PT, P6 ;  /* 0x00000005ff007c0c */ /* 0x000fe4000bfc6160 */
[----:B------:R-:W-:Y:S01]  /*2d90*/  ISETP.GE.U32.AND.EX P2, PT, RZ, UR5, PT, P2 ;  /* 0x00000005ff007c0c */ /* 0x000fe2000bf46120 */
[----:B---3--:R0:W-:Y:S01]  /*2da0*/  @!P3 STG.E desc[UR10][R2.64+0x3800], R9 ;  /* 0x003800090200b986 */ /* 0x0081e2000c10190a */
[----:B------:R-:W-:-:S03]  /*2db0*/  ISETP.GE.U32.AND.EX P5, PT, RZ, UR5, PT, P5 ;  /* 0x00000005ff007c0c */ /* 0x000fc6000bfa6150 */
[----:B----4-:R0:W-:Y:S04]  /*2dc0*/  @!P0 STG.E desc[UR10][R2.64], R29 ;  /* 0x0000001d02008986 */ /* 0x0101e8000c10190a */
[----:B------:R0:W-:Y:S04]  /*2dd0*/  @!P4 STG.E desc[UR10][R2.64+0x3c00], R11 ;  /* 0x003c000b0200c986 */ /* 0x0001e8000c10190a */
[----:B------:R0:W-:Y:S04]  /*2de0*/  @!P6 STG.E desc[UR10][R2.64+0x4000], R13 ;  /* 0x0040000d0200e986 */ /* 0x0001e8000c10190a */
[----:B------:R0:W-:Y:S01]  /*2df0*/  @!P2 STG.E desc[UR10][R2.64+0x4400], R27 ;  /* 0x0044001b0200a986 */ /* 0x0001e2000c10190a */
[----:B------:R-:W-:Y:S05]  /*2e00*/  @P5 EXIT ;  /* 0x000000000000594d */ /* 0x000fea0003800000 */
[----:B------:R-:W1:Y:S04]  /*2e10*/  LDS R35, [R35+0x4800] ;  /* 0x0048000023237984 */ /* 0x000e680000000800 */
[----:B-1----:R-:W-:Y:S01]  /*2e20*/  STG.E desc[UR10][R2.64+0x4800], R35 ;  /* 0x0048002302007986 */ /* 0x002fe2000c10190a */
[----:B------:R-:W-:Y:S05]  /*2e30*/  EXIT ;  /* 0x000000000000794d */ /* 0x000fea0003800000 */
.L_x_221:
        /* <DEDUP_REMOVED lines=12> */
.L_x_329:


//--------------------- .text._ZN3cub18CUB_300001_SM_10006detail11EmptyKernelIvEEvv --------------------------
	.section	.text._ZN3cub18CUB_300001_SM_10006detail11EmptyKernelIvEEvv,"ax",@progbits
	.align	128
        .global         _ZN3cub18CUB_300001_SM_10006detail11EmptyKernelIvEEvv
        .type           _ZN3cub18CUB_300001_SM_10006detail11EmptyKernelIvEEvv,@function
        .size           _ZN3cub18CUB_300001_SM_10006detail11EmptyKernelIvEEvv,(.L_x_330 - _ZN3cub18CUB_300001_SM_10006detail11EmptyKernelIvEEvv)
        .other          _ZN3cub18CUB_300001_SM_10006detail11EmptyKernelIvEEvv,@"STO_CUDA_ENTRY STV_DEFAULT"
_ZN3cub18CUB_300001_SM_10006detail11EmptyKernelIvEEvv:
.text._ZN3cub18CUB_300001_SM_10006detail11EmptyKernelIvEEvv:
[----:B------:R-:W-:Y:S01]  /*0000*/  LDC R1, c[0x0][0x37c] ;  /* 0x0000df00ff017b82 */ /* 0x000fe20000000800 */
[----:B------:R-:W-:Y:S05]  /*0010*/  EXIT ;  /* 0x000000000000794d */ /* 0x000fea0003800000 */
.L_x_222:
        /* <DEDUP_REMOVED lines=14> */
.L_x_330:


//--------------------- .text.sortDescending      --------------------------
	.section	.text.sortDescending,"ax",@progbits
	.align	128
        .global         sortDescending
        .type           sortDescending,@function
        .size           sortDescending,(.L_x_331 - sortDescending)
        .other          sortDescending,@"STO_CUDA_ENTRY STV_DEFAULT"
sortDescending:
.text.sortDescending:
[----:B------:R-:W0:Y:S01]  /*0000*/  LDC R1, c[0x0][0x37c] ;  /* 0x0000df00ff017b82 */ /* 0x000e220000000800 */
[----:B------:R-:W1:Y:S01]  /*0010*/  LDCU UR5, c[0x0][0x398] ;  /* 0x00007300ff0577ac */ /* 0x000e620008000800 */
[----:B0-----:R-:W-:Y:S01]  /*0020*/  VIADD R1, R1, 0xfffffff8 ;  /* 0xfffffff801017836 */ /* 0x001fe20000000000 */
[----:B------:R-:W0:Y:S01]  /*0030*/  LDCU UR4, c[0x0][0x2f8] ;  /* 0x00005f00ff0477ac */ /* 0x000e220008000800 */
[----:B------:R-:W2:Y:S01]  /*0040*/  LDCU.64 UR8, c[0x0][0x3a8] ;  /* 0x00007500ff0877ac */ /* 0x000ea20008000a00 */
[----:B------:R-:W3:Y:S01]  /*0050*/  LDCU UR6, c[0x0][0x2fc] ;  /* 0x00005f80ff0677ac */ /* 0x000ee20008000800 */
[----:B------:R-:W4:Y:S01]  /*0060*/  LDCU.64 UR36, c[0x0][0x358] ;  /* 0x00006b00ff2477ac */ /* 0x000f220008000a00 */
[----:B-1----:R-:W-:Y:S01]  /*0070*/  UISETP.NE.AND UP0, UPT, UR5, URZ, UPT ;  /* 0x000000ff0500728c */ /* 0x002fe2000bf05270 */
[----:B0-----:R-:W-:Y:S01]  /*0080*/  IADD3 R22, P0, PT, R1, UR4, RZ ;  /* 0x0000000401167c10 */ /* 0x001fe2000ff1e0ff */
[----:B--2---:R-:W-:Y:S02]  /*0090*/  IMAD.U32 R16, RZ, RZ, UR8 ;  /* 0x00000008ff107e24 */ /* 0x004fe4000f8e00ff */
[----:B------:R-:W-:-:S02]  /*00a0*/  IMAD.U32 R17, RZ, RZ, UR9 ;  /* 0x00000009ff117e24 */ /* 0x000fc4000f8e00ff */
[----:B---3--:R-:W-:-:S03]  /*00b0*/  IMAD.X R2, RZ, RZ, UR6, P0 ;  /* 0x00000006ff027e24 */ /* 0x008fc600080e06ff */
[----:B----4-:R-:W-:Y:S05]  /*00c0*/  BRA.U !UP0, `(.L_x_223) ;  /* 0x00000005089c7547 */ /* 0x010fea000b800000 */
[----:B------:R-:W-:Y:S01]  /*00d0*/  UISETP.GE.U32.AND UP1, UPT, UR5, 0x10, UPT ;  /* 0x000000100500788c */ /* 0x000fe2000bf26070 */
[----:B------:R-:W-:Y:S01]  /*00e0*/  IMAD.MOV.U32 R0, RZ, RZ, RZ ;  /* 0x000000ffff007224 */ /* 0x000fe200078e00ff */
[----:B------:R-:W-:-:S04]  /*00f0*/  ULOP3.LUT UR4, UR5, 0xf, URZ, 0xc0, !UPT ;  /* 0x0000000f05047892 */ /* 0x000fc8000f8ec0ff */
[----:B------:R-:W-:-:S03]  /*0100*/  UISETP.NE.AND UP2, UPT, UR4, URZ, UPT ;  /* 0x000000ff0400728c */ /* 0x000fc6000bf45270 */
[----:B------:R-:W-:Y:S08]  /*0110*/  BRA.U !UP1, `(.L_x_224) ;  /* 0x0000000109a87547 */ /* 0x000ff0000b800000 */
[----:B------:R-:W-:Y:S01]  /*0120*/  ULOP3.LUT UR6, UR5, 0xfffffff0, URZ, 0xc0, !UPT ;  /* 0xfffffff005067892 */ /* 0x000fe2000f8ec0ff */
[----:B------:R-:W-:-:S05]  /*0130*/  IMAD.MOV.U32 R3, RZ, RZ, RZ ;  /* 0x000000ffff037224 */ /* 0x000fca00078e00ff */
[----:B------:R-:W-:-:S07]  /*0140*/  IMAD.U32 R0, RZ, RZ, UR6 ;  /* 0x00000006ff007e24 */ /* 0x000fce000f8e00ff */
.L_x_225:
[----:B------:R-:W0:Y:S08]  /*0150*/  LDC.64 R4, c[0x0][0x3a0] ;  /* 0x0000e800ff047b82 */ /* 0x000e300000000a00 */
[----:B----4-:R-:W1:Y:S01]  /*0160*/  LDC.64 R6, c[0x0][0x3a8] ;  /* 0x0000ea00ff067b82 */ /* 0x010e620000000a00 */
[----:B0-----:R-:W-:-:S05]  /*0170*/  IMAD.WIDE.U32 R4, R3, 0x4, R4 ;  /* 0x0000000403047825 */ /* 0x001fca00078e0004 */
[----:B------:R-:W2:Y:S01]  /*0180*/  LDG.E R9, desc[UR36][R4.64] ;  /* 0x0000002404097981 */ /* 0x000ea2000c1e1900 */
[----:B-1----:R-:W-:-:S05]  /*0190*/  IMAD.WIDE.U32 R6, R3, 0x4, R6 ;  /* 0x0000000403067825 */ /* 0x002fca00078e0006 */
[----:B--2---:R0:W-:Y:S04]  /*01a0*/  STG.E desc[UR36][R6.64], R9 ;  /* 0x0000000906007986 */ /* 0x0041e8000c101924 */
[----:B------:R-:W2:Y:S04]  /*01b0*/  LDG.E R11, desc[UR36][R4.64+0x4] ;  /* 0x00000424040b7981 */ /* 0x000ea8000c1e1900 */
[----:B--2---:R1:W-:Y:S04]  /*01c0*/  STG.E desc[UR36][R6.64+0x4], R11 ;  /* 0x0000040b06007986 */ /* 0x0043e8000c101924 */
[----:B------:R-:W2:Y:S04]  /*01d0*/  LDG.E R13, desc[UR36][R4.64+0x8] ;  /* 0x00000824040d7981 */ /* 0x000ea8000c1e1900 */
[----:B--2---:R2:W-:Y:S04]  /*01e0*/  STG.E desc[UR36][R6.64+0x8], R13 ;  /* 0x0000080d06007986 */ /* 0x0045e8000c101924 */
[----:B------:R-:W3:Y:S04]  /*01f0*/  LDG.E R15, desc[UR36][R4.64+0xc] ;  /* 0x00000c24040f7981 */ /* 0x000ee8000c1e1900 */
[----:B---3--:R3:W-:Y:S04]  /*0200*/  STG.E desc[UR36][R6.64+0xc], R15 ;  /* 0x00000c0f06007986 */ /* 0x0087e8000c101924 */
[----:B------:R-:W4:Y:S04]  /*0210*/  LDG.E R19, desc[UR36][R4.64+0x10] ;  /* 0x0000102404137981 */ /* 0x000f28000c1e1900 */
[----:B----4-:R4:W-:Y:S04]  /*0220*/  STG.E desc[UR36][R6.64+0x10], R19 ;  /* 0x0000101306007986 */ /* 0x0109e8000c101924 */
[----:B------:R-:W5:Y:S04]  /*0230*/  LDG.E R21, desc[UR36][R4.64+0x14] ;  /* 0x0000142404157981 */ /* 0x000f68000c1e1900 */
[----:B-----5:R5:W-:Y:S04]  /*0240*/  STG.E desc[UR36][R6.64+0x14], R21 ;  /* 0x0000141506007986 */ /* 0x020be8000c101924 */
[----:B0-----:R-:W2:Y:S04]  /*0250*/  LDG.E R9, desc[UR36][R4.64+0x18] ;  /* 0x0000182404097981 */ /* 0x001ea8000c1e1900 */
[----:B--2---:R0:W-:Y:S04]  /*0260*/  STG.E desc[UR36][R6.64+0x18], R9 ;  /* 0x0000180906007986 */ /* 0x0041e8000c101924 */
[----:B-1----:R-:W2:Y:S04]  /*0270*/  LDG.E R11, desc[UR36][R4.64+0x1c] ;  /* 0x00001c24040b7981 */ /* 0x002ea8000c1e1900 */
[----:B--2---:R1:W-:Y:S04]  /*0280*/  STG.E desc[UR36][R6.64+0x1c], R11 ;  /* 0x00001c0b06007986 */ /* 0x0043e8000c101924 */
[----:B------:R-:W2:Y:S04]  /*0290*/  LDG.E R13, desc[UR36][R4.64+0x20] ;  /* 0x00002024040d7981 */ /* 0x000ea8000c1e1900 */
[----:B--2---:R2:W-:Y:S04]  /*02a0*/  STG.E desc[UR36][R6.64+0x20], R13 ;  /* 0x0000200d06007986 */ /* 0x0045e8000c101924 */
[----:B---3--:R-:W3:Y:S04]  /*02b0*/  LDG.E R15, desc[UR36][R4.64+0x24] ;  /* 0x00002424040f7981 */ /* 0x008ee8000c1e1900 */
[----:B---3--:R3:W-:Y:S04]  /*02c0*/  STG.E desc[UR36][R6.64+0x24], R15 ;  /* 0x0000240f06007986 */ /* 0x0087e8000c101924 */
[----:B----4-:R-:W4:Y:S04]  /*02d0*/  LDG.E R19, desc[UR36][R4.64+0x28] ;  /* 0x0000282404137981 */ /* 0x010f28000c1e1900 */
[----:B----4-:R4:W-:Y:S04]  /*02e0*/  STG.E desc[UR36][R6.64+0x28], R19 ;  /* 0x0000281306007986 */ /* 0x0109e8000c101924 */
[----:B-----5:R-:W5:Y:S04]  /*02f0*/  LDG.E R21, desc[UR36][R4.64+0x2c] ;  /* 0x00002c2404157981 */ /* 0x020f68000c1e1900 */
[----:B-----5:R4:W-:Y:S04]  /*0300*/  STG.E desc[UR36][R6.64+0x2c], R21 ;  /* 0x00002c1506007986 */ /* 0x0209e8000c101924 */
[----:B0-----:R-:W5:Y:S04]  /*0310*/  LDG.E R9, desc[UR36][R4.64+0x30] ;  /* 0x0000302404097981 */ /* 0x001f68000c1e1900 */
[----:B-----5:R4:W-:Y:S04]  /*0320*/  STG.E desc[UR36][R6.64+0x30], R9 ;  /* 0x0000300906007986 */ /* 0x0209e8000c101924 */
[----:B-1----:R-:W5:Y:S04]  /*0330*/  LDG.E R11, desc[UR36][R4.64+0x34] ;  /* 0x00003424040b7981 */ /* 0x002f68000c1e1900 */
[----:B-----5:R4:W-:Y:S04]  /*0340*/  STG.E desc[UR36][R6.64+0x34], R11 ;  /* 0x0000340b06007986 */ /* 0x0209e8000c101924 */
[----:B--2---:R-:W2:Y:S04]  /*0350*/  LDG.E R13, desc[UR36][R4.64+0x38] ;  /* 0x00003824040d7981 */ /* 0x004ea8000c1e1900 */
[----:B--2---:R4:W-:Y:S04]  /*0360*/  STG.E desc[UR36][R6.64+0x38], R13 ;  /* 0x0000380d06007986 */ /* 0x0049e8000c101924 */
[----:B---3--:R-:W2:Y:S01]  /*0370*/  LDG.E R15, desc[UR36][R4.64+0x3c] ;  /* 0x00003c24040f7981 */ /* 0x008ea2000c1e1900 */
[----:B------:R-:W-:-:S05]  /*0380*/  VIADD R3, R3, 0x10 ;  /* 0x0000001003037836 */ /* 0x000fca0000000000 */
[----:B------:R-:W-:Y:S01]  /*0390*/  ISETP.NE.AND P0, PT, R3, R0, PT ;  /* 0x000000000300720c */ /* 0x000fe20003f05270 */
[----:B--2---:R4:W-:-:S12]  /*03a0*/  STG.E desc[UR36][R6.64+0x3c], R15 ;  /* 0x00003c0f06007986 */ /* 0x0049d8000c101924 */
[----:B------:R-:W-:Y:S05]  /*03b0*/  @P0 BRA `(.L_x_225) ;  /* 0xfffffffc00640947 */ /* 0x000fea000383ffff */
.L_x_224:
[----:B------:R-:W-:Y:S05]  /*03c0*/  BRA.U !UP2, `(.L_x_223) ;  /* 0x000000010adc7547 */ /* 0x000fea000b800000 */
[----:B------:R-:W-:Y:S02]  /*03d0*/  UISETP.GE.U32.AND UP1, UPT, UR4, 0x8, UPT ;  /* 0x000000080400788c */ /* 0x000fe4000bf26070 */
[----:B------:R-:W-:-:S04]  /*03e0*/  ULOP3.LUT UR6, UR5, 0x7, URZ, 0xc0, !UPT ;  /* 0x0000000705067892 */ /* 0x000fc8000f8ec0ff */
[----:B------:R-:W-:-:S03]  /*03f0*/  UISETP.NE.AND UP2, UPT, UR6, URZ, UPT ;  /* 0x000000ff0600728c */ /* 0x000fc6000bf45270 */
[----:B------:R-:W-:Y:S08]  /*0400*/  BRA.U !UP1, `(.L_x_226) ;  /* 0x0000000109547547 */ /* 0x000ff0000b800000 */
        /* <DEDUP_REMOVED lines=12> */
[----:B------:R-:W3:Y:S04]  /*04d0*/  LDG.E R15, desc[UR36][R4.64+0x10] ;  /* 0x00001024040f7981 */ /* 0x000ee8000c1e1900 */
[----:B---3--:R2:W-:Y:S04]  /*04e0*/  STG.E desc[UR36][R6.64+0x10], R15 ;  /* 0x0000100f06007986 */ /* 0x0085e8000c101924 */
[----:B------:R-:W3:Y:S04]  /*04f0*/  LDG.E R19, desc[UR36][R4.64+0x14] ;  /* 0x0000142404137981 */ /* 0x000ee8000c1e1900 */
[----:B---3--:R2:W-:Y:S04]  /*0500*/  STG.E desc[UR36][R6.64+0x14], R19 ;  /* 0x0000141306007986 */ /* 0x0085e8000c101924 */
[----:B0-----:R-:W3:Y:S04]  /*0510*/  LDG.E R3, desc[UR36][R4.64+0x18] ;  /* 0x0000182404037981 */ /* 0x001ee8000c1e1900 */
[----:B---3--:R2:W-:Y:S04]  /*0520*/  STG.E desc[UR36][R6.64+0x18], R3 ;  /* 0x0000180306007986 */ /* 0x0085e8000c101924 */
[----:B-1----:R-:W3:Y:S01]  /*0530*/  LDG.E R9, desc[UR36][R4.64+0x1c] ;  /* 0x00001c2404097981 */ /* 0x002ee2000c1e1900 */
[----:B------:R-:W-:-:S03]  /*0540*/  VIADD R0, R0, 0x8 ;  /* 0x0000000800007836 */ /* 0x000fc60000000000 */
[----:B---3--:R2:W-:Y:S04]  /*0550*/  STG.E desc[UR36][R6.64+0x1c], R9 ;  /* 0x00001c0906007986 */ /* 0x0085e8000c101924 */
.L_x_226:
[----:B------:R-:W-:Y:S05]  /*0560*/  BRA.U !UP2, `(.L_x_223) ;  /* 0x000000010a747547 */ /* 0x000fea000b800000 */
[----:B------:R-:W-:Y:S02]  /*0570*/  UISETP.GE.U32.AND UP1, UPT, UR6, 0x4, UPT ;  /* 0x000000040600788c */ /* 0x000fe4000bf26070 */
[----:B------:R-:W-:-:S04]  /*0580*/  ULOP3.LUT UR7, UR5, 0x3, URZ, 0xc0, !UPT ;  /* 0x0000000305077892 */ /* 0x000fc8000f8ec0ff */
[----:B------:R-:W-:-:S03]  /*0590*/  UISETP.NE.AND UP2, UPT, UR7, URZ, UPT ;  /* 0x000000ff0700728c */ /* 0x000fc6000bf45270 */
[----:B------:R-:W-:Y:S08]  /*05a0*/  BRA.U !UP1, `(.L_x_227) ;  /* 0x0000000109347547 */ /* 0x000ff0000b800000 */
[----:B------:R-:W0:Y:S08]  /*05b0*/  LDC.64 R4, c[0x0][0x3a0] ;  /* 0x0000e800ff047b82 */ /* 0x000e300000000a00 */
[----:B--2-4-:R-:W1:Y:S01]  /*05c0*/  LDC.64 R6, c[0x0][0x3a8] ;  /* 0x0000ea00ff067b82 */ /* 0x014e620000000a00 */
        /* <DEDUP_REMOVED lines=8> */
[----:B------:R-:W2:Y:S01]  /*0650*/  LDG.E R13, desc[UR36][R4.64+0xc] ;  /* 0x00000c24040d7981 */ /* 0x000ea2000c1e1900 */
[----:B------:R-:W-:-:S03]  /*0660*/  VIADD R0, R0, 0x4 ;  /* 0x0000000400007836 */ /* 0x000fc60000000000 */
[----:B--2---:R0:W-:Y:S04]  /*0670*/  STG.E desc[UR36][R6.64+0xc], R13 ;  /* 0x00000c0d06007986 */ /* 0x0041e8000c101924 */
.L_x_227:
[----:B------:R-:W-:Y:S05]  /*0680*/  BRA.U !UP2, `(.L_x_223) ;  /* 0x000000010a2c7547 */ /* 0x000fea000b800000 */
[----:B0-2-4-:R-:W0:Y:S01]  /*0690*/  LDC.64 R8, c[0x0][0x3a0] ;  /* 0x0000e800ff087b82 */ /* 0x015e220000000a00 */
[----:B------:R-:W-:-:S07]  /*06a0*/  UMOV UR4, URZ ;  /* 0x000000ff00047c82 */ /* 0x000fce0008000000 */
[----:B------:R-:W1:Y:S02]  /*06b0*/  LDC.64 R10, c[0x0][0x3a8] ;  /* 0x0000ea00ff0a7b82 */ /* 0x000e640000000a00 */
.L_x_228:
[----:B0--3--:R-:W-:-:S06]  /*06c0*/  IMAD.WIDE.U32 R4, R0, 0x4, R8 ;  /* 0x0000000400047825 */ /* 0x009fcc00078e0008 */
[----:B------:R-:W2:Y:S01]  /*06d0*/  LDG.E R5, desc[UR36][R4.64] ;  /* 0x0000002404057981 */ /* 0x000ea2000c1e1900 */
[----:B-1----:R-:W-:Y:S01]  /*06e0*/  IMAD.WIDE.U32 R6, R0, 0x4, R10 ;  /* 0x0000000400067825 */ /* 0x002fe200078e000a */
[----:B------:R-:W-:-:S03]  /*06f0*/  UIADD3 UR4, UPT, UPT, UR4, 0x1, URZ ;  /* 0x0000000104047890 */ /* 0x000fc6000fffe0ff */
[----:B------:R-:W-:Y:S01]  /*0700*/  VIADD R0, R0, 0x1 ;  /* 0x0000000100007836 */ /* 0x000fe20000000000 */
[----:B------:R-:W-:Y:S01]  /*0710*/  UISETP.NE.AND UP1, UPT, UR4, UR7, UPT ;  /* 0x000000070400728c */ /* 0x000fe2000bf25270 */
[----:B--2---:R3:W-:Y:S08]  /*0720*/  STG.E desc[UR36][R6.64], R5 ;  /* 0x0000000506007986 */ /* 0x0047f0000c101924 */
[----:B------:R-:W-:Y:S05]  /*0730*/  BRA.U UP1, `(.L_x_228) ;  /* 0xfffffffd01e07547 */ /* 0x000fea000b83ffff */
.L_x_223:
[----:B--2-4-:R-:W-:Y:S01]  /*0740*/  CS2R R18, SRZ ;  /* 0x0000000000127805 */ /* 0x014fe2000001ff00 */
[----:B------:R-:W-:Y:S06]  /*0750*/  BRA.U !UP0, `(.L_x_229) ;  /* 0x0000000108787547 */ /* 0x000fec000b800000 */
[----:B------:R-:W-:Y:S01]  /*0760*/  MOV R0, 0x180 ;  /* 0x0000018000007802 */ /* 0x000fe20000000f00 */
[----:B------:R-:W-:Y:S02]  /*0770*/  USHF.L.U32 UR6, UR5, 0x2, URZ ;  /* 0x0000000205067899 */ /* 0x000fe400080006ff */
[----:B------:R-:W-:Y:S01]  /*0780*/  USHF.R.U32.HI UR4, URZ, 0x1e, UR5 ;  /* 0x0000001eff047899 */ /* 0x000fe20008011605 */
[----:B0--3--:R0:W1:Y:S03]  /*0790*/  LDC.64 R6, c[0x4][R0] ;  /* 0x0100000000067b82 */ /* 0x0090660000000a00 */
[----:B------:R-:W-:Y:S02]  /*07a0*/  IMAD.U32 R4, RZ, RZ, UR6 ;  /* 0x00000006ff047e24 */ /* 0x000fe4000f8e00ff */
[----:B------:R-:W-:-:S07]  /*07b0*/  IMAD.U32 R5, RZ, RZ, UR4 ;  /* 0x00000004ff057e24 */ /* 0x000fce000f8e00ff */
[----:B------:R-:W-:-:S07]  /*07c0*/  LEPC R20, `(.L_x_230) ;  /* 0x000000001014794e */ /* 0x000fce0000000000 */
[----:B01----:R-:W-:Y:S05]  /*07d0*/  CALL.ABS.NOINC R6 ;  /* 0x0000000006007343 */ /* 0x003fea0003c00000 */
.L_x_230:
[----:B------:R-:W-:Y:S01]  /*07e0*/  ISETP.NE.U32.AND P0, PT, R4, RZ, PT ;  /* 0x000000ff0400720c */ /* 0x000fe20003f05070 */
[----:B------:R-:W-:Y:S02]  /*07f0*/  IMAD.MOV.U32 R18, RZ, RZ, R4 ;  /* 0x000000ffff127224 */ /* 0x000fe400078e0004 */
[----:B------:R-:W-:Y:S01]  /*0800*/  IMAD.MOV.U32 R19, RZ, RZ, R5 ;  /* 0x000000ffff137224 */ /* 0x000fe200078e0005 */
[----:B------:R-:W-:-:S13]  /*0810*/  ISETP.NE.AND.EX P0, PT, R5, RZ, PT, P0 ;  /* 0x000000ff0500720c */ /* 0x000fda0003f05300 */
[----:B------:R-:W-:Y:S05]  /*0820*/  @P0 BRA `(.L_x_229) ;  /* 0x0000000000440947 */ /* 0x000fea0003800000 */
[----:B------:R-:W-:Y:S02]  /*0830*/  MOV R0, 0x188 ;  /* 0x0000018800007802 */ /* 0x000fe40000000f00 */
[----:B------:R-:W-:Y:S02]  /*0840*/  CS2R R4, SRZ ;  /* 0x0000000000047805 */ /* 0x000fe4000001ff00 */
[----:B------:R0:W1:Y:S05]  /*0850*/  LDC.64 R6, c[0x4][R0] ;  /* 0x0100000000067b82 */ /* 0x00006a0000000a00 */
[----:B------:R-:W-:-:S07]  /*0860*/  LEPC R20, `(.L_x_231) ;  /* 0x000000001014794e */ /* 0x000fce0000000000 */
[----:B01----:R-:W-:Y:S05]  /*0870*/  CALL.ABS.NOINC R6 ;  /* 0x0000000006007343 */ /* 0x003fea0003c00000 */
.L_x_231:
[----:B------:R-:W0:Y:S01]  /*0880*/  LDC.64 R10, c[0x4][0x168] ;  /* 0x01005a00ff0a7b82 */ /* 0x000e220000000a00 */
[----:B------:R-:W-:Y:S01]  /*0890*/  MOV R0, 0x178 ;  /* 0x0000017800007802 */ /* 0x000fe20000000f00 */
[----:B------:R-:W1:Y:S01]  /*08a0*/  LDCU.64 UR4, c[0x4][0x170] ;  /* 0x01002e00ff0477ac */ /* 0x000e620008000a00 */
[----:B------:R-:W-:Y:S02]  /*08b0*/  IMAD.MOV.U32 R6, RZ, RZ, R22 ;  /* 0x000000ffff067224 */ /* 0x000fe400078e0016 */
[----:B------:R-:W-:-:S03]  /*08c0*/  IMAD.MOV.U32 R7, RZ, RZ, R2 ;  /* 0x000000ffff077224 */ /* 0x000fc600078e0002 */
[----:B------:R2:W3:Y:S01]  /*08d0*/  LDC.64 R8, c[0x4][R0] ;  /* 0x0100000000087b82 */ /* 0x0004e20000000a00 */
[----:B-1----:R-:W-:Y:S02]  /*08e0*/  IMAD.U32 R4, RZ, RZ, UR4 ;  /* 0x00000004ff047e24 */ /* 0x002fe4000f8e00ff */
[----:B------:R-:W-:Y:S01]  /*08f0*/  IMAD.U32 R5, RZ, RZ, UR5 ;  /* 0x00000005ff057e24 */ /* 0x000fe2000f8e00ff */
[----:B0-----:R2:W-:Y:S06]  /*0900*/  STL.64 [R1], R10 ;  /* 0x0000000a01007387 */ /* 0x0015ec0000100a00 */
[----:B------:R-:W-:-:S07]  /*0910*/  LEPC R20, `(.L_x_232) ;  /* 0x000000001014794e */ /* 0x000fce0000000000 */
[----:B--23--:R-:W-:Y:S05]  /*0920*/  CALL.ABS.NOINC R8 ;  /* 0x0000000008007343 */ /* 0x00cfea0003c00000 */
.L_x_232:
[----:B------:R-:W-:Y:S05]  /*0930*/  BPT.TRAP 0x1 ;  /* 0x000000040000795c */ /* 0x000fea0000300000 */
.L_x_229:
[----:B------:R-:W1:Y:S01]  /*0940*/  LDC R0, c[0x0][0x398] ;  /* 0x0000e600ff007b82 */ /* 0x000e620000000800 */
[----:B------:R-:W1:Y:S02]  /*0950*/  LDCU.64 UR4, c[0x0][0x3a8] ;  /* 0x00007500ff0477ac */ /* 0x000e640008000a00 */
[----:B-1----:R-:W-:-:S04]  /*0960*/  LEA R22, P0, R0, UR4, 0x2 ;  /* 0x0000000400167c11 */ /* 0x002fc8000f8010ff */
[----:B------:R-:W-:Y:S02]  /*0970*/  LEA.HI.X R0, R0, UR5, RZ, 0x2, P0 ;  /* 0x0000000500007c11 */ /* 0x000fe400080f14ff */
[----:B------:R-:W-:-:S04]  /*0980*/  ISETP.GT.U32.AND P0, PT, R22, UR4, PT ;  /* 0x0000000416007c0c */ /* 0x000fc8000bf04070 */
[----:B------:R-:W-:-:S13]  /*0990*/  ISETP.GT.U32.AND.EX P0, PT, R0, UR5, PT, P0 ;  /* 0x0000000500007c0c */ /* 0x000fda000bf04100 */
[----:B------:R-:W-:Y:S05]  /*09a0*/  @!P0 BRA `(.L_x_233) ;  /* 0x0000001000148947 */ /* 0x000fea0003800000 */
[----:B------:R-:W1:Y:S01]  /*09b0*/  LDCU.64 UR4, c[0x0][0x3a8] ;  /* 0x00007500ff0477ac */ /* 0x000e620008000a00 */
[----:B------:R-:W-:Y:S01]  /*09c0*/  BSSY.RECONVERGENT B2, `(.L_x_233) ;  /* 0x0000103000027945 */ /* 0x000fe20003800200 */
[----:B-1----:R-:W-:Y:S02]  /*09d0*/  IMAD.U32 R21, RZ, RZ, UR4 ;  /* 0x00000004ff157e24 */ /* 0x002fe4000f8e00ff */
[----:B------:R-:W-:Y:S02]  /*09e0*/  IMAD.U32 R20, RZ, RZ, UR5 ;  /* 0x00000005ff147e24 */ /* 0x000fe4000f8e00ff */
[----:B------:R-:W-:Y:S02]  /*09f0*/  IMAD.U32 R2, RZ, RZ, UR4 ;  /* 0x00000004ff027e24 */ /* 0x000fe4000f8e00ff */
[----:B0--3--:R-:W-:-:S07]  /*0a00*/  IMAD.U32 R7, RZ, RZ, UR5 ;  /* 0x00000005ff077e24 */ /* 0x009fce000f8e00ff */
.L_x_254:
[C---:B------:R-:W-:Y:S01]  /*0a10*/  IADD3 R3, P1, PT, R21.reuse, 0x80, RZ ;  /* 0x0000008015037810 */ /* 0x040fe20007f3e0ff */
[----:B------:R-:W-:Y:S01]  /*0a20*/  BSSY.RECONVERGENT B1, `(.L_x_234) ;  /* 0x00000f9000017945 */ /* 0x000fe20003800200 */
[----:B------:R-:W-:Y:S01]  /*0a30*/  IADD3 R13, P2, PT, R21, 0x4, RZ ;  /* 0x00000004150d7810 */ /* 0x000fe20007f5e0ff */
[----:B------:R-:W-:Y:S01]  /*0a40*/  IMAD.MOV.U32 R15, RZ, RZ, R21 ;  /* 0x000000ffff0f7224 */ /* 0x000fe200078e0015 */
[CC--:B------:R-:W-:Y:S01]  /*0a50*/  ISETP.LT.U32.AND P0, PT, R3.reuse, R22.reuse, PT ;  /* 0x000000160300720c */ /* 0x0c0fe20003f01070 */
[--C-:B------:R-:W-:Y:S01]  /*0a60*/  IMAD.X R5, RZ, RZ, R20.reuse, P1 ;  /* 0x000000ffff057224 */ /* 0x100fe200008e0614 */
[----:B------:R-:W-:Y:S01]  /*0a70*/  ISETP.GE.U32.AND P1, PT, R3, R22, PT ;  /* 0x000000160300720c */ /* 0x000fe20003f26070 */
[--C-:B------:R-:W-:Y:S02]  /*0a80*/  IMAD.X R12, RZ, RZ, R20.reuse, P2 ;  /* 0x000000ffff0c7224 */ /* 0x100fe400010e0614 */
[----:B------:R-:W-:Y:S01]  /*0a90*/  IMAD.MOV.U32 R14, RZ, RZ, R20 ;  /* 0x000000ffff0e7224 */ /* 0x000fe200078e0014 */
[CC--:B------:R-:W-:Y:S01]  /*0aa0*/  ISETP.LT.U32.AND.EX P0, PT, R5.reuse, R0.reuse, PT, P0 ;  /* 0x000000000500720c */ /* 0x0c0fe20003f01100 */
[----:B------:R-:W-:Y:S01]  /*0ab0*/  IMAD.MOV.U32 R21, RZ, RZ, R3 ;  /* 0x000000ffff157224 */ /* 0x000fe200078e0003 */
[----:B------:R-:W-:Y:S01]  /*0ac0*/  ISETP.GE.U32.AND.EX P1, PT, R5, R0, PT, P1 ;  /* 0x000000000500720c */ /* 0x000fe20003f26110 */
[----:B------:R-:W-:Y:S01]  /*0ad0*/  IMAD.MOV.U32 R20, RZ, RZ, R5 ;  /* 0x000000ffff147224 */ /* 0x000fe200078e0005 */
[----:B------:R-:W-:Y:S01]  /*0ae0*/  SEL R4, R3, R22, P0 ;  /* 0x0000001603047207 */ /* 0x000fe20000000000 */
[----:B------:R-:W-:Y:S01]  /*0af0*/  IMAD.MOV.U32 R3, RZ, RZ, R7 ;  /* 0x000000ffff037224 */ /* 0x000fe200078e0007 */
[----:B------:R-:W-:-:S02]  /*0b00*/  SEL R9, R5, R0, P0 ;  /* 0x0000000005097207 */ /* 0x000fc40000000000 */
[----:B------:R-:W-:-:S04]  /*0b10*/  ISETP.NE.U32.AND P2, PT, R13, R4, PT ;  /* 0x000000040d00720c */ /* 0x000fc80003f45070 */
[----:B------:R-:W-:-:S13]  /*0b20*/  ISETP.NE.AND.EX P0, PT, R12, R9, PT, P2 ;  /* 0x000000090c00720c */ /* 0x000fda0003f05320 */
[----:B------:R-:W-:Y:S05]  /*0b30*/  @!P0 BRA `(.L_x_235) ;  /* 0x0000000c009c8947 */ /* 0x000fea0003800000 */
[----:B------:R-:W-:Y:S01]  /*0b40*/  CS2R R30, SRZ ;  /* 0x00000000001e7805 */ /* 0x000fe2000001ff00 */
[--C-:B------:R-:W-:Y:S02]  /*0b50*/  IMAD.MOV.U32 R10, RZ, RZ, R2.reuse ;  /* 0x000000ffff0a7224 */ /* 0x100fe400078e0002 */
[--C-:B------:R-:W-:Y:S02]  /*0b60*/  IMAD.MOV.U32 R11, RZ, RZ, R3.reuse ;  /* 0x000000ffff0b7224 */ /* 0x100fe400078e0003 */
[----:B------:R-:W-:Y:S02]  /*0b70*/  IMAD.MOV.U32 R29, RZ, RZ, R2 ;  /* 0x000000ffff1d7224 */ /* 0x000fe400078e0002 */
[----:B------:R-:W-:-:S07]  /*0b80*/  IMAD.MOV.U32 R28, RZ, RZ, R3 ;  /* 0x000000ffff1c7224 */ /* 0x000fce00078e0003 */
.L_x_253:
[----:B------:R-:W-:Y:S01]  /*0b90*/  IMAD.MOV.U32 R4, RZ, RZ, R29 ;  /* 0x000000ffff047224 */ /* 0x000fe200078e001d */
[----:B--2---:R-:W2:Y:S01]  /*0ba0*/  LDG.E R6, desc[UR36][R2.64] ;  /* 0x0000002402067981 */ /* 0x004ea2000c1e1900 */
[----:B------:R-:W-:-:S05]  /*0bb0*/  IMAD.MOV.U32 R5, RZ, RZ, R28 ;  /* 0x000000ffff057224 */ /* 0x000fca00078e001c */
[----:B------:R-:W2:Y:S01]  /*0bc0*/  LDG.E R23, desc[UR36][R4.64+0x4] ;  /* 0x0000042404177981 */ /* 0x000ea2000c1e1900 */
[----:B------:R-:W-:Y:S01]  /*0bd0*/  IADD3 R24, P2, PT, R10, 0x4, RZ ;  /* 0x000000040a187810 */ /* 0x000fe20007f5e0ff */
[----:B------:R-:W-:Y:S01]  /*0be0*/  BSSY.RECONVERGENT B0, `(.L_x_236) ;  /* 0x00000cb000007945 */ /* 0x000fe20003800200 */
[----:B------:R-:W-:-:S03]  /*0bf0*/  IADD3 R25, P3, PT, R29, 0x4, RZ ;  /* 0x000000041d197810 */ /* 0x000fc60007f7e0ff */
[----:B------:R-:W-:Y:S02]  /*0c00*/  IMAD.X R27, RZ, RZ, R11, P2 ;  /* 0x000000ffff1b7224 */ /* 0x000fe400010e060b */
[----:B------:R-:W-:Y:S01]  /*0c10*/  IMAD.X R26, RZ, RZ, R28, P3 ;  /* 0x000000ffff1a7224 */ /* 0x000fe200018e061c */
[----:B--2---:R-:W-:-:S13]  /*0c20*/  ISETP.GT.U32.AND P0, PT, R23, R6, PT ;  /* 0x000000061700720c */ /* 0x004fda0003f04070 */
[----:B------:R-:W-:Y:S05]  /*0c30*/  @P0 BRA `(.L_x_237) ;  /* 0x0000000000680947 */ /* 0x000fea0003800000 */
[----:B------:R-:W2:Y:S01]  /*0c40*/  LDG.E R4, desc[UR36][R4.64] ;  /* 0x0000002404047981 */ /* 0x000ea2000c1e1900 */
[----:B------:R-:W-:Y:S01]  /*0c50*/  BSSY.RECONVERGENT B3, `(.L_x_238) ;  /* 0x0000014000037945 */ /* 0x000fe20003800200 */
[----:B------:R-:W-:Y:S02]  /*0c60*/  IMAD.MOV.U32 R11, RZ, RZ, R25 ;  /* 0x000000ffff0b7224 */ /* 0x000fe400078e0019 */
[----:B------:R-:W-:Y:S01]  /*0c70*/  IMAD.MOV.U32 R32, RZ, RZ, R26 ;  /* 0x000000ffff207224 */ /* 0x000fe200078e001a */
[----:B--2---:R-:W-:-:S13]  /*0c80*/  ISETP.GT.U32.AND P0, PT, R23, R4, PT ;  /* 0x000000041700720c */ /* 0x004fda0003f04070 */
[----:B------:R-:W-:Y:S05]  /*0c90*/  @!P0 BRA `(.L_x_239) ;  /* 0x00000000003c8947 */ /* 0x000fea0003800000 */
[----:B------:R-:W-:-:S07]  /*0ca0*/  IMAD.MOV.U32 R8, RZ, RZ, R4 ;  /* 0x000000ffff087224 */ /* 0x000fce00078e0004 */
.L_x_240:
[----:B------:R-:W-:Y:S02]  /*0cb0*/  IMAD.MOV.U32 R4, RZ, RZ, R11 ;  /* 0x000000ffff047224 */ /* 0x000fe400078e000b */
[----:B------:R-:W-:Y:S02]  /*0cc0*/  IMAD.MOV.U32 R5, RZ, RZ, R32 ;  /* 0x000000ffff057224 */ /* 0x000fe400078e0020 */
[--C-:B------:R-:W-:Y:S02]  /*0cd0*/  IMAD.MOV.U32 R6, RZ, RZ, R29.reuse ;  /* 0x000000ffff067224 */ /* 0x100fe400078e001d */
[----:B------:R-:W-:Y:S01]  /*0ce0*/  IMAD.MOV.U32 R7, RZ, RZ, R28 ;  /* 0x000000ffff077224 */ /* 0x000fe200078e001c */
[----:B------:R0:W-:Y:S04]  /*0cf0*/  STG.E desc[UR36][R4.64], R8 ;  /* 0x0000000804007986 */ /* 0x0001e8000c101924 */
[----:B0-----:R-:W2:Y:S01]  /*0d00*/  LDG.E R8, desc[UR36][R6.64+-0x4] ;  /* 0xfffffc2406087981 */ /* 0x001ea2000c1e1900 */
[----:B------:R-:W-:Y:S01]  /*0d10*/  IADD3 R9, P2, PT, R29, -0x4, RZ ;  /* 0xfffffffc1d097810 */ /* 0x000fe20007f5e0ff */
[----:B------:R-:W-:-:S02]  /*0d20*/  IMAD.MOV.U32 R11, RZ, RZ, R29 ;  /* 0x000000ffff0b7224 */ /* 0x000fc400078e001d */
[----:B------:R-:W-:Y:S01]  /*0d30*/  IMAD.MOV.U32 R32, RZ, RZ, R28 ;  /* 0x000000ffff207224 */ /* 0x000fe200078e001c */
[----:B------:R-:W-:Y:S01]  /*0d40*/  IADD3.X R10, PT, PT, R28, -0x1, RZ, P2, !PT ;  /* 0xffffffff1c0a7810 */ /* 0x000fe200017fe4ff */
[----:B------:R-:W-:-:S04]  /*0d50*/  IMAD.MOV.U32 R29, RZ, RZ, R9 ;  /* 0x000000ffff1d7224 */ /* 0x000fc800078e0009 */
[----:B------:R-:W-:Y:S01]  /*0d60*/  IMAD.MOV.U32 R28, RZ, RZ, R10 ;  /* 0x000000ffff1c7224 */ /* 0x000fe200078e000a */
[----:B--2---:R-:W-:-:S13]  /*0d70*/  ISETP.GT.U32.AND P0, PT, R23, R8, PT ;  /* 0x000000081700720c */ /* 0x004fda0003f04070 */
[----:B------:R-:W-:Y:S05]  /*0d80*/  @P0 BRA `(.L_x_240) ;  /* 0xfffffffc00c80947 */ /* 0x000fea000383ffff */
.L_x_239:
[----:B------:R-:W-:Y:S05]  /*0d90*/  BSYNC.RECONVERGENT B3 ;  /* 0x0000000000037941 */ /* 0x000fea0003800200 */
.L_x_238:
[----:B------:R-:W-:Y:S02]  /*0da0*/  IMAD.MOV.U32 R4, RZ, RZ, R11 ;  /* 0x000000ffff047224 */ /* 0x000fe400078e000b */
[----:B------:R-:W-:-:S05]  /*0db0*/  IMAD.MOV.U32 R5, RZ, RZ, R32 ;  /* 0x000000ffff057224 */ /* 0x000fca00078e0020 */
[----:B------:R3:W-:Y:S01]  /*0dc0*/  STG.E desc[UR36][R4.64], R23 ;  /* 0x0000001704007986 */ /* 0x0007e2000c101924 */
[----:B------:R-:W-:Y:S05]  /*0dd0*/  BRA `(.L_x_241) ;  /* 0x0000000800ac7947 */ /* 0x000fea0003800000 */
.L_x_237:
[----:B------:R-:W-:Y:S01]  /*0de0*/  LOP3.LUT R34, R31, 0x3, RZ, 0xc0, !PT ;  /* 0x000000031f227812 */ /* 0x000fe200078ec0ff */
[----:B------:R-:W-:Y:S01]  /*0df0*/  BSSY.RECONVERGENT B3, `(.L_x_242) ;  /* 0x000002b000037945 */ /* 0x000fe20003800200 */
[----:B------:R-:W-:Y:S01]  /*0e00*/  IADD3 R6, P2, PT, R29, 0x8, RZ ;  /* 0x000000081d067810 */ /* 0x000fe20007f5e0ff */
[----:B------:R-:W-:Y:S01]  /*0e10*/  IMAD.MOV.U32 R32, RZ, RZ, R13 ;  /* 0x000000ffff207224 */ /* 0x000fe200078e000d */
[----:B------:R-:W-:Y:S01]  /*0e20*/  ISETP.NE.U32.AND P0, PT, R34, 0x3, PT ;  /* 0x000000032200780c */ /* 0x000fe20003f05070 */
[----:B------:R-:W-:Y:S02]  /*0e30*/  IMAD.MOV.U32 R33, RZ, RZ, R12 ;  /* 0x000000ffff217224 */ /* 0x000fe400078e000c */
[----:B------:R-:W-:Y:S01]  /*0e40*/  IMAD.X R7, RZ, RZ, R28, P2 ;  /* 0x000000ffff077224 */ /* 0x000fe200010e061c */
[----:B------:R-:W-:Y:S01]  /*0e50*/  ISETP.NE.AND.EX P0, PT, RZ, RZ, PT, P0 ;  /* 0x000000ffff00720c */ /* 0x000fe20003f05300 */
[----:B------:R-:W-:Y:S02]  /*0e60*/  IMAD.MOV.U32 R8, RZ, RZ, R24 ;  /* 0x000000ffff087224 */ /* 0x000fe400078e0018 */
[----:B------:R-:W-:-:S10]  /*0e70*/  IMAD.MOV.U32 R9, RZ, RZ, R27 ;  /* 0x000000ffff097224 */ /* 0x000fd400078e001b */
[----:B------:R-:W-:Y:S05]  /*0e80*/  @!P0 BRA `(.L_x_243) ;  /* 0x0000000000848947 */ /* 0x000fea0003800000 */
[----:B------:R-:W2:Y:S01]  /*0e90*/  LDG.E R35, desc[UR36][R10.64] ;  /* 0x000000240a237981 */ /* 0x000ea2000c1e1900 */
[----:B------:R-:W-:Y:S01]  /*0ea0*/  IMAD.MOV.U32 R6, RZ, RZ, R25 ;  /* 0x000000ffff067224 */ /* 0x000fe200078e0019 */
[----:B------:R-:W-:Y:S01]  /*0eb0*/  ISETP.NE.U32.AND P0, PT, R34, RZ, PT ;  /* 0x000000ff2200720c */ /* 0x000fe20003f05070 */
[----:B------:R-:W-:Y:S01]  /*0ec0*/  IMAD.MOV.U32 R7, RZ, RZ, R26 ;  /* 0x000000ffff077224 */ /* 0x000fe200078e001a */
[----:B------:R-:W-:Y:S01]  /*0ed0*/  IADD3 R32, P2, PT, R13, -0x4, RZ ;  /* 0xfffffffc0d207810 */ /* 0x000fe20007f5e0ff */
[----:B------:R-:W-:Y:S01]  /*0ee0*/  IMAD.MOV.U32 R8, RZ, RZ, R10 ;  /* 0x000000ffff087224 */ /* 0x000fe200078e000a */
[----:B------:R-:W-:Y:S01]  /*0ef0*/  ISETP.NE.AND.EX P0, PT, RZ, RZ, PT, P0 ;  /* 0x000000ffff00720c */ /* 0x000fe20003f05300 */
[----:B------:R-:W-:Y:S01]  /*0f00*/  IMAD.MOV.U32 R9, RZ, RZ, R11 ;  /* 0x000000ffff097224 */ /* 0x000fe200078e000b */
[----:B------:R-:W-:Y:S01]  /*0f10*/  IADD3.X R33, PT, PT, R12, -0x1, RZ, P2, !PT ;  /* 0xffffffff0c217810 */ /* 0x000fe200017fe4ff */
[----:B--2---:R0:W-:Y:S10]  /*0f20*/  STG.E desc[UR36][R6.64], R35 ;  /* 0x0000002306007986 */ /* 0x0041f4000c101924 */
[----:B------:R-:W-:Y:S05]  /*0f30*/  @!P0 BRA `(.L_x_243) ;  /* 0x0000000000588947 */ /* 0x000fea0003800000 */
[----:B0-----:R-:W2:Y:S01]  /*0f40*/  LDG.E R35, desc[UR36][R10.64+-0x4] ;  /* 0xfffffc240a237981 */ /* 0x001ea2000c1e1900 */
[----:B------:R-:W-:-:S04]  /*0f50*/  ISETP.NE.U32.AND P0, PT, R34, 0x1, PT ;  /* 0x000000012200780c */ /* 0x000fc80003f05070 */
[----:B------:R-:W-:Y:S01]  /*0f60*/  ISETP.NE.AND.EX P0, PT, RZ, RZ, PT, P0 ;  /* 0x000000ffff00720c */ /* 0x000fe20003f05300 */
[----:B--2---:R1:W-:-:S12]  /*0f70*/  STG.E desc[UR36][R4.64], R35 ;  /* 0x0000002304007986 */ /* 0x0043d8000c101924 */
[----:B------:R0:W2:Y:S01]  /*0f80*/  @P0 LDG.E R37, desc[UR36][R10.64+-0x8] ;  /* 0xfffff8240a250981 */ /* 0x0000a2000c1e1900 */
[C---:B------:R-:W-:Y:S01]  /*0f90*/  IADD3 R8, P3, PT, R10.reuse, -0x4, RZ ;  /* 0xfffffffc0a087810 */ /* 0x040fe20007f7e0ff */
[----:B------:R-:W-:Y:S01]  /*0fa0*/  IMAD.MOV.U32 R6, RZ, RZ, R4 ;  /* 0x000000ffff067224 */ /* 0x000fe200078e0004 */
[----:B------:R-:W-:Y:S01]  /*0fb0*/  @P0 IADD3 R29, P6, PT, R29, -0x4, RZ ;  /* 0xfffffffc1d1d0810 */ /* 0x000fe20007fde0ff */
[----:B------:R-:W-:Y:S01]  /*0fc0*/  IMAD.MOV.U32 R7, RZ, RZ, R5 ;  /* 0x000000ffff077224 */ /* 0x000fe200078e0005 */
[----:B------:R-:W-:Y:S02]  /*0fd0*/  @P0 IADD3 R34, P5, PT, R10, -0x8, RZ ;  /* 0xfffffff80a220810 */ /* 0x000fe40007fbe0ff */
[----:B------:R-:W-:Y:S01]  /*0fe0*/  IADD3.X R9, PT, PT, R11, -0x1, RZ, P3, !PT ;  /* 0xffffffff0b097810 */ /* 0x000fe20001ffe4ff */
[----:B------:R-:W-:Y:S01]  /*0ff0*/  @P0 IMAD.MOV.U32 R6, RZ, RZ, R29 ;  /* 0x000000ffff060224 */ /* 0x000fe200078e001d */
[----:B------:R-:W-:Y:S01]  /*1000*/  IADD3 R32, P2, PT, R13, -0x8, RZ ;  /* 0xfffffff80d207810 */ /* 0x000fe20007f5e0ff */
[----:B------:R-:W-:Y:S01]  /*1010*/  @P0 IMAD.MOV.U32 R8, RZ, RZ, R34 ;  /* 0x000000ffff080224 */ /* 0x000fe200078e0022 */
[----:B------:R-:W-:-:S02]  /*1020*/  @P0 IADD3.X R28, PT, PT, R28, -0x1, RZ, P6, !PT ;  /* 0xffffffff1c1c0810 */ /* 0x000fc400037fe4ff */
[----:B0-----:R-:W-:Y:S02]  /*1030*/  @P0 IADD3.X R11, PT, PT, R11, -0x1, RZ, P5, !PT ;  /* 0xffffffff0b0b0810 */ /* 0x001fe40002ffe4ff */
[----:B------:R-:W-:Y:S01]  /*1040*/  @P0 IADD3 R32, P4, PT, R13, -0xc, RZ ;  /* 0xfffffff40d200810 */ /* 0x000fe20007f9e0ff */
[----:B------:R-:W-:Y:S01]  /*1050*/  @P0 IMAD.MOV.U32 R7, RZ, RZ, R28 ;  /* 0x000000ffff070224 */ /* 0x000fe200078e001c */
[C---:B------:R-:W-:Y:S01]  /*1060*/  IADD3.X R33, PT, PT, R12.reuse, -0x1, RZ, P2, !PT ;  /* 0xffffffff0c217810 */ /* 0x040fe200017fe4ff */
[----:B------:R-:W-:Y:S01]  /*1070*/  @P0 IMAD.MOV.U32 R9, RZ, RZ, R11 ;  /* 0x000000ffff090224 */ /* 0x000fe200078e000b */
[----:B------:R-:W-:Y:S01]  /*1080*/  @P0 IADD3.X R33, PT, PT, R12, -0x1, RZ, P4, !PT ;  /* 0xffffffff0c210810 */ /* 0x000fe200027fe4ff */
[----:B--2---:R1:W-:Y:S08]  /*1090*/  @P0 STG.E desc[UR36][R4.64+-0x4], R37 ;  /* 0xfffffc2504000986 */ /* 0x0043f0000c101924 */
.L_x_243:
[----:B------:R-:W-:Y:S05]  /*10a0*/  BSYNC.RECONVERGENT B3 ;  /* 0x0000000000037941 */ /* 0x000fea0003800200 */
.L_x_242:
[----:B------:R-:W-:Y:S01]  /*10b0*/  ISETP.GE.U32.AND P0, PT, R31, 0x3, PT ;  /* 0x000000031f00780c */ /* 0x000fe20003f06070 */
[----:B------:R-:W-:Y:S03]  /*10c0*/  BSSY.RECONVERGENT B4, `(.L_x_244) ;  /* 0x000007b000047945 */ /* 0x000fe60003800200 */
[----:B------:R-:W-:-:S13]  /*10d0*/  ISETP.GE.U32.AND.EX P0, PT, R30, RZ, PT, P0 ;  /* 0x000000ff1e00720c */ /* 0x000fda0003f06100 */
[----:B------:R-:W-:Y:S05]  /*10e0*/  @!P0 BRA `(.L_x_245) ;  /* 0x0000000400e08947 */ /* 0x000fea0003800000 */
[----:B------:R-:W-:Y:S01]  /*10f0*/  ISETP.GT.U32.AND P0, PT, R32, R15, PT ;  /* 0x0000000f2000720c */ /* 0x000fe20003f04070 */
[----:B------:R-:W-:Y:S03]  /*1100*/  BSSY.RELIABLE B3, `(.L_x_246) ;  /* 0x0000061000037945 */ /* 0x000fe60003800100 */
[----:B------:R-:W-:-:S13]  /*1110*/  ISETP.GT.AND.EX P0, PT, R33, R14, PT, P0 ;  /* 0x0000000e2100720c */ /* 0x000fda0003f04300 */
[----:B------:R-:W-:Y:S05]  /*1120*/  @!P0 BRA `(.L_x_247) ;  /* 0x0000000400788947 */ /* 0x000fea0003800000 */
[----:B-1----:R-:W-:Y:S01]  /*1130*/  IADD3 R4, P0, PT, -R15, R32, RZ ;  /* 0x000000200f047210 */ /* 0x002fe20007f1e1ff */
[----:B------:R-:W-:Y:S03]  /*1140*/  BSSY.RECONVERGENT B5, `(.L_x_248) ;  /* 0x0000036000057945 */ /* 0x000fe60003800200 */
[----:B------:R-:W-:Y:S01]  /*1150*/  ISETP.GT.U32.AND P2, PT, R4, 0x30, PT ;  /* 0x000000300400780c */ /* 0x000fe20003f44070 */
[----:B------:R-:W-:Y:S01]  /*1160*/  IMAD.X R4, R33, 0x1, ~R14, P0 ;  /* 0x0000000121047824 */ /* 0x000fe200000e0e0e */
[----:B------:R-:W-:-:S04]  /*1170*/  PLOP3.LUT P0, PT, PT, PT, PT, 0x80, 0x8 ;  /* 0x000000000008781c */ /* 0x000fc80003f0f070 */
[----:B------:R-:W-:-:S13]  /*1180*/  ISETP.GT.AND.EX P2, PT, R4, RZ, PT, P2 ;  /* 0x000000ff0400720c */ /* 0x000fda0003f44320 */
[----:B------:R-:W-:Y:S05]  /*1190*/  @!P2 BRA `(.L_x_249) ;  /* 0x0000000000c0a947 */ /* 0x000fea0003800000 */
[----:B------:R-:W-:Y:S02]  /*11a0*/  IADD3 R5, P2, PT, R15, 0x30, RZ ;  /* 0x000000300f057810 */ /* 0x000fe40007f5e0ff */
[----:B------:R-:W-:-:S03]  /*11b0*/  PLOP3.LUT P0, PT, PT, PT, PT, 0x8, 0x80 ;  /* 0x000000000080781c */ /* 0x000fc60003f0e170 */
[----:B------:R-:W-:-:S10]  /*11c0*/  IMAD.X R4, RZ, RZ, R14, P2 ;  /* 0x000000ffff047224 */ /* 0x000fd400010e060e */
.L_x_250:
[----:B------:R-:W2:Y:S04]  /*11d0*/  LDG.E R11, desc[UR36][R8.64+-0x4] ;  /* 0xfffffc24080b7981 */ /* 0x000ea8000c1e1900 */
[----:B--2---:R1:W-:Y:S04]  /*11e0*/  STG.E desc[UR36][R6.64+-0x4], R11 ;  /* 0xfffffc0b06007986 */ /* 0x0043e8000c101924 */
[----:B------:R-:W2:Y:S04]  /*11f0*/  LDG.E R29, desc[UR36][R8.64+-0x8] ;  /* 0xfffff824081d7981 */ /* 0x000ea8000c1e1900 */
[----:B--2---:R2:W-:Y:S04]  /*1200*/  STG.E desc[UR36][R6.64+-0x8], R29 ;  /* 0xfffff81d06007986 */ /* 0x0045e8000c101924 */
[----:B0-----:R-:W3:Y:S04]  /*1210*/  LDG.E R35, desc[UR36][R8.64+-0xc] ;  /* 0xfffff42408237981 */ /* 0x001ee8000c1e1900 */
[----:B---3--:R0:W-:Y:S04]  /*1220*/  STG.E desc[UR36][R6.64+-0xc], R35 ;  /* 0xfffff42306007986 */ /* 0x0081e8000c101924 */
[----:B------:R-:W3:Y:S04]  /*1230*/  LDG.E R37, desc[UR36][R8.64+-0x10] ;  /* 0xfffff02408257981 */ /* 0x000ee8000c1e1900 */
[----:B---3--:R3:W-:Y:S04]  /*1240*/  STG.E desc[UR36][R6.64+-0x10], R37 ;  /* 0xfffff02506007986 */ /* 0x0087e8000c101924 */
[----:B------:R-:W4:Y:S04]  /*1250*/  LDG.E R10, desc[UR36][R8.64+-0x14] ;  /* 0xffffec24080a7981 */ /* 0x000f28000c1e1900 */
[----:B----4-:R4:W-:Y:S04]  /*1260*/  STG.E desc[UR36][R6.64+-0x14], R10 ;  /* 0xffffec0a06007986 */ /* 0x0109e8000c101924 */
[----:B------:R-:W5:Y:S04]  /*1270*/  LDG.E R28, desc[UR36][R8.64+-0x18] ;  /* 0xffffe824081c7981 */ /* 0x000f68000c1e1900 */
[----:B-----5:R5:W-:Y:S04]  /*1280*/  STG.E desc[UR36][R6.64+-0x18], R28 ;  /* 0xffffe81c06007986 */ /* 0x020be8000c101924 */
[----:B-1----:R-:W2:Y:S04]  /*1290*/  LDG.E R11, desc[UR36][R8.64+-0x1c] ;  /* 0xffffe424080b7981 */ /* 0x002ea8000c1e1900 */
[----:B--2---:R1:W-:Y:S04]  /*12a0*/  STG.E desc[UR36][R6.64+-0x1c], R11 ;  /* 0xffffe40b06007986 */ /* 0x0043e8000c101924 */
[----:B------:R-:W2:Y:S04]  /*12b0*/  LDG.E R29, desc[UR36][R8.64+-0x20] ;  /* 0xffffe024081d7981 */ /* 0x000ea8000c1e1900 */
[----:B--2---:R2:W-:Y:S04]  /*12c0*/  STG.E desc[UR36][R6.64+-0x20], R29 ;  /* 0xffffe01d06007986 */ /* 0x0045e8000c101924 */
[----:B0-----:R-:W3:Y:S04]  /*12d0*/  LDG.E R35, desc[UR36][R8.64+-0x24] ;  /* 0xffffdc2408237981 */ /* 0x001ee8000c1e1900 */
[----:B---3--:R0:W-:Y:S04]  /*12e0*/  STG.E desc[UR36][R6.64+-0x24], R35 ;  /* 0xffffdc2306007986 */ /* 0x0081e8000c101924 */
[----:B------:R-:W3:Y:S04]  /*12f0*/  LDG.E R37, desc[UR36][R8.64+-0x28] ;  /* 0xffffd82408257981 */ /* 0x000ee8000c1e1900 */
[----:B---3--:R3:W-:Y:S04]  /*1300*/  STG.E desc[UR36][R6.64+-0x28], R37 ;  /* 0xffffd82506007986 */ /* 0x0087e8000c101924 */
[----:B----4-:R-:W4:Y:S04]  /*1310*/  LDG.E R10, desc[UR36][R8.64+-0x2c] ;  /* 0xffffd424080a7981 */ /* 0x010f28000c1e1900 */
[----:B----4-:R-:W-:Y:S04]  /*1320*/  STG.E desc[UR36][R6.64+-0x2c], R10 ;  /* 0xffffd40a06007986 */ /* 0x010fe8000c101924 */
[----:B-----5:R-:W4:Y:S04]  /*1330*/  LDG.E R28, desc[UR36][R8.64+-0x30] ;  /* 0xffffd024081c7981 */ /* 0x020f28000c1e1900 */
[----:B----4-:R4:W-:Y:S04]  /*1340*/  STG.E desc[UR36][R6.64+-0x30], R28 ;  /* 0xffffd01c06007986 */ /* 0x0109e8000c101924 */
[----:B-1----:R-:W5:Y:S04]  /*1350*/  LDG.E R11, desc[UR36][R8.64+-0x34] ;  /* 0xffffcc24080b7981 */ /* 0x002f68000c1e1900 */
[----:B-----5:R-:W-:Y:S04]  /*1360*/  STG.E desc[UR36][R6.64+-0x34], R11 ;  /* 0xffffcc0b06007986 */ /* 0x020fe8000c101924 */
[----:B--2---:R-:W2:Y:S04]  /*1370*/  LDG.E R29, desc[UR36][R8.64+-0x38] ;  /* 0xffffc824081d7981 */ /* 0x004ea8000c1e1900 */
[----:B--2---:R1:W-:Y:S04]  /*1380*/  STG.E desc[UR36][R6.64+-0x38], R29 ;  /* 0xffffc81d06007986 */ /* 0x0043e8000c101924 */
[----:B0-----:R-:W2:Y:S01]  /*1390*/  LDG.E R35, desc[UR36][R8.64+-0x3c] ;  /* 0xffffc42408237981 */ /* 0x001ea2000c1e1900 */
[----:B------:R-:W-:-:S04]  /*13a0*/  IADD3 R32, P2, PT, R32, -0x40, RZ ;  /* 0xffffffc020207810 */ /* 0x000fc80007f5e0ff */
[----:B------:R-:W-:Y:S02]  /*13b0*/  IADD3.X R33, PT, PT, R33, -0x1, RZ, P2, !PT ;  /* 0xffffffff21217810 */ /* 0x000fe400017fe4ff */
[----:B------:R-:W-:-:S04]  /*13c0*/  ISETP.GT.U32.AND P2, PT, R32, R5, PT ;  /* 0x000000052000720c */ /* 0x000fc80003f44070 */
[----:B------:R-:W-:Y:S01]  /*13d0*/  ISETP.GT.AND.EX P2, PT, R33, R4, PT, P2 ;  /* 0x000000042100720c */ /* 0x000fe20003f44320 */
[----:B--2---:R-:W-:Y:S04]  /*13e0*/  STG.E desc[UR36][R6.64+-0x3c], R35 ;  /* 0xffffc42306007986 */ /* 0x004fe8000c101924 */
[----:B---3--:R0:W2:Y:S01]  /*13f0*/  LDG.E R37, desc[UR36][R8.64+-0x40] ;  /* 0xffffc02408257981 */ /* 0x0080a2000c1e1900 */
[----:B----4-:R-:W-:Y:S02]  /*1400*/  IADD3 R28, P3, PT, R8, -0x40, RZ ;  /* 0xffffffc0081c7810 */ /* 0x010fe40007f7e0ff */
[----:B------:R-:W-:Y:S02]  /*1410*/  IADD3 R10, P4, PT, R6, -0x40, RZ ;  /* 0xffffffc0060a7810 */ /* 0x000fe40007f9e0ff */
[----:B-1----:R-:W-:-:S02]  /*1420*/  IADD3.X R29, PT, PT, R9, -0x1, RZ, P3, !PT ;  /* 0xffffffff091d7810 */ /* 0x002fc40001ffe4ff */
[----:B------:R-:W-:Y:S01]  /*1430*/  IADD3.X R11, PT, PT, R7, -0x1, RZ, P4, !PT ;  /* 0xffffffff070b7810 */ /* 0x000fe200027fe4ff */
[----:B0-----:R-:W-:Y:S02]  /*1440*/  IMAD.MOV.U32 R8, RZ, RZ, R28 ;  /* 0x000000ffff087224 */ /* 0x001fe400078e001c */
[----:B------:R-:W-:Y:S01]  /*1450*/  IMAD.MOV.U32 R9, RZ, RZ, R29 ;  /* 0x000000ffff097224 */ /* 0x000fe200078e001d */
[----:B--2---:R0:W-:Y:S02]  /*1460*/  STG.E desc[UR36][R6.64+-0x40], R37 ;  /* 0xffffc02506007986 */ /* 0x0041e4000c101924 */
[----:B0-----:R-:W-:Y:S02]  /*1470*/  IMAD.MOV.U32 R6, RZ, RZ, R10 ;  /* 0x000000ffff067224 */ /* 0x001fe400078e000a */
[----:B------:R-:W-:Y:S01]  /*1480*/  IMAD.MOV.U32 R7, RZ, RZ, R11 ;  /* 0x000000ffff077224 */ /* 0x000fe200078e000b */
[----:B------:R-:W-:Y:S06]  /*1490*/  @P2 BRA `(.L_x_250) ;  /* 0xfffffffc004c2947 */ /* 0x000fec000383ffff */
.L_x_249:
[----:B------:R-:W-:Y:S05]  /*14a0*/  BSYNC.RECONVERGENT B5 ;  /* 0x0000000000057941 */ /* 0x000fea0003800200 */
.L_x_248:
[----:B------:R-:W-:Y:S01]  /*14b0*/  IADD3 R4, P3, PT, -R15, R32, RZ ;  /* 0x000000200f047210 */ /* 0x000fe20007f7e1ff */
[----:B------:R-:W-:Y:S03]  /*14c0*/  BSSY.RECONVERGENT B5, `(.L_x_251) ;  /* 0x0000020000057945 */ /* 0x000fe60003800200 */
[----:B------:R-:W-:Y:S01]  /*14d0*/  ISETP.GT.U32.AND P2, PT, R4, 0x10, PT ;  /* 0x000000100400780c */ /* 0x000fe20003f44070 */
[----:B------:R-:W-:-:S05]  /*14e0*/  IMAD.X R4, R33, 0x1, ~R14, P3 ;  /* 0x0000000121047824 */ /* 0x000fca00018e0e0e */
[----:B------:R-:W-:-:S13]  /*14f0*/  ISETP.GT.AND.EX P2, PT, R4, RZ, PT, P2 ;  /* 0x000000ff0400720c */ /* 0x000fda0003f44320 */
[----:B------:R-:W-:Y:S05]  /*1500*/  @!P2 BRA `(.L_x_252) ;  /* 0x00000000006ca947 */ /* 0x000fea0003800000 */
[----:B------:R-:W2:Y:S04]  /*1510*/  LDG.E R5, desc[UR36][R8.64+-0x4] ;  /* 0xfffffc2408057981 */ /* 0x000ea8000c1e1900 */
[----:B--2---:R1:W-:Y:S04]  /*1520*/  STG.E desc[UR36][R6.64+-0x4], R5 ;  /* 0xfffffc0506007986 */ /* 0x0043e8000c101924 */
[----:B------:R-:W2:Y:S04]  /*1530*/  LDG.E R11, desc[UR36][R8.64+-0x8] ;  /* 0xfffff824080b7981 */ /* 0x000ea8000c1e1900 */
[----:B--2---:R2:W-:Y:S04]  /*1540*/  STG.E desc[UR36][R6.64+-0x8], R11 ;  /* 0xfffff80b06007986 */ /* 0x0045e8000c101924 */
[----:B------:R-:W3:Y:S04]  /*1550*/  LDG.E R29, desc[UR36][R8.64+-0xc] ;  /* 0xfffff424081d7981 */ /* 0x000ee8000c1e1900 */
[----:B---3--:R-:W-:Y:S04]  /*1560*/  STG.E desc[UR36][R6.64+-0xc], R29 ;  /* 0xfffff41d06007986 */ /* 0x008fe8000c101924 */
[----:B0-----:R-:W3:Y:S04]  /*1570*/  LDG.E R35, desc[UR36][R8.64+-0x10] ;  /* 0xfffff02408237981 */ /* 0x001ee8000c1e1900 */
[----:B---3--:R0:W-:Y:S04]  /*1580*/  STG.E desc[UR36][R6.64+-0x10], R35 ;  /* 0xfffff02306007986 */ /* 0x0081e8000c101924 */
[----:B------:R-:W3:Y:S04]  /*1590*/  LDG.E R37, desc[UR36][R8.64+-0x14] ;  /* 0xffffec2408257981 */ /* 0x000ee8000c1e1900 */
[----:B---3--:R-:W-:Y:S04]  /*15a0*/  STG.E desc[UR36][R6.64+-0x14], R37 ;  /* 0xffffec2506007986 */ /* 0x008fe8000c101924 */
[----:B------:R-:W3:Y:S04]  /*15b0*/  LDG.E R4, desc[UR36][R8.64+-0x18] ;  /* 0xffffe82408047981 */ /* 0x000ee8000c1e1900 */
[----:B---3--:R-:W-:Y:S04]  /*15c0*/  STG.E desc[UR36][R6.64+-0x18], R4 ;  /* 0xffffe80406007986 */ /* 0x008fe8000c101924 */
[----:B-1----:R-:W3:Y:S01]  /*15d0*/  LDG.E R5, desc[UR36][R8.64+-0x1c] ;  /* 0xffffe42408057981 */ /* 0x002ee2000c1e1900 */
[----:B------:R-:W-:-:S02]  /*15e0*/  IADD3 R28, P3, PT, R8, -0x20, RZ ;  /* 0xffffffe0081c7810 */ /* 0x000fc40007f7e0ff */
[----:B------:R-:W-:Y:S01]  /*15f0*/  IADD3 R10, P4, PT, R6, -0x20, RZ ;  /* 0xffffffe0060a7810 */ /* 0x000fe20007f9e0ff */
[----:B---3--:R-:W-:Y:S04]  /*1600*/  STG.E desc[UR36][R6.64+-0x1c], R5 ;  /* 0xffffe40506007986 */ /* 0x008fe8000c101924 */
[----:B--2---:R1:W2:Y:S01]  /*1610*/  LDG.E R11, desc[UR36][R8.64+-0x20] ;  /* 0xffffe024080b7981 */ /* 0x0042a2000c1e1900 */
[----:B0-----:R-:W-:Y:S02]  /*1620*/  IADD3.X R35, PT, PT, R9, -0x1, RZ, P3, !PT ;  /* 0xffffffff09237810 */ /* 0x001fe40001ffe4ff */
[----:B------:R-:W-:Y:S02]  /*1630*/  IADD3.X R29, PT, PT, R7, -0x1, RZ, P4, !PT ;  /* 0xffffffff071d7810 */ /* 0x000fe400027fe4ff */
[----:B------:R-:W-:-:S02]  /*1640*/  IADD3 R32, P2, PT, R32, -0x20, RZ ;  /* 0xffffffe020207810 */ /* 0x000fc40007f5e0ff */
[----:B------:R-:W-:Y:S02]  /*1650*/  PLOP3.LUT P0, PT, PT, PT, PT, 0x8, 0x80 ;  /* 0x000000000080781c */ /* 0x000fe40003f0e170 */
[----:B------:R-:W-:Y:S01]  /*1660*/  IADD3.X R33, PT, PT, R33, -0x1, RZ, P2, !PT ;  /* 0xffffffff21217810 */ /* 0x000fe200017fe4ff */
[----:B-1----:R-:W-:Y:S02]  /*1670*/  IMAD.MOV.U32 R8, RZ, RZ, R28 ;  /* 0x000000ffff087224 */ /* 0x002fe400078e001c */
[----:B------:R-:W-:Y:S01]  /*1680*/  IMAD.MOV.U32 R9, RZ, RZ, R35 ;  /* 0x000000ffff097224 */ /* 0x000fe200078e0023 */
[----:B--2---:R0:W-:Y:S02]  /*1690*/  STG.E desc[UR36][R6.64+-0x20], R11 ;  /* 0xffffe00b06007986 */ /* 0x0041e4000c101924 */
[----:B0-----:R-:W-:Y:S02]  /*16a0*/  IMAD.MOV.U32 R6, RZ, RZ, R10 ;  /* 0x000000ffff067224 */ /* 0x001fe400078e000a */
[----:B------:R-:W-:-:S07]  /*16b0*/  IMAD.MOV.U32 R7, RZ, RZ, R29 ;  /* 0x000000ffff077224 */ /* 0x000fce00078e001d */
.L_x_252:
[----:B------:R-:W-:Y:S05]  /*16c0*/  BSYNC.RECONVERGENT B5 ;  /* 0x0000000000057941 */ /* 0x000fea0003800200 */
.L_x_251:
[----:B------:R-:W-:-:S04]  /*16d0*/  ISETP.NE.U32.AND P2, PT, R32, R15, PT ;  /* 0x0000000f2000720c */ /* 0x000fc80003f45070 */
[----:B------:R-:W-:-:S13]  /*16e0*/  ISETP.NE.OR.EX P0, PT, R33, R14, P0, P2 ;  /* 0x0000000e2100720c */ /* 0x000fda0000705720 */
[----:B------:R-:W-:Y:S05]  /*16f0*/  @!P0 BREAK.RELIABLE B3 ;  /* 0x0000000000038942 */ /* 0x000fea0003800100 */
[----:B------:R-:W-:Y:S05]  /*1700*/  @!P0 BRA `(.L_x_245) ;  /* 0x0000000000588947 */ /* 0x000fea0003800000 */
.L_x_247:
[----:B------:R-:W-:Y:S05]  /*1710*/  BSYNC.RELIABLE B3 ;  /* 0x0000000000037941 */ /* 0x000fea0003800100 */
.L_x_246:
[----:B-1----:R-:W2:Y:S04]  /*1720*/  LDG.E R5, desc[UR36][R8.64+-0x4] ;  /* 0xfffffc2408057981 */ /* 0x002ea8000c1e1900 */
[----:B--2---:R-:W-:Y:S04]  /*1730*/  STG.E desc[UR36][R6.64+-0x4], R5 ;  /* 0xfffffc0506007986 */ /* 0x004fe8000c101924 */
[----:B------:R-:W2:Y:S04]  /*1740*/  LDG.E R11, desc[UR36][R8.64+-0x8] ;  /* 0xfffff824080b7981 */ /* 0x000ea8000c1e1900 */
[----:B--2---:R1:W-:Y:S04]  /*1750*/  STG.E desc[UR36][R6.64+-0x8], R11 ;  /* 0xfffff80b06007986 */ /* 0x0043e8000c101924 */
[----:B------:R-:W2:Y:S01]  /*1760*/  LDG.E R29, desc[UR36][R8.64+-0xc] ;  /* 0xfffff424081d7981 */ /* 0x000ea2000c1e1900 */
[----:B------:R-:W-:-:S04]  /*1770*/  IADD3 R32, P0, PT, R32, -0x10, RZ ;  /* 0xfffffff020207810 */ /* 0x000fc80007f1e0ff */
[----:B------:R-:W-:Y:S02]  /*1780*/  IADD3.X R33, PT, PT, R33, -0x1, RZ, P0, !PT ;  /* 0xffffffff21217810 */ /* 0x000fe400007fe4ff */
[----:B------:R-:W-:-:S04]  /*1790*/  ISETP.NE.U32.AND P0, PT, R15, R32, PT ;  /* 0x000000200f00720c */ /* 0x000fc80003f05070 */
[----:B------:R-:W-:Y:S01]  /*17a0*/  ISETP.NE.AND.EX P0, PT, R14, R33, PT, P0 ;  /* 0x000000210e00720c */ /* 0x000fe20003f05300 */
[----:B--2---:R-:W-:Y:S04]  /*17b0*/  STG.E desc[UR36][R6.64+-0xc], R29 ;  /* 0xfffff41d06007986 */ /* 0x004fe8000c101924 */
[----:B0-----:R0:W2:Y:S01]  /*17c0*/  LDG.E R35, desc[UR36][R8.64+-0x10] ;  /* 0xfffff02408237981 */ /* 0x0010a2000c1e1900 */
[----:B------:R-:W-:Y:S02]  /*17d0*/  IADD3 R10, P2, PT, R8, -0x10, RZ ;  /* 0xfffffff0080a7810 */ /* 0x000fe40007f5e0ff */
        /* <DEDUP_REMOVED lines=9> */
.L_x_245:
[----:B------:R-:W-:Y:S05]  /*1870*/  BSYNC.RECONVERGENT B4 ;  /* 0x0000000000047941 */ /* 0x000fea0003800200 */
.L_x_244:
[----:B------:R2:W-:Y:S02]  /*1880*/  STG.E desc[UR36][R2.64], R23 ;  /* 0x0000001702007986 */ /* 0x0005e4000c101924 */
.L_x_241:
[----:B------:R-:W-:Y:S05]  /*1890*/  BSYNC.RECONVERGENT B0 ;  /* 0x0000000000007941 */ /* 0x000fea0003800200 */
.L_x_236:
[----:B-1-3--:R-:W-:Y:S01]  /*18a0*/  IADD3 R5, P2, PT, R15, 0x80, RZ ;  /* 0x000000800f057810 */ /* 0x00afe20007f5e0ff */
[----:B------:R-:W-:Y:S02]  /*18b0*/  IMAD.MOV.U32 R10, RZ, RZ, R24 ;  /* 0x000000ffff0a7224 */ /* 0x000fe400078e0018 */
[----:B------:R-:W-:Y:S01]  /*18c0*/  IMAD.MOV.U32 R11, RZ, RZ, R27 ;  /* 0x000000ffff0b7224 */ /* 0x000fe200078e001b */
[----:B------:R-:W-:Y:S01]  /*18d0*/  ISETP.LT.U32.AND P0, PT, R5, R22, PT ;  /* 0x000000160500720c */ /* 0x000fe20003f01070 */
[----:B0-----:R-:W-:Y:S01]  /*18e0*/  IMAD.X R7, RZ, RZ, R14, P2 ;  /* 0x000000ffff077224 */ /* 0x001fe200010e060e */
[----:B------:R-:W-:Y:S01]  /*18f0*/  IADD3 R13, P2, PT, R13, 0x4, RZ ;  /* 0x000000040d0d7810 */ /* 0x000fe20007f5e0ff */
[----:B------:R-:W-:Y:S02]  /*1900*/  IMAD.MOV.U32 R29, RZ, RZ, R25 ;  /* 0x000000ffff1d7224 */ /* 0x000fe400078e0019 */
[----:B------:R-:W-:Y:S01]  /*1910*/  IMAD.MOV.U32 R28, RZ, RZ, R26 ;  /* 0x000000ffff1c7224 */ /* 0x000fe200078e001a */
[----:B------:R-:W-:Y:S01]  /*1920*/  ISETP.LT.U32.AND.EX P0, PT, R7, R0, PT, P0 ;  /* 0x000000000700720c */ /* 0x000fe20003f01100 */
[----:B------:R-:W-:Y:S01]  /*1930*/  IMAD.X R12, RZ, RZ, R12, P2 ;  /* 0x000000ffff0c7224 */ /* 0x000fe200010e060c */
[----:B------:R-:W-:-:S02]  /*1940*/  IADD3 R31, P2, PT, R31, 0x1, RZ ;  /* 0x000000011f1f7810 */ /* 0x000fc40007f5e0ff */
[----:B------:R-:W-:Y:S02]  /*1950*/  SEL R4, R5, R22, P0 ;  /* 0x0000001605047207 */ /* 0x000fe40000000000 */
[----:B------:R-:W-:Y:S01]  /*1960*/  SEL R7, R7, R0, P0 ;  /* 0x0000000007077207 */ /* 0x000fe20000000000 */
[----:B------:R-:W-:Y:S01]  /*1970*/  IMAD.X R30, RZ, RZ, R30, P2 ;  /* 0x000000ffff1e7224 */ /* 0x000fe200010e061e */
[----:B------:R-:W-:-:S04]  /*1980*/  ISETP.NE.U32.AND P0, PT, R13, R4, PT ;  /* 0x000000040d00720c */ /* 0x000fc80003f05070 */
[----:B------:R-:W-:-:S13]  /*1990*/  ISETP.NE.AND.EX P0, PT, R12, R7, PT, P0 ;  /* 0x000000070c00720c */ /* 0x000fda0003f05300 */
[----:B------:R-:W-:Y:S05]  /*19a0*/  @P0 BRA `(.L_x_253) ;  /* 0xfffffff000780947 */ /* 0x000fea000383ffff */
.L_x_235:
[----:B------:R-:W-:Y:S05]  /*19b0*/  BSYNC.RECONVERGENT B1 ;  /* 0x0000000000017941 */ /* 0x000fea0003800200 */
.L_x_234:
[----:B--2---:R-:W-:-:S05]  /*19c0*/  IADD3 R2, P0, PT, R2, 0x80, RZ ;  /* 0x0000008002027810 */ /* 0x004fca0007f1e0ff */
[----:B------:R-:W-:Y:S01]  /*19d0*/  IMAD.X R7, RZ, RZ, R3, P0 ;  /* 0x000000ffff077224 */ /* 0x000fe200000e0603 */
[----:B------:R-:W-:Y:S07]  /*19e0*/  @!P1 BRA `(.L_x_254) ;  /* 0xfffffff000089947 */ /* 0x000fee000383ffff */
[----:B------:R-:W-:Y:S05]  /*19f0*/  BSYNC.RECONVERGENT B2 ;  /* 0x0000000000027941 */ /* 0x000fea0003800200 */
.L_x_233:
[----:B------:R-:W1:Y:S02]  /*1a00*/  LDCU UR4, c[0x0][0x398] ;  /* 0x00007300ff0477ac */ /* 0x000e640008000800 */
[----:B-1----:R-:W-:-:S05]  /*1a10*/  IMAD.U32 R4, RZ, RZ, UR4 ;  /* 0x00000004ff047e24 */ /* 0x002fca000f8e00ff */
[----:B------:R-:W-:-:S13]  /*1a20*/  ISETP.GE.U32.AND P0, PT, R4, 0x21, PT ;  /* 0x000000210400780c */ /* 0x000fda0003f06070 */
[----:B------:R-:W-:Y:S05]  /*1a30*/  @!P0 BRA `(.L_x_255) ;  /* 0x0000004000188947 */ /* 0x000fea0003800000 */
[----:B------:R-:W1:Y:S01]  /*1a40*/  LDCU.64 UR4, c[0x0][0x3a8] ;  /* 0x00007500ff0477ac */ /* 0x000e620008000a00 */
[----:B0-----:R-:W-:Y:S01]  /*1a50*/  IMAD.SHL.U32 R3, R4, 0x4, RZ ;  /* 0x0000000404037824 */ /* 0x001fe200078e00ff */
[----:B------:R-:W-:Y:S01]  /*1a60*/  SHF.R.U32.HI R4, RZ, 0x1e, R4 ;  /* 0x0000001eff047819 */ /* 0x000fe20000011604 */
[----:B------:R-:W-:Y:S03]  /*1a70*/  BSSY.RECONVERGENT B0, `(.L_x_256) ;  /* 0x0000378000007945 */ /* 0x000fe60003800200 */
[----:B------:R-:W-:-:S05]  /*1a80*/  IADD3 R29, P1, PT, R3, R18, RZ ;  /* 0x00000012031d7210 */ /* 0x000fca0007f3e0ff */
[----:B------:R-:W-:Y:S01]  /*1a90*/  IMAD.X R28, R4, 0x1, R19, P1 ;  /* 0x00000001041c7824 */ /* 0x000fe200008e0613 */
[----:B-1----:R-:W-:-:S04]  /*1aa0*/  ISETP.GT.U32.AND P0, PT, R22, UR4, PT ;  /* 0x0000000416007c0c */ /* 0x002fc8000bf04070 */
[----:B------:R-:W-:-:S13]  /*1ab0*/  ISETP.GT.U32.AND.EX P0, PT, R0, UR5, PT, P0 ;  /* 0x0000000500007c0c */ /* 0x000fda000bf04100 */
[----:B------:R-:W-:Y:S05]  /*1ac0*/  @P0 BRA `(.L_x_257) ;  /* 0x0000001000080947 */ /* 0x000fea0003800000 */
[----:B------:R-:W-:Y:S01]  /*1ad0*/  BSSY.RECONVERGENT B2, `(.L_x_258) ;  /* 0x0000100000027945 */ /* 0x000fe20003800200 */
[----:B------:R-:W-:Y:S01]  /*1ae0*/  PLOP3.LUT P1, PT, PT, PT, PT, 0x8, 0x80 ;  /* 0x000000000080781c */ /* 0x000fe20003f2e170 */
[----:B---3--:R-:W-:Y:S02]  /*1af0*/  IMAD.MOV.U32 R5, RZ, RZ, 0x20 ;  /* 0x00000020ff057424 */ /* 0x008fe400078e00ff */
[----:B------:R-:W-:-:S10]  /*1b00*/  IMAD.MOV.U32 R6, RZ, RZ, RZ ;  /* 0x000000ffff067224 */ /* 0x000fd400078e00ff */
.L_x_275:
[----:B------:R-:W-:Y:S01]  /*1b10*/  PLOP3.LUT P2, PT, P1, PT, PT, 0x8, 0x80 ;  /* 0x000000000080781c */ /* 0x000fe20000f4e170 */
[----:B------:R-:W-:Y:S01]  /*1b20*/  BSSY.RECONVERGENT B1, `(.L_x_259) ;  /* 0x00000f3000017945 */ /* 0x000fe20003800200 */
[----:B------:R-:W-:Y:S02]  /*1b30*/  PLOP3.LUT P0, PT, P1, PT, PT, 0x80, 0x8 ;  /* 0x000000000008781c */ /* 0x000fe40000f0f070 */
[----:B------:R-:W-:-:S09]  /*1b40*/  PLOP3.LUT P1, PT, P1, PT, PT, 0x8, 0x80 ;  /* 0x000000000080781c */ /* 0x000fd20000f2e170 */
[----:B01----:R-:W-:Y:S05]  /*1b50*/  @P2 BRA `(.L_x_260) ;  /* 0x0000000c00bc2947 */ /* 0x003fea0003800000 */
[----:B------:R-:W0:Y:S01]  /*1b60*/  LDCU.64 UR4, c[0x0][0x3a8] ;  /* 0x00007500ff0477ac */ /* 0x000e220008000a00 */
[----:B------:R-:W-:Y:S02]  /*1b70*/  IMAD.MOV.U32 R2, RZ, RZ, R18 ;  /* 0x000000ffff027224 */ /* 0x000fe400078e0012 */
[----:B------:R-:W-:Y:S02]  /*1b80*/  IMAD.MOV.U32 R27, RZ, RZ, R19 ;  /* 0x000000ffff1b7224 */ /* 0x000fe400078e0013 */
[----:B0-----:R-:W-:Y:S02]  /*1b90*/  IMAD.U32 R7, RZ, RZ, UR4 ;  /* 0x00000004ff077e24 */ /* 0x001fe4000f8e00ff */
[----:B------:R-:W-:-:S07]  /*1ba0*/  IMAD.U32 R8, RZ, RZ, UR5 ;  /* 0x00000005ff087e24 */ /* 0x000fce000f8e00ff */
.L_x_274:
[C---:B------:R-:W-:Y:S01]  /*1bb0*/  IMAD.SHL.U32 R9, R5.reuse, 0x4, RZ ;  /* 0x0000000405097824 */ /* 0x040fe200078e00ff */
[----:B------:R-:W-:Y:S01]  /*1bc0*/  SHF.L.U64.HI R11, R5, 0x2, R6 ;  /* 0x00000002050b7819 */ /* 0x000fe20000010206 */
[----:B------:R-:W-:Y:S01]  /*1bd0*/  BSSY.RECONVERGENT B3, `(.L_x_261) ;  /* 0x0000032000037945 */ /* 0x000fe20003800200 */
[----:B-1----:R-:W-:Y:S02]  /*1be0*/  IMAD.MOV.U32 R25, RZ, RZ, R8 ;  /* 0x000000ffff197224 */ /* 0x002fe400078e0008 */
[----:B------:R-:W-:-:S04]  /*1bf0*/  IADD3 R10, P2, PT, R9, R2, RZ ;  /* 0x00000002090a7210 */ /* 0x000fc80007f5e0ff */
[----:B------:R-:W-:Y:S01]  /*1c00*/  IADD3 RZ, P3, PT, R10, -R29, RZ ;  /* 0x8000001d0aff7210 */ /* 0x000fe20007f7e0ff */
[----:B------:R-:W-:-:S04]  /*1c10*/  IMAD.X R21, R11, 0x1, R27, P2 ;  /* 0x000000010b157824 */ /* 0x000fc800010e061b */
[----:B------:R-:W-:-:S05]  /*1c20*/  IMAD.X R0, R21, 0x1, ~R28, P3 ;  /* 0x0000000115007824 */ /* 0x000fca00018e0e1c */
[----:B------:R-:W-:-:S04]  /*1c30*/  ISETP.GE.AND P2, PT, R0, RZ, PT ;  /* 0x000000ff0000720c */ /* 0x000fc80003f46270 */
[----:B------:R-:W-:Y:S02]  /*1c40*/  SEL R31, R10, R29, !P2 ;  /* 0x0000001d0a1f7207 */ /* 0x000fe40005000000 */
[----:B------:R-:W-:Y:S02]  /*1c50*/  SEL R22, R21, R28, !P2 ;  /* 0x0000001c15167207 */ /* 0x000fe40005000000 */
[----:B------:R-:W-:-:S04]  /*1c60*/  IADD3 R0, P3, PT, R31, R9, RZ ;  /* 0x000000091f007210 */ /* 0x000fc80007f7e0ff */
[----:B------:R-:W-:Y:S01]  /*1c70*/  IADD3 RZ, P2, PT, R0, -R29, RZ ;  /* 0x8000001d00ff7210 */ /* 0x000fe20007f5e0ff */
[----:B------:R-:W-:Y:S01]  /*1c80*/  IMAD.X R3, R22, 0x1, R11, P3 ;  /* 0x0000000116037824 */ /* 0x000fe200018e060b */
[----:B------:R-:W-:-:S03]  /*1c90*/  ISETP.EQ.U32.AND P3, PT, R2, R31, PT ;  /* 0x0000001f0200720c */ /* 0x000fc60003f62070 */
[----:B------:R-:W-:-:S05]  /*1ca0*/  IMAD.X R4, R3, 0x1, ~R28, P2 ;  /* 0x0000000103047824 */ /* 0x000fca00010e0e1c */
[----:B------:R-:W-:Y:S01]  /*1cb0*/  ISETP.GE.AND P2, PT, R4, RZ, PT ;  /* 0x000000ff0400720c */ /* 0x000fe20003f46270 */
[----:B------:R-:W-:-:S03]  /*1cc0*/  IMAD.MOV.U32 R4, RZ, RZ, R31 ;  /* 0x000000ffff047224 */ /* 0x000fc600078e001f */
[----:B0-----:R-:W-:Y:S01]  /*1cd0*/  SEL R23, R0, R29, !P2 ;  /* 0x0000001d00177207 */ /* 0x001fe20005000000 */
[----:B------:R-:W-:Y:S01]  /*1ce0*/  IMAD.MOV.U32 R0, RZ, RZ, R7 ;  /* 0x000000ffff007224 */ /* 0x000fe200078e0007 */
[----:B------:R-:W-:Y:S01]  /*1cf0*/  SEL R20, R3, R28, !P2 ;  /* 0x0000001c03147207 */ /* 0x000fe20005000000 */
[----:B------:R-:W-:Y:S01]  /*1d00*/  IMAD.MOV.U32 R3, RZ, RZ, R22 ;  /* 0x000000ffff037224 */ /* 0x000fe200078e0016 */
[----:B------:R-:W-:-:S04]  /*1d10*/  ISETP.NE.U32.AND P2, PT, R31, R23, PT ;  /* 0x000000171f00720c */ /* 0x000fc80003f45070 */
[----:B------:R-:W-:-:S04]  /*1d20*/  ISETP.NE.AND.EX P2, PT, R22, R20, PT, P2 ;  /* 0x000000141600720c */ /* 0x000fc80003f45320 */
[----:B------:R-:W-:-:S13]  /*1d30*/  ISETP.EQ.OR.EX P2, PT, R27, R22, !P2, P3 ;  /* 0x000000161b00720c */ /* 0x000fda0005742730 */
[----:B------:R-:W-:Y:S05]  /*1d40*/  @P2 BRA `(.L_x_262) ;  /* 0x0000000000682947 */ /* 0x000fea0003800000 */
[----:B------:R-:W-:Y:S02]  /*1d50*/  IMAD.MOV.U32 R0, RZ, RZ, R7 ;  /* 0x000000ffff007224 */ /* 0x000fe400078e0007 */
[----:B------:R-:W-:Y:S02]  /*1d60*/  IMAD.MOV.U32 R25, RZ, RZ, R8 ;  /* 0x000000ffff197224 */ /* 0x000fe400078e0008 */
[----:B------:R-:W-:Y:S02]  /*1d70*/  IMAD.MOV.U32 R4, RZ, RZ, R31 ;  /* 0x000000ffff047224 */ /* 0x000fe400078e001f */
[----:B------:R-:W-:-:S07]  /*1d80*/  IMAD.MOV.U32 R3, RZ, RZ, R22 ;  /* 0x000000ffff037224 */ /* 0x000fce00078e0016 */
.L_x_263:
[----:B------:R-:W-:Y:S02]  /*1d90*/  IMAD.MOV.U32 R14, RZ, RZ, R2 ;  /* 0x000000ffff0e7224 */ /* 0x000fe400078e0002 */
[----:B------:R-:W-:Y:S02]  /*1da0*/  IMAD.MOV.U32 R12, RZ, RZ, R4 ;  /* 0x000000ffff0c7224 */ /* 0x000fe400078e0004 */
[----:B------:R-:W-:Y:S02]  /*1db0*/  IMAD.MOV.U32 R13, RZ, RZ, R3 ;  /* 0x000000ffff0d7224 */ /* 0x000fe400078e0003 */
[----:B------:R-:W-:-:S03]  /*1dc0*/  IMAD.MOV.U32 R15, RZ, RZ, R27 ;  /* 0x000000ffff0f7224 */ /* 0x000fc600078e001b */
[----:B------:R0:W2:Y:S04]  /*1dd0*/  LD.E R33, desc[UR36][R12.64] ;  /* 0x000000240c217980 */ /* 0x0000a8000c101900 */
[----:B------:R-:W2:Y:S01]  /*1de0*/  LD.E R14, desc[UR36][R14.64] ;  /* 0x000000240e0e7980 */ /* 0x000ea2000c101900 */
[----:B0-----:R-:W-:Y:S02]  /*1df0*/  IMAD.MOV.U32 R12, RZ, RZ, R0 ;  /* 0x000000ffff0c7224 */ /* 0x001fe400078e0000 */
[----:B------:R-:W-:Y:S01]  /*1e00*/  IMAD.MOV.U32 R13, RZ, RZ, R25 ;  /* 0x000000ffff0d7224 */ /* 0x000fe200078e0019 */
[----:B--2---:R-:W-:-:S13]  /*1e10*/  ISETP.GT.U32.AND P2, PT, R33, R14, PT ;  /* 0x0000000e2100720c */ /* 0x004fda0003f44070 */
[----:B------:R-:W-:Y:S01]  /*1e20*/  @P2 IADD3 R4, P3, PT, R4, 0x4, RZ ;  /* 0x0000000404042810 */ /* 0x000fe20007f7e0ff */
[----:B------:R0:W-:Y:S01]  /*1e30*/  @P2 STG.E desc[UR36][R12.64], R33 ;  /* 0x000000210c002986 */ /* 0x0001e2000c101924 */
[----:B------:R-:W-:-:S03]  /*1e40*/  @!P2 IADD3 R2, P4, PT, R2, 0x4, RZ ;  /* 0x000000040202a810 */ /* 0x000fc60007f9e0ff */
[----:B------:R0:W-:Y:S01]  /*1e50*/  @!P2 STG.E desc[UR36][R12.64], R14 ;  /* 0x0000000e0c00a986 */ /* 0x0001e2000c101924 */
[----:B------:R-:W-:Y:S01]  /*1e60*/  @P2 IMAD.X R3, RZ, RZ, R3, P3 ;  /* 0x000000ffff032224 */ /* 0x000fe200018e0603 */
[----:B------:R-:W-:Y:S01]  /*1e70*/  ISETP.NE.U32.AND P3, PT, R2, R31, PT ;  /* 0x0000001f0200720c */ /* 0x000fe20003f65070 */
[----:B------:R-:W-:Y:S01]  /*1e80*/  @!P2 IMAD.X R27, RZ, RZ, R27, P4 ;  /* 0x000000ffff1ba224 */ /* 0x000fe200020e061b */
[----:B------:R-:W-:Y:S02]  /*1e90*/  ISETP.NE.U32.AND P2, PT, R4, R23, PT ;  /* 0x000000170400720c */ /* 0x000fe40003f45070 */
[----:B------:R-:W-:Y:S02]  /*1ea0*/  IADD3 R0, P4, PT, R12, 0x4, RZ ;  /* 0x000000040c007810 */ /* 0x000fe40007f9e0ff */
[----:B------:R-:W-:Y:S02]  /*1eb0*/  ISETP.NE.AND.EX P2, PT, R3, R20, PT, P2 ;  /* 0x000000140300720c */ /* 0x000fe40003f45320 */
[----:B------:R-:W-:Y:S01]  /*1ec0*/  ISETP.NE.AND.EX P3, PT, R27, R22, PT, P3 ;  /* 0x000000161b00720c */ /* 0x000fe20003f65330 */
[----:B------:R-:W-:-:S12]  /*1ed0*/  IMAD.X R25, RZ, RZ, R13, P4 ;  /* 0x000000ffff197224 */ /* 0x000fd800020e060d */
[----:B0-----:R-:W-:Y:S05]  /*1ee0*/  @P2 BRA P3, `(.L_x_263) ;  /* 0xfffffffc00a82947 */ /* 0x001fea000183ffff */
.L_x_262:
[----:B------:R-:W-:Y:S05]  /*1ef0*/  BSYNC.RECONVERGENT B3 ;  /* 0x0000000000037941 */ /* 0x000fea0003800200 */
.L_x_261:
[----:B------:R-:W-:Y:S01]  /*1f00*/  IADD3 R15, P2, PT, -R2, R31, RZ ;  /* 0x0000001f020f7210 */ /* 0x000fe20007f5e1ff */
[----:B------:R-:W-:Y:S04]  /*1f10*/  BSSY.RECONVERGENT B3, `(.L_x_264) ;  /* 0x0000057000037945 */ /* 0x000fe80003800200 */
[----:B------:R-:W-:-:S05]  /*1f20*/  IMAD.X R22, R22, 0x1, ~R27, P2 ;  /* 0x0000000116167824 */ /* 0x000fca00010e0e1b */
[--C-:B------:R-:W-:Y:S02]  /*1f30*/  SHF.R.S64 R32, R15, 0x2, R22.reuse ;  /* 0x000000020f207819 */ /* 0x100fe40000001016 */
[----:B------:R-:W-:Y:S02]  /*1f40*/  SHF.R.S32.HI R24, RZ, 0x2, R22 ;  /* 0x00000002ff187819 */ /* 0x000fe40000011416 */
[----:B------:R-:W-:-:S04]  /*1f50*/  ISETP.GE.U32.AND P2, PT, R32, 0x1, PT ;  /* 0x000000012000780c */ /* 0x000fc80003f46070 */
[----:B------:R-:W-:-:S13]  /*1f60*/  ISETP.GE.AND.EX P2, PT, R24, RZ, PT, P2 ;  /* 0x000000ff1800720c */ /* 0x000fda0003f46320 */
[----:B------:R-:W-:Y:S05]  /*1f70*/  @!P2 BRA `(.L_x_265) ;  /* 0x000000040040a947 */ /* 0x000fea0003800000 */
[----:B------:R-:W-:Y:S01]  /*1f80*/  IADD3 RZ, P2, PT, R10, -R29, RZ ;  /* 0x8000001d0aff7210 */ /* 0x000fe20007f5e0ff */
[----:B------:R-:W-:Y:S01]  /*1f90*/  BSSY.RECONVERGENT B4, `(.L_x_266) ;  /* 0x0000038000047945 */ /* 0x000fe20003800200 */
[----:B------:R-:W-:Y:S02]  /*1fa0*/  IMAD.MOV.U32 R31, RZ, RZ, R0 ;  /* 0x000000ffff1f7224 */ /* 0x000fe400078e0000 */
[----:B------:R-:W-:Y:S02]  /*1fb0*/  IMAD.MOV.U32 R34, RZ, RZ, R25 ;  /* 0x000000ffff227224 */ /* 0x000fe400078e0019 */
[----:B------:R-:W-:Y:S02]  /*1fc0*/  IMAD.X R12, R21, 0x1, ~R28, P2 ;  /* 0x00000001150c7824 */ /* 0x000fe400010e0e1c */
[----:B------:R-:W-:Y:S02]  /*1fd0*/  IMAD.MOV.U32 R26, RZ, RZ, R2 ;  /* 0x000000ffff1a7224 */ /* 0x000fe400078e0002 */
[----:B------:R-:W-:Y:S01]  /*1fe0*/  IMAD.MOV.U32 R33, RZ, RZ, R27 ;  /* 0x000000ffff217224 */ /* 0x000fe200078e001b */
[----:B------:R-:W-:Y:S01]  /*1ff0*/  ISETP.GE.AND P2, PT, R12, RZ, PT ;  /* 0x000000ff0c00720c */ /* 0x000fe20003f46270 */
[----:B------:R-:W-:Y:S01]  /*2000*/  IMAD.MOV.U32 R30, RZ, RZ, R24 ;  /* 0x000000ffff1e7224 */ /* 0x000fe200078e0018 */
[----:B------:R-:W-:-:S02]  /*2010*/  LOP3.LUT R12, R32, 0x3, RZ, 0xc0, !PT ;  /* 0x00000003200c7812 */ /* 0x000fc400078ec0ff */
[----:B------:R-:W-:Y:S02]  /*2020*/  SEL R13, R10, R29, !P2 ;  /* 0x0000001d0a0d7207 */ /* 0x000fe40005000000 */
[----:B------:R-:W-:-:S03]  /*2030*/  ISETP.NE.U32.AND P3, PT, R12, RZ, PT ;  /* 0x000000ff0c00720c */ /* 0x000fc60003f65070 */
[----:B------:R-:W-:Y:S01]  /*2040*/  IMAD.IADD R13, R13, 0x1, -R2 ;  /* 0x000000010d0d7824 */ /* 0x000fe200078e0a02 */
[----:B------:R-:W-:-:S04]  /*2050*/  ISETP.NE.AND.EX P3, PT, RZ, RZ, PT, P3 ;  /* 0x000000ffff00720c */ /* 0x000fc80003f65330 */
[----:B------:R-:W-:-:S04]  /*2060*/  SHF.R.S64 R13, R13, 0x2, R22 ;  /* 0x000000020d0d7819 */ /* 0x000fc80000001016 */
[----:B------:R-:W-:-:S04]  /*2070*/  ISETP.GE.U32.AND P2, PT, R13, 0x4, PT ;  /* 0x000000040d00780c */ /* 0x000fc80003f46070 */
[----:B------:R-:W-:Y:S01]  /*2080*/  ISETP.GE.U32.AND.EX P2, PT, R24, RZ, PT, P2 ;  /* 0x000000ff1800720c */ /* 0x000fe20003f46120 */
[----:B------:R-:W-:-:S12]  /*2090*/  @!P3 BRA `(.L_x_267) ;  /* 0x00000000009cb947 */ /* 0x000fd80003800000 */
[----:B------:R-:W-:Y:S02]  /*20a0*/  IMAD.MOV.U32 R12, RZ, RZ, R2 ;  /* 0x000000ffff0c7224 */ /* 0x000fe400078e0002 */
[----:B------:R-:W-:-:S05]  /*20b0*/  IMAD.MOV.U32 R13, RZ, RZ, R27 ;  /* 0x000000ffff0d7224 */ /* 0x000fca00078e001b */
[----:B------:R0:W2:Y:S01]  /*20c0*/  LD.E R37, desc[UR36][R12.64] ;  /* 0x000000240c257980 */ /* 0x0000a2000c101900 */
[----:B------:R-:W-:Y:S02]  /*20d0*/  LOP3.LUT R14, R32, 0x3, RZ, 0xc0, !PT ;  /* 0x00000003200e7812 */ /* 0x000fe400078ec0ff */
[----:B------:R-:W-:Y:S02]  /*20e0*/  SHF.R.S64 R35, R15, 0x2, R22 ;  /* 0x000000020f237819 */ /* 0x000fe40000001016 */
[----:B------:R-:W-:Y:S02]  /*20f0*/  ISETP.NE.U32.AND P3, PT, R14, 0x1, PT ;  /* 0x000000010e00780c */ /* 0x000fe40003f65070 */
[----:B------:R-:W-:Y:S02]  /*2100*/  IADD3 R26, P4, PT, R2, 0x4, RZ ;  /* 0x00000004021a7810 */ /* 0x000fe40007f9e0ff */
[----:B------:R-:W-:Y:S01]  /*2110*/  ISETP.NE.AND.EX P3, PT, RZ, RZ, PT, P3 ;  /* 0x000000ffff00720c */ /* 0x000fe20003f65330 */
[----:B0-----:R-:W-:Y:S01]  /*2120*/  IMAD.MOV.U32 R12, RZ, RZ, R0 ;  /* 0x000000ffff0c7224 */ /* 0x001fe200078e0000 */
[----:B------:R-:W-:Y:S01]  /*2130*/  IADD3 R31, P5, PT, R0, 0x4, RZ ;  /* 0x00000004001f7810 */ /* 0x000fe20007fbe0ff */
[----:B------:R-:W-:Y:S01]  /*2140*/  IMAD.MOV.U32 R13, RZ, RZ, R25 ;  /* 0x000000ffff0d7224 */ /* 0x000fe200078e0019 */
[----:B------:R-:W-:Y:S01]  /*2150*/  IADD3 R32, P6, PT, R35, -0x1, RZ ;  /* 0xffffffff23207810 */ /* 0x000fe20007fde0ff */
[----:B------:R-:W-:-:S02]  /*2160*/  IMAD.X R33, RZ, RZ, R27, P4 ;  /* 0x000000ffff217224 */ /* 0x000fc400020e061b */
[----:B------:R-:W-:Y:S01]  /*2170*/  IMAD.X R34, RZ, RZ, R25, P5 ;  /* 0x000000ffff227224 */ /* 0x000fe200028e0619 */
[----:B------:R-:W-:Y:S01]  /*2180*/  IADD3.X R30, PT, PT, R24, -0x1, RZ, P6, !PT ;  /* 0xffffffff181e7810 */ /* 0x000fe200037fe4ff */
[----:B--2---:R0:W-:Y:S04]  /*2190*/  STG.E desc[UR36][R12.64], R37 ;  /* 0x000000250c007986 */ /* 0x0041e8000c101924 */
[----:B------:R-:W-:Y:S05]  /*21a0*/  @!P3 BRA `(.L_x_267) ;  /* 0x000000000058b947 */ /* 0x000fea0003800000 */
[----:B0-----:R-:W-:Y:S02]  /*21b0*/  IMAD.MOV.U32 R12, RZ, RZ, R2 ;  /* 0x000000ffff0c7224 */ /* 0x001fe400078e0002 */
[----:B------:R-:W-:-:S05]  /*21c0*/  IMAD.MOV.U32 R13, RZ, RZ, R27 ;  /* 0x000000ffff0d7224 */ /* 0x000fca00078e001b */
[----:B------:R-:W2:Y:S01]  /*21d0*/  LD.E R37, desc[UR36][R12.64+0x4] ;  /* 0x000004240c257980 */ /* 0x000ea2000c101900 */
[----:B------:R-:W-:Y:S01]  /*21e0*/  ISETP.NE.U32.AND P3, PT, R14, 0x2, PT ;  /* 0x000000020e00780c */ /* 0x000fe20003f65070 */
[----:B------:R-:W-:Y:S02]  /*21f0*/  IMAD.MOV.U32 R14, RZ, RZ, R0 ;  /* 0x000000ffff0e7224 */ /* 0x000fe400078e0000 */
[----:B------:R-:W-:Y:S01]  /*2200*/  IMAD.MOV.U32 R15, RZ, RZ, R25 ;  /* 0x000000ffff0f7224 */ /* 0x000fe200078e0019 */
[----:B------:R-:W-:-:S04]  /*2210*/  ISETP.NE.AND.EX P3, PT, RZ, RZ, PT, P3 ;  /* 0x000000ffff00720c */ /* 0x000fc80003f65330 */
[----:B--2---:R1:W-:Y:S09]  /*2220*/  STG.E desc[UR36][R14.64+0x4], R37 ;  /* 0x000004250e007986 */ /* 0x0043f2000c101924 */
[----:B------:R-:W2:Y:S01]  /*2230*/  @P3 LD.E R36, desc[UR36][R12.64+0x8] ;  /* 0x000008240c243980 */ /* 0x000ea2000c101900 */
[----:B------:R-:W-:-:S02]  /*2240*/  IADD3 R26, P4, PT, R2, 0x8, RZ ;  /* 0x00000008021a7810 */ /* 0x000fc40007f9e0ff */
[----:B------:R-:W-:Y:S02]  /*2250*/  IADD3 R31, P5, PT, R0, 0x8, RZ ;  /* 0x00000008001f7810 */ /* 0x000fe40007fbe0ff */
[----:B------:R-:W-:Y:S01]  /*2260*/  @P3 IADD3 R26, P6, PT, R2, 0xc, RZ ;  /* 0x0000000c021a3810 */ /* 0x000fe20007fde0ff */
[----:B------:R-:W-:Y:S01]  /*2270*/  IMAD.X R33, RZ, RZ, R27, P4 ;  /* 0x000000ffff217224 */ /* 0x000fe200020e061b */
[C---:B------:R-:W-:Y:S01]  /*2280*/  IADD3 R32, P4, PT, R35.reuse, -0x2, RZ ;  /* 0xfffffffe23207810 */ /* 0x040fe20007f9e0ff */
[----:B------:R-:W-:Y:S01]  /*2290*/  IMAD.X R34, RZ, RZ, R25, P5 ;  /* 0x000000ffff227224 */ /* 0x000fe200028e0619 */
[----:B------:R-:W-:Y:S01]  /*22a0*/  @P3 IADD3 R31, P5, PT, R0, 0xc, RZ ;  /* 0x0000000c001f3810 */ /* 0x000fe20007fbe0ff */
[----:B------:R-:W-:Y:S01]  /*22b0*/  @P3 IMAD.X R33, RZ, RZ, R27, P6 ;  /* 0x000000ffff213224 */ /* 0x000fe200030e061b */
[----:B------:R-:W-:Y:S02]  /*22c0*/  @P3 IADD3 R32, P6, PT, R35, -0x3, RZ ;  /* 0xfffffffd23203810 */ /* 0x000fe40007fde0ff */
[C---:B------:R-:W-:Y:S01]  /*22d0*/  IADD3.X R30, PT, PT, R24.reuse, -0x1, RZ, P4, !PT ;  /* 0xffffffff181e7810 */ /* 0x040fe200027fe4ff */
[----:B------:R-:W-:Y:S01]  /*22e0*/  @P3 IMAD.X R34, RZ, RZ, R25, P5 ;  /* 0x000000ffff223224 */ /* 0x000fe200028e0619 */
[----:B------:R-:W-:Y:S01]  /*22f0*/  @P3 IADD3.X R30, PT, PT, R24, -0x1, RZ, P6, !PT ;  /* 0xffffffff181e3810 */ /* 0x000fe200037fe4ff */
[----:B--2---:R1:W-:Y:S08]  /*2300*/  @P3 STG.E desc[UR36][R14.64+0x8], R36 ;  /* 0x000008240e003986 */ /* 0x0043f0000c101924 */
.L_x_267:
[----:B------:R-:W-:Y:S05]  /*2310*/  BSYNC.RECONVERGENT B4 ;  /* 0x0000000000047941 */ /* 0x000fea0003800200 */
.L_x_266:
[----:B------:R-:W-:Y:S05]  /*2320*/  @!P2 BRA `(.L_x_265) ;  /* 0x000000000054a947 */ /* 0x000fea0003800000 */
.L_x_268:
[----:B0-----:R-:W-:Y:S02]  /*2330*/  IMAD.MOV.U32 R12, RZ, RZ, R26 ;  /* 0x000000ffff0c7224 */ /* 0x001fe400078e001a */
[----:B------:R-:W-:-:S05]  /*2340*/  IMAD.MOV.U32 R13, RZ, RZ, R33 ;  /* 0x000000ffff0d7224 */ /* 0x000fca00078e0021 */
[----:B--2---:R-:W2:Y:S01]  /*2350*/  LD.E R27, desc[UR36][R12.64] ;  /* 0x000000240c1b7980 */ /* 0x004ea2000c101900 */
[----:B-1----:R-:W-:Y:S02]  /*2360*/  IMAD.MOV.U32 R14, RZ, RZ, R31 ;  /* 0x000000ffff0e7224 */ /* 0x002fe400078e001f */
[----:B------:R-:W-:-:S05]  /*2370*/  IMAD.MOV.U32 R15, RZ, RZ, R34 ;  /* 0x000000ffff0f7224 */ /* 0x000fca00078e0022 */
[----:B--2---:R-:W-:Y:S04]  /*2380*/  STG.E desc[UR36][R14.64], R27 ;  /* 0x0000001b0e007986 */ /* 0x004fe8000c101924 */
[----:B------:R-:W2:Y:S04]  /*2390*/  LD.E R33, desc[UR36][R12.64+0x4] ;  /* 0x000004240c217980 */ /* 0x000ea8000c101900 */
[----:B--2---:R0:W-:Y:S04]  /*23a0*/  STG.E desc[UR36][R14.64+0x4], R33 ;  /* 0x000004210e007986 */ /* 0x0041e8000c101924 */
[----:B------:R-:W2:Y:S04]  /*23b0*/  LD.E R35, desc[UR36][R12.64+0x8] ;  /* 0x000008240c237980 */ /* 0x000ea8000c101900 */
[----:B--2---:R2:W-:Y:S04]  /*23c0*/  STG.E desc[UR36][R14.64+0x8], R35 ;  /* 0x000008230e007986 */ /* 0x0045e8000c101924 */
[----:B------:R-:W3:Y:S01]  /*23d0*/  LD.E R37, desc[UR36][R12.64+0xc] ;  /* 0x00000c240c257980 */ /* 0x000ee2000c101900 */
[----:B------:R-:W-:-:S02]  /*23e0*/  ISETP.GT.U32.AND P2, PT, R32, 0x4, PT ;  /* 0x000000042000780c */ /* 0x000fc40003f44070 */
[----:B------:R-:W-:Y:S02]  /*23f0*/  IADD3 R26, P3, PT, R12, 0x10, RZ ;  /* 0x000000100c1a7810 */ /* 0x000fe40007f7e0ff */
[----:B------:R-:W-:Y:S02]  /*2400*/  ISETP.GT.U32.AND.EX P2, PT, R30, RZ, PT, P2 ;  /* 0x000000ff1e00720c */ /* 0x000fe40003f44120 */
[----:B------:R-:W-:Y:S01]  /*2410*/  IADD3 R31, P4, PT, R14, 0x10, RZ ;  /* 0x000000100e1f7810 */ /* 0x000fe20007f9e0ff */
[----:B0-----:R-:W-:Y:S01]  /*2420*/  IMAD.X R33, RZ, RZ, R13, P3 ;  /* 0x000000ffff217224 */ /* 0x001fe200018e060d */
[----:B------:R-:W-:-:S03]  /*2430*/  IADD3 R32, P5, PT, R32, -0x4, RZ ;  /* 0xfffffffc20207810 */ /* 0x000fc60007fbe0ff */
[----:B------:R-:W-:Y:S01]  /*2440*/  IMAD.X R34, RZ, RZ, R15, P4 ;  /* 0x000000ffff227224 */ /* 0x000fe200020e060f */
[----:B------:R-:W-:Y:S01]  /*2450*/  IADD3.X R30, PT, PT, R30, -0x1, RZ, P5, !PT ;  /* 0xffffffff1e1e7810 */ /* 0x000fe20002ffe4ff */
[----:B---3--:R2:W-:Y:S04]  /*2460*/  STG.E desc[UR36][R14.64+0xc], R37 ;  /* 0x00000c250e007986 */ /* 0x0085e8000c101924 */
[----:B------:R-:W-:Y:S05]  /*2470*/  @P2 BRA `(.L_x_268) ;  /* 0xfffffffc00ac2947 */ /* 0x000fea000383ffff */
.L_x_265:
[----:B------:R-:W-:Y:S05]  /*2480*/  BSYNC.RECONVERGENT B3 ;  /* 0x0000000000037941 */ /* 0x000fea0003800200 */
.L_x_264:
[----:B------:R-:W-:Y:S01]  /*2490*/  IADD3 RZ, P3, PT, R10, -R29, RZ ;  /* 0x8000001d0aff7210 */ /* 0x000fe20007f7e0ff */
[----:B------:R-:W-:Y:S01]  /*24a0*/  BSSY.RECONVERGENT B3, `(.L_x_269) ;  /* 0x0000050000037945 */ /* 0x000fe20003800200 */
[----:B-12---:R-:W-:-:S03]  /*24b0*/  IADD3 R14, P2, PT, -R4, R23, RZ ;  /* 0x00000017040e7210 */ /* 0x006fc60007f5e1ff */
[----:B0-----:R-:W-:Y:S02]  /*24c0*/  IMAD.X R12, R21, 0x1, ~R28, P3 ;  /* 0x00000001150c7824 */ /* 0x001fe400018e0e1c */
[----:B------:R-:W-:-:S03]  /*24d0*/  IMAD.X R15, R20, 0x1, ~R3, P2 ;  /* 0x00000001140f7824 */ /* 0x000fc600010e0e03 */
[----:B------:R-:W-:Y:S02]  /*24e0*/  ISETP.GE.AND P2, PT, R12, RZ, PT ;  /* 0x000000ff0c00720c */ /* 0x000fe40003f46270 */
[--C-:B------:R-:W-:Y:S02]  /*24f0*/  SHF.R.S64 R14, R14, 0x2, R15.reuse ;  /* 0x000000020e0e7819 */ /* 0x100fe4000000100f */
[----:B------:R-:W-:Y:S02]  /*2500*/  SEL R13, R10, R29, !P2 ;  /* 0x0000001d0a0d7207 */ /* 0x000fe40005000000 */
[----:B------:R-:W-:Y:S02]  /*2510*/  SHF.R.S32.HI R15, RZ, 0x2, R15 ;  /* 0x00000002ff0f7819 */ /* 0x000fe4000001140f */
[----:B------:R-:W-:Y:S01]  /*2520*/  ISETP.GE.U32.AND P2, PT, R14, 0x1, PT ;  /* 0x000000010e00780c */ /* 0x000fe20003f46070 */
[----:B------:R-:W-:-:S03]  /*2530*/  IMAD.IADD R13, R13, 0x1, -R2 ;  /* 0x000000010d0d7824 */ /* 0x000fc600078e0a02 */
[----:B------:R-:W-:Y:S02]  /*2540*/  ISETP.GE.AND.EX P2, PT, R15, RZ, PT, P2 ;  /* 0x000000ff0f00720c */ /* 0x000fe40003f46320 */
[----:B------:R-:W-:-:S05]  /*2550*/  IADD3 R12, P3, PT, R0, R13, RZ ;  /* 0x0000000d000c7210 */ /* 0x000fca0007f7e0ff */
[----:B------:R-:W-:-:S06]  /*2560*/  IMAD.X R13, R25, 0x1, R22, P3 ;  /* 0x00000001190d7824 */ /* 0x000fcc00018e0616 */
[----:B------:R-:W-:Y:S05]  /*2570*/  @!P2 BRA `(.L_x_270) ;  /* 0x000000040008a947 */ /* 0x000fea0003800000 */
[C---:B------:R-:W-:Y:S01]  /*2580*/  LOP3.LUT R25, R14.reuse, 0x3, RZ, 0xc0, !PT ;  /* 0x000000030e197812 */ /* 0x040fe200078ec0ff */
[----:B------:R-:W-:Y:S01]  /*2590*/  BSSY.RECONVERGENT B4, `(.L_x_271) ;  /* 0x000002a000047945 */ /* 0x000fe20003800200 */
[----:B------:R-:W-:Y:S01]  /*25a0*/  ISETP.GE.U32.AND P2, PT, R14, 0x4, PT ;  /* 0x000000040e00780c */ /* 0x000fe20003f46070 */
[----:B------:R-:W-:Y:S01]  /*25b0*/  IMAD.MOV.U32 R24, RZ, RZ, R12 ;  /* 0x000000ffff187224 */ /* 0x000fe200078e000c */
[----:B------:R-:W-:Y:S01]  /*25c0*/  ISETP.NE.U32.AND P3, PT, R25, RZ, PT ;  /* 0x000000ff1900720c */ /* 0x000fe20003f65070 */
[----:B------:R-:W-:Y:S01]  /*25d0*/  IMAD.MOV.U32 R33, RZ, RZ, R13 ;  /* 0x000000ffff217224 */ /* 0x000fe200078e000d */
[----:B------:R-:W-:Y:S01]  /*25e0*/  ISETP.GE.U32.AND.EX P2, PT, R15, RZ, PT, P2 ;  /* 0x000000ff0f00720c */ /* 0x000fe20003f46120 */
[----:B------:R-:W-:Y:S01]  /*25f0*/  IMAD.MOV.U32 R22, RZ, RZ, R4 ;  /* 0x000000ffff167224 */ /* 0x000fe200078e0004 */
[----:B------:R-:W-:Y:S01]  /*2600*/  ISETP.NE.AND.EX P3, PT, RZ, RZ, PT, P3 ;  /* 0x000000ffff00720c */ /* 0x000fe20003f65330 */
[----:B------:R-:W-:Y:S02]  /*2610*/  IMAD.MOV.U32 R31, RZ, RZ, R3 ;  /* 0x000000ffff1f7224 */ /* 0x000fe400078e0003 */
[----:B------:R-:W-:-:S02]  /*2620*/  IMAD.MOV.U32 R0, RZ, RZ, R14 ;  /* 0x000000ffff007224 */ /* 0x000fc400078e000e */
[----:B------:R-:W-:-:S08]  /*2630*/  IMAD.MOV.U32 R20, RZ, RZ, R15 ;  /* 0x000000ffff147224 */ /* 0x000fd000078e000f */
[----:B------:R-:W-:Y:S05]  /*2640*/  @!P3 BRA `(.L_x_272) ;  /* 0x000000000078b947 */ /* 0x000fea0003800000 */
[----:B------:R-:W-:-:S05]  /*2650*/  IMAD.MOV.U32 R2, RZ, RZ, R4 ;  /* 0x000000ffff027224 */ /* 0x000fca00078e0004 */
[----:B------:R-:W2:Y:S01]  /*2660*/  LD.E R23, desc[UR36][R2.64] ;  /* 0x0000002402177980 */ /* 0x000ea2000c101900 */
[----:B------:R-:W-:Y:S02]  /*2670*/  ISETP.NE.U32.AND P3, PT, R25, 0x1, PT ;  /* 0x000000011900780c */ /* 0x000fe40003f65070 */
[----:B------:R-:W-:Y:S02]  /*2680*/  IADD3 R22, P4, PT, R4, 0x4, RZ ;  /* 0x0000000404167810 */ /* 0x000fe40007f9e0ff */
[----:B------:R-:W-:Y:S02]  /*2690*/  ISETP.NE.AND.EX P3, PT, RZ, RZ, PT, P3 ;  /* 0x000000ffff00720c */ /* 0x000fe40003f65330 */
[----:B------:R-:W-:Y:S01]  /*26a0*/  IADD3 R24, P5, PT, R12, 0x4, RZ ;  /* 0x000000040c187810 */ /* 0x000fe20007fbe0ff */
[----:B------:R-:W-:Y:S01]  /*26b0*/  IMAD.X R31, RZ, RZ, R3, P4 ;  /* 0x000000ffff1f7224 */ /* 0x000fe200020e0603 */
[----:B------:R-:W-:-:S03]  /*26c0*/  IADD3 R0, P6, PT, R14, -0x1, RZ ;  /* 0xffffffff0e007810 */ /* 0x000fc60007fde0ff */
[----:B------:R-:W-:Y:S01]  /*26d0*/  IMAD.X R33, RZ, RZ, R13, P5 ;  /* 0x000000ffff217224 */ /* 0x000fe200028e060d */
[----:B------:R-:W-:Y:S01]  /*26e0*/  IADD3.X R20, PT, PT, R15, -0x1, RZ, P6, !PT ;  /* 0xffffffff0f147810 */ /* 0x000fe200037fe4ff */
[----:B--2---:R0:W-:Y:S04]  /*26f0*/  STG.E desc[UR36][R12.64], R23 ;  /* 0x000000170c007986 */ /* 0x0041e8000c101924 */
[----:B------:R-:W-:Y:S05]  /*2700*/  @!P3 BRA `(.L_x_272) ;  /* 0x000000000048b947 */ /* 0x000fea0003800000 */
[----:B0-----:R-:W2:Y:S01]  /*2710*/  LD.E R23, desc[UR36][R2.64+0x4] ;  /* 0x0000042402177980 */ /* 0x001ea2000c101900 */
[----:B------:R-:W-:-:S04]  /*2720*/  ISETP.NE.U32.AND P3, PT, R25, 0x2, PT ;  /* 0x000000021900780c */ /* 0x000fc80003f65070 */
[----:B------:R-:W-:Y:S01]  /*2730*/  ISETP.NE.AND.EX P3, PT, RZ, RZ, PT, P3 ;  /* 0x000000ffff00720c */ /* 0x000fe20003f65330 */
[----:B--2---:R1:W-:-:S12]  /*2740*/  STG.E desc[UR36][R12.64+0x4], R23 ;  /* 0x000004170c007986 */ /* 0x0043d8000c101924 */
[----:B------:R-:W2:Y:S01]  /*2750*/  @P3 LD.E R25, desc[UR36][R2.64+0x8] ;  /* 0x0000082402193980 */ /* 0x000ea2000c101900 */
[C---:B------:R-:W-:Y:S02]  /*2760*/  IADD3 R22, P4, PT, R4.reuse, 0x8, RZ ;  /* 0x0000000804167810 */ /* 0x040fe40007f9e0ff */
[----:B------:R-:W-:Y:S02]  /*2770*/  @P3 IADD3 R22, P6, PT, R4, 0xc, RZ ;  /* 0x0000000c04163810 */ /* 0x000fe40007fde0ff */
[----:B------:R-:W-:Y:S01]  /*2780*/  IADD3 R0, P5, PT, R14, -0x2, RZ ;  /* 0xfffffffe0e007810 */ /* 0x000fe20007fbe0ff */
[--C-:B------:R-:W-:Y:S01]  /*2790*/  IMAD.X R31, RZ, RZ, R3.reuse, P4 ;  /* 0x000000ffff1f7224 */ /* 0x100fe200020e0603 */
[C---:B------:R-:W-:Y:S01]  /*27a0*/  IADD3 R24, P4, PT, R12.reuse, 0x8, RZ ;  /* 0x000000080c187810 */ /* 0x040fe20007f9e0ff */
[----:B------:R-:W-:Y:S01]  /*27b0*/  @P3 IMAD.X R31, RZ, RZ, R3, P6 ;  /* 0x000000ffff1f3224 */ /* 0x000fe200030e0603 */
[----:B------:R-:W-:Y:S02]  /*27c0*/  @P3 IADD3 R24, P6, PT, R12, 0xc, RZ ;  /* 0x0000000c0c183810 */ /* 0x000fe40007fde0ff */
[----:B------:R-:W-:Y:S01]  /*27d0*/  IADD3.X R20, PT, PT, R15, -0x1, RZ, P5, !PT ;  /* 0xffffffff0f147810 */ /* 0x000fe20002ffe4ff */
[--C-:B------:R-:W-:Y:S01]  /*27e0*/  IMAD.X R33, RZ, RZ, R13.reuse, P4 ;  /* 0x000000ffff217224 */ /* 0x100fe200020e060d */
[----:B------:R-:W-:Y:S01]  /*27f0*/  @P3 IADD3 R0, P4, PT, R14, -0x3, RZ ;  /* 0xfffffffd0e003810 */ /* 0x000fe20007f9e0ff */
[----:B------:R-:W-:-:S03]  /*2800*/  @P3 IMAD.X R33, RZ, RZ, R13, P6 ;  /* 0x000000ffff213224 */ /* 0x000fc600030e060d */
[----:B------:R-:W-:Y:S01]  /*2810*/  @P3 IADD3.X R20, PT, PT, R15, -0x1, RZ, P4, !PT ;  /* 0xffffffff0f143810 */ /* 0x000fe200027fe4ff */
[----:B--2---:R1:W-:Y:S08]  /*2820*/  @P3 STG.E desc[UR36][R12.64+0x8], R25 ;  /* 0x000008190c003986 */ /* 0x0043f0000c101924 */
.L_x_272:
[----:B------:R-:W-:Y:S05]  /*2830*/  BSYNC.RECONVERGENT B4 ;  /* 0x0000000000047941 */ /* 0x000fea0003800200 */
.L_x_271:
[----:B------:R-:W-:Y:S05]  /*2840*/  @!P2 BRA `(.L_x_270) ;  /* 0x000000000054a947 */ /* 0x000fea0003800000 */
.L_x_273:
[----:B01----:R-:W-:Y:S02]  /*2850*/  IMAD.MOV.U32 R12, RZ, RZ, R22 ;  /* 0x000000ffff0c7224 */ /* 0x003fe400078e0016 */
[----:B------:R-:W-:-:S05]  /*2860*/  IMAD.MOV.U32 R13, RZ, RZ, R31 ;  /* 0x000000ffff0d7224 */ /* 0x000fca00078e001f */
[----:B--2---:R-:W2:Y:S01]  /*2870*/  LD.E R15, desc[UR36][R12.64] ;  /* 0x000000240c0f7980 */ /* 0x004ea2000c101900 */
[----:B------:R-:W-:Y:S02]  /*2880*/  IMAD.MOV.U32 R2, RZ, RZ, R24 ;  /* 0x000000ffff027224 */ /* 0x000fe400078e0018 */
[----:B------:R-:W-:-:S05]  /*2890*/  IMAD.MOV.U32 R3, RZ, RZ, R33 ;  /* 0x000000ffff037224 */ /* 0x000fca00078e0021 */
[----:B--2---:R2:W-:Y:S04]  /*28a0*/  STG.E desc[UR36][R2.64], R15 ;  /* 0x0000000f02007986 */ /* 0x0045e8000c101924 */
[----:B------:R-:W3:Y:S04]  /*28b0*/  LD.E R23, desc[UR36][R12.64+0x4] ;  /* 0x000004240c177980 */ /* 0x000ee8000c101900 */
[----:B---3--:R2:W-:Y:S04]  /*28c0*/  STG.E desc[UR36][R2.64+0x4], R23 ;  /* 0x0000041702007986 */ /* 0x0085e8000c101924 */
[----:B------:R-:W3:Y:S04]  /*28d0*/  LD.E R25, desc[UR36][R12.64+0x8] ;  /* 0x000008240c197980 */ /* 0x000ee8000c101900 */
[----:B---3--:R2:W-:Y:S04]  /*28e0*/  STG.E desc[UR36][R2.64+0x8], R25 ;  /* 0x0000081902007986 */ /* 0x0085e8000c101924 */
[----:B------:R-:W3:Y:S01]  /*28f0*/  LD.E R27, desc[UR36][R12.64+0xc] ;  /* 0x00000c240c1b7980 */ /* 0x000ee2000c101900 */
[----:B------:R-:W-:-:S02]  /*2900*/  ISETP.GT.U32.AND P2, PT, R0, 0x4, PT ;  /* 0x000000040000780c */ /* 0x000fc40003f44070 */
[----:B------:R-:W-:Y:S02]  /*2910*/  IADD3 R22, P3, PT, R12, 0x10, RZ ;  /* 0x000000100c167810 */ /* 0x000fe40007f7e0ff */
[----:B------:R-:W-:Y:S02]  /*2920*/  ISETP.GT.U32.AND.EX P2, PT, R20, RZ, PT, P2 ;  /* 0x000000ff1400720c */ /* 0x000fe40003f44120 */
[----:B------:R-:W-:Y:S01]  /*2930*/  IADD3 R24, P4, PT, R2, 0x10, RZ ;  /* 0x0000001002187810 */ /* 0x000fe20007f9e0ff */
[----:B------:R-:W-:Y:S01]  /*2940*/  IMAD.X R31, RZ, RZ, R13, P3 ;  /* 0x000000ffff1f7224 */ /* 0x000fe200018e060d */
[----:B------:R-:W-:-:S03]  /*2950*/  IADD3 R0, P5, PT, R0, -0x4, RZ ;  /* 0xfffffffc00007810 */ /* 0x000fc60007fbe0ff */
[----:B------:R-:W-:Y:S01]  /*2960*/  IMAD.X R33, RZ, RZ, R3, P4 ;  /* 0x000000ffff217224 */ /* 0x000fe200020e0603 */
[----:B------:R-:W-:Y:S01]  /*2970*/  IADD3.X R20, PT, PT, R20, -0x1, RZ, P5, !PT ;  /* 0xffffffff14147810 */ /* 0x000fe20002ffe4ff */
[----:B---3--:R2:W-:Y:S04]  /*2980*/  STG.E desc[UR36][R2.64+0xc], R27 ;  /* 0x00000c1b02007986 */ /* 0x0085e8000c101924 */
[----:B------:R-:W-:Y:S05]  /*2990*/  @P2 BRA `(.L_x_273) ;  /* 0xfffffffc00ac2947 */ /* 0x000fea000383ffff */
.L_x_270:
[----:B------:R-:W-:Y:S05]  /*29a0*/  BSYNC.RECONVERGENT B3 ;  /* 0x0000000000037941 */ /* 0x000fea0003800200 */
.L_x_269:
[----:B--2---:R-:W-:Y:S01]  /*29b0*/  IADD3 R2, P2, PT, R10, R9, RZ ;  /* 0x000000090a027210 */ /* 0x004fe20007f5e0ff */
[----:B------:R-:W-:-:S04]  /*29c0*/  IMAD.SHL.U32 R0, R5, 0x8, RZ ;  /* 0x0000000805007824 */ /* 0x000fc800078e00ff */
[----:B------:R-:W-:Y:S01]  /*29d0*/  IMAD.X R27, R21, 0x1, R11, P2 ;  /* 0x00000001151b7824 */ /* 0x000fe200010e060b */
[----:B------:R-:W-:Y:S02]  /*29e0*/  IADD3 RZ, P2, PT, R2, -R29, RZ ;  /* 0x8000001d02ff7210 */ /* 0x000fe40007f5e0ff */
[----:B------:R-:W-:-:S03]  /*29f0*/  IADD3 R7, P3, PT, R7, R0, RZ ;  /* 0x0000000007077210 */ /* 0x000fc60007f7e0ff */
[----:B------:R-:W-:-:S05]  /*2a00*/  IMAD.X R3, R27, 0x1, ~R28, P2 ;  /* 0x000000011b037824 */ /* 0x000fca00010e0e1c */
[----:B------:R-:W-:Y:S02]  /*2a10*/  ISETP.GE.AND P2, PT, R3, RZ, PT ;  /* 0x000000ff0300720c */ /* 0x000fe40003f46270 */
[----:B------:R-:W-:-:S05]  /*2a20*/  SHF.L.U64.HI R3, R5, 0x3, R6 ;  /* 0x0000000305037819 */ /* 0x000fca0000010206 */
[----:B------:R-:W-:-:S06]  /*2a30*/  IMAD.X R8, R8, 0x1, R3, P3 ;  /* 0x0000000108087824 */ /* 0x000fcc00018e0603 */
[----:B------:R-:W-:Y:S05]  /*2a40*/  @!P2 BRA `(.L_x_274) ;  /* 0xfffffff00058a947 */ /* 0x000fea000383ffff */
.L_x_260:
[----:B------:R-:W-:Y:S05]  /*2a50*/  BSYNC.RECONVERGENT B1 ;  /* 0x0000000000017941 */ /* 0x000fea0003800200 */
.L_x_259:
[----:B------:R-:W2:Y:S01]  /*2a60*/  LDCU UR4, c[0x0][0x398] ;  /* 0x00007300ff0477ac */ /* 0x000ea20008000800 */
[C---:B------:R-:W-:Y:S01]  /*2a70*/  SHF.L.U64.HI R6, R5.reuse, 0x1, R6 ;  /* 0x0000000105067819 */ /* 0x040fe20000010206 */
[----:B------:R-:W-:Y:S02]  /*2a80*/  IMAD.SHL.U32 R5, R5, 0x2, RZ ;  /* 0x0000000205057824 */ /* 0x000fe400078e00ff */
[----:B--2---:R-:W-:-:S05]  /*2a90*/  IMAD.U32 R4, RZ, RZ, UR4 ;  /* 0x00000004ff047e24 */ /* 0x004fca000f8e00ff */
[----:B------:R-:W-:-:S04]  /*2aa0*/  ISETP.GE.U32.AND P2, PT, R5, R4, PT ;  /* 0x000000040500720c */ /* 0x000fc80003f46070 */
[----:B------:R-:W-:-:S13]  /*2ab0*/  ISETP.GE.AND.EX P2, PT, R6, RZ, PT, P2 ;  /* 0x000000ff0600720c */ /* 0x000fda0003f46320 */
[----:B------:R-:W-:Y:S05]  /*2ac0*/  @!P2 BRA `(.L_x_275) ;  /* 0xfffffff00010a947 */ /* 0x000fea000383ffff */
[----:B------:R-:W-:Y:S05]  /*2ad0*/  BSYNC.RECONVERGENT B2 ;  /* 0x0000000000027941 */ /* 0x000fea0003800200 */
.L_x_258:
[----:B------:R-:W-:Y:S05]  /*2ae0*/  BRA `(.L_x_276) ;  /* 0x0000002400c07947 */ /* 0x000fea0003800000 */
.L_x_257:
[----:B------:R-:W-:Y:S01]  /*2af0*/  IADD3 R26, P0, PT, R3, UR4, RZ ;  /* 0x00000004031a7c10 */ /* 0x000fe2000ff1e0ff */
[----:B------:R-:W-:Y:S01]  /*2b00*/  IMAD.MOV.U32 R24, RZ, RZ, 0x20 ;  /* 0x00000020ff187424 */ /* 0x000fe200078e00ff */
[----:B------:R-:W-:Y:S01]  /*2b10*/  PLOP3.LUT P1, PT, PT, PT, PT, 0x8, 0x80 ;  /* 0x000000000080781c */ /* 0x000fe20003f2e170 */
[----:B------:R-:W-:Y:S01]  /*2b20*/  IMAD.MOV.U32 R25, RZ, RZ, RZ ;  /* 0x000000ffff197224 */ /* 0x000fe200078e00ff */
[----:B------:R-:W-:-:S11]  /*2b30*/  IADD3.X R27, PT, PT, R4, UR5, RZ, P0, !PT ;  /* 0x00000005041b7c10 */ /* 0x000fd600087fe4ff */
.L_x_316:
[----:B------:R-:W-:Y:S01]  /*2b40*/  BSSY.RECONVERGENT B2, `(.L_x_277) ;  /* 0x0000262000027945 */ /* 0x000fe20003800200 */
[----:B------:R-:W-:-:S03]  /*2b50*/  PLOP3.LUT P0, PT, P1, PT, PT, 0x80, 0x8 ;  /* 0x000000000008781c */ /* 0x000fc60000f0f070 */
[----:B------:R-:W-:Y:S10]  /*2b60*/  @P1 BRA `(.L_x_278) ;  /* 0x0000001800001947 */ /* 0x000ff40003800000 */
[----:B------:R-:W0:Y:S01]  /*2b70*/  LDCU.64 UR4, c[0x0][0x3a8] ;  /* 0x00007500ff0477ac */ /* 0x000e220008000a00 */
[----:B------:R-:W-:Y:S01]  /*2b80*/  BSSY.RECONVERGENT B1, `(.L_x_279) ;  /* 0x000017d000017945 */ /* 0x000fe20003800200 */
[----:B------:R-:W-:Y:S01]  /*2b90*/  IMAD.MOV.U32 R9, RZ, RZ, R18 ;  /* 0x000000ffff097224 */ /* 0x000fe200078e0012 */
[----:B------:R-:W1:Y:S01]  /*2ba0*/  LDCU.64 UR6, c[0x0][0x3a8] ;  /* 0x00007500ff0677ac */ /* 0x000e620008000a00 */
[----:B------:R-:W-:Y:S02]  /*2bb0*/  IMAD.MOV.U32 R8, RZ, RZ, R19 ;  /* 0x000000ffff087224 */ /* 0x000fe400078e0013 */
[----:B0-----:R-:W-:Y:S02]  /*2bc0*/  IMAD.U32 R11, RZ, RZ, UR4 ;  /* 0x00000004ff0b7e24 */ /* 0x001fe4000f8e00ff */
[----:B------:R-:W-:Y:S02]  /*2bd0*/  IMAD.U32 R10, RZ, RZ, UR5 ;  /* 0x00000005ff0a7e24 */ /* 0x000fe4000f8e00ff */
[----:B-1----:R-:W-:-:S02]  /*2be0*/  IMAD.U32 R12, RZ, RZ, UR6 ;  /* 0x00000006ff0c7e24 */ /* 0x002fc4000f8e00ff */
[----:B------:R-:W-:-:S07]  /*2bf0*/  IMAD.U32 R13, RZ, RZ, UR7 ;  /* 0x00000007ff0d7e24 */ /* 0x000fce000f8e00ff */
.L_x_300:
[C---:B------:R-:W-:Y:S01]  /*2c00*/  IMAD.SHL.U32 R3, R24.reuse, 0x4, RZ ;  /* 0x0000000418037824 */ /* 0x040fe200078e00ff */
[----:B------:R-:W-:Y:S01]  /*2c10*/  SHF.L.U64.HI R21, R24, 0x2, R25 ;  /* 0x0000000218157819 */ /* 0x000fe20000010219 */
[----:B------:R-:W-:Y:S01]  /*2c20*/  BSSY.RECONVERGENT B3, `(.L_x_280) ;  /* 0x0000041000037945 */ /* 0x000fe20003800200 */
[----:B------:R-:W-:Y:S02]  /*2c30*/  IMAD.MOV.U32 R23, RZ, RZ, R8 ;  /* 0x000000ffff177224 */ /* 0x000fe400078e0008 */
[----:B---3--:R-:W-:-:S04]  /*2c40*/  IADD3 R7, P2, PT, R12, R3, RZ ;  /* 0x000000030c077210 */ /* 0x008fc80007f5e0ff */
[----:B------:R-:W-:Y:S01]  /*2c50*/  ISETP.LT.U32.AND P1, PT, R7, R26, PT ;  /* 0x0000001a0700720c */ /* 0x000fe20003f21070 */
[----:B------:R-:W-:-:S05]  /*2c60*/  IMAD.X R6, R13, 0x1, R21, P2 ;  /* 0x000000010d067824 */ /* 0x000fca00010e0615 */
[----:B------:R-:W-:-:S04]  /*2c70*/  ISETP.LT.U32.AND.EX P1, PT, R6, R27, PT, P1 ;  /* 0x0000001b0600720c */ /* 0x000fc80003f21110 */
[CC--:B------:R-:W-:Y:S02]  /*2c80*/  SEL R14, R7.reuse, R26.reuse, P1 ;  /* 0x0000001a070e7207 */ /* 0x0c0fe40000800000 */
[----:B------:R-:W-:Y:S02]  /*2c90*/  SEL R15, R6, R27, P1 ;  /* 0x0000001b060f7207 */ /* 0x000fe40000800000 */
[----:B------:R-:W-:Y:S01]  /*2ca0*/  IADD3 R5, P3, PT, R14, R3, RZ ;  /* 0x000000030e057210 */ /* 0x000fe20007f7e0ff */
[----:B------:R-:W-:Y:S01]  /*2cb0*/  IMAD.MOV.U32 R20, RZ, RZ, R14 ;  /* 0x000000ffff147224 */ /* 0x000fe200078e000e */
[-C--:B------:R-:W-:Y:S02]  /*2cc0*/  ISETP.GE.U32.AND P1, PT, R7, R26.reuse, PT ;  /* 0x0000001a0700720c */ /* 0x080fe40003f26070 */
[----:B------:R-:W-:Y:S01]  /*2cd0*/  ISETP.LT.U32.AND P2, PT, R5, R26, PT ;  /* 0x0000001a0500720c */ /* 0x000fe20003f41070 */
[----:B------:R-:W-:Y:S01]  /*2ce0*/  IMAD.X R0, R15, 0x1, R21, P3 ;  /* 0x000000010f007824 */ /* 0x000fe200018e0615 */
[----:B------:R-:W-:-:S02]  /*2cf0*/  IADD3 R4, P3, PT, R3, R11, RZ ;  /* 0x0000000b03047210 */ /* 0x000fc40007f7e0ff */
[-C--:B------:R-:W-:Y:S02]  /*2d00*/  ISETP.GE.U32.AND.EX P1, PT, R6, R27.reuse, PT, P1 ;  /* 0x0000001b0600720c */ /* 0x080fe40003f26110 */
[-C--:B------:R-:W-:Y:S01]  /*2d10*/  ISETP.LT.U32.AND.EX P2, PT, R0, R27.reuse, PT, P2 ;  /* 0x0000001b0000720c */ /* 0x080fe20003f41120 */
[----:B------:R-:W-:Y:S01]  /*2d20*/  IMAD.X R2, R21, 0x1, R10, P3 ;  /* 0x0000000115027824 */ /* 0x000fe200018e060a */
[----:B------:R-:W-:Y:S01]  /*2d30*/  ISETP.EQ.U32.AND P3, PT, R12, R14, PT ;  /* 0x0000000e0c00720c */ /* 0x000fe20003f62070 */
[----:B------:R-:W-:Y:S01]  /*2d40*/  IMAD.MOV.U32 R21, RZ, RZ, R15 ;  /* 0x000000ffff157224 */ /* 0x000fe200078e000f */
[----:B------:R-:W-:Y:S02]  /*2d50*/  SEL R5, R5, R26, P2 ;  /* 0x0000001a05057207 */ /* 0x000fe40001000000 */
[----:B------:R-:W-:Y:S01]  /*2d60*/  SEL R3, R0, R27, P2 ;  /* 0x0000001b00037207 */ /* 0x000fe20001000000 */
[----:B------:R-:W-:Y:S01]  /*2d70*/  IMAD.MOV.U32 R0, RZ, RZ, R9 ;  /* 0x000000ffff007224 */ /* 0x000fe200078e0009 */
[----:B------:R-:W-:-:S02]  /*2d80*/  ISETP.NE.U32.AND P2, PT, R14, R5, PT ;  /* 0x000000050e00720c */ /* 0x000fc40003f45070 */
[----:B------:R-:W-:Y:S02]  /*2d90*/  SEL R30, R4, R26, !P1 ;  /* 0x0000001a041e7207 */ /* 0x000fe40004800000 */
[----:B------:R-:W-:Y:S02]  /*2da0*/  ISETP.NE.AND.EX P2, PT, R15, R3, PT, P2 ;  /* 0x000000030f00720c */ /* 0x000fe40003f45320 */
[----:B------:R-:W-:Y:S02]  /*2db0*/  SEL R31, R2, R27, !P1 ;  /* 0x0000001b021f7207 */ /* 0x000fe40004800000 */
[----:B------:R-:W-:-:S13]  /*2dc0*/  ISETP.EQ.OR.EX P1, PT, R13, R15, !P2, P3 ;  /* 0x0000000f0d00720c */ /* 0x000fda0005722730 */
[----:B------:R-:W-:Y:S05]  /*2dd0*/  @P1 BRA `(.L_x_281) ;  /* 0x0000000000941947 */ /* 0x000fea0003800000 */
[--C-:B------:R-:W-:Y:S02]  /*2de0*/  IMAD.MOV.U32 R20, RZ, RZ, R14.reuse ;  /* 0x000000ffff147224 */ /* 0x100fe400078e000e */
[--C-:B------:R-:W-:Y:S02]  /*2df0*/  IMAD.MOV.U32 R21, RZ, RZ, R15.reuse ;  /* 0x000000ffff157224 */ /* 0x100fe400078e000f */
[----:B------:R-:W-:Y:S02]  /*2e00*/  IMAD.MOV.U32 R32, RZ, RZ, R14 ;  /* 0x000000ffff207224 */ /* 0x000fe400078e000e */
[----:B------:R-:W-:Y:S02]  /*2e10*/  IMAD.MOV.U32 R34, RZ, RZ, R15 ;  /* 0x000000ffff227224 */ /* 0x000fe400078e000f */
[----:B------:R-:W-:Y:S02]  /*2e20*/  IMAD.MOV.U32 R33, RZ, RZ, R12 ;  /* 0x000000ffff217224 */ /* 0x000fe400078e000c */
[----:B------:R-:W-:-:S02]  /*2e30*/  IMAD.MOV.U32 R35, RZ, RZ, R13 ;  /* 0x000000ffff237224 */ /* 0x000fc400078e000d */
[----:B------:R-:W-:Y:S02]  /*2e40*/  IMAD.MOV.U32 R0, RZ, RZ, R9 ;  /* 0x000000ffff007224 */ /* 0x000fe400078e0009 */
[----:B------:R-:W-:-:S07]  /*2e50*/  IMAD.MOV.U32 R23, RZ, RZ, R8 ;  /* 0x000000ffff177224 */ /* 0x000fce00078e0008 */
.L_x_285:
[----:B------:R-:W2:Y:S04]  /*2e60*/  LDG.E R37, desc[UR36][R20.64] ;  /* 0x0000002414257981 */ /* 0x000ea8000c1e1900 */
[----:B------:R-:W2:Y:S01]  /*2e70*/  LDG.E R36, desc[UR36][R12.64] ;  /* 0x000000240c247981 */ /* 0x000ea2000c1e1900 */
[----:B------:R-:W-:Y:S01]  /*2e80*/  BSSY.RECONVERGENT B4, `(.L_x_282) ;  /* 0x0000013000047945 */ /* 0x000fe20003800200 */
[----:B------:R-:W-:Y:S01]  /*2e90*/  IMAD.MOV.U32 R22, RZ, RZ, R0 ;  /* 0x000000ffff167224 */ /* 0x000fe200078e0000 */
[----:B--2---:R-:W-:-:S13]  /*2ea0*/  ISETP.GT.U32.AND P1, PT, R37, R36, PT ;  /* 0x000000242500720c */ /* 0x004fda0003f24070 */
[----:B------:R-:W-:Y:S05]  /*2eb0*/  @P1 BRA `(.L_x_283) ;  /* 0x0000000000201947 */ /* 0x000fea0003800000 */
[----:B------:R0:W-:Y:S01]  /*2ec0*/  ST.E desc[UR36][R22.64], R36 ;  /* 0x0000002416007985 */ /* 0x0001e2000c101924 */
[----:B------:R-:W-:Y:S02]  /*2ed0*/  IADD3 R33, P1, PT, R33, 0x4, RZ ;  /* 0x0000000421217810 */ /* 0x000fe40007f3e0ff */
[----:B------:R-:W-:Y:S02]  /*2ee0*/  IADD3 R11, P3, PT, R11, 0x4, RZ ;  /* 0x000000040b0b7810 */ /* 0x000fe40007f7e0ff */
[----:B------:R-:W-:Y:S01]  /*2ef0*/  IADD3 R12, P2, PT, R12, 0x4, RZ ;  /* 0x000000040c0c7810 */ /* 0x000fe20007f5e0ff */
[----:B------:R-:W-:Y:S02]  /*2f00*/  IMAD.X R35, RZ, RZ, R35, P1 ;  /* 0x000000ffff237224 */ /* 0x000fe400008e0623 */
[----:B------:R-:W-:Y:S02]  /*2f10*/  IMAD.X R10, RZ, RZ, R10, P3 ;  /* 0x000000ffff0a7224 */ /* 0x000fe400018e060a */
[----:B------:R-:W-:Y:S01]  /*2f20*/  IMAD.X R13, RZ, RZ, R13, P2 ;  /* 0x000000ffff0d7224 */ /* 0x000fe200010e060d */
[----:B------:R-:W-:Y:S07]  /*2f30*/  BRA `(.L_x_284) ;  /* 0x00000000001c7947 */ /* 0x000fee0003800000 */
.L_x_283:
[----:B------:R1:W-:Y:S01]  /*2f40*/  ST.E desc[UR36][R22.64], R37 ;  /* 0x0000002516007985 */ /* 0x0003e2000c101924 */
[----:B------:R-:W-:Y:S02]  /*2f50*/  IADD3 R32, P1, PT, R32, 0x4, RZ ;  /* 0x0000000420207810 */ /* 0x000fe40007f3e0ff */
[----:B------:R-:W-:Y:S02]  /*2f60*/  IADD3 R30, P3, PT, R30, 0x4, RZ ;  /* 0x000000041e1e7810 */ /* 0x000fe40007f7e0ff */
[----:B------:R-:W-:Y:S01]  /*2f70*/  IADD3 R20, P2, PT, R20, 0x4, RZ ;  /* 0x0000000414147810 */ /* 0x000fe20007f5e0ff */
[----:B------:R-:W-:Y:S02]  /*2f80*/  IMAD.X R34, RZ, RZ, R34, P1 ;  /* 0x000000ffff227224 */ /* 0x000fe400008e0622 */
[----:B------:R-:W-:Y:S02]  /*2f90*/  IMAD.X R31, RZ, RZ, R31, P3 ;  /* 0x000000ffff1f7224 */ /* 0x000fe400018e061f */
[----:B------:R-:W-:-:S08]  /*2fa0*/  IMAD.X R21, RZ, RZ, R21, P2 ;  /* 0x000000ffff157224 */ /* 0x000fd000010e0615 */
.L_x_284:
[----:B------:R-:W-:Y:S05]  /*2fb0*/  BSYNC.RECONVERGENT B4 ;  /* 0x0000000000047941 */ /* 0x000fea0003800200 */
.L_x_282:
[----:B------:R-:W-:Y:S02]  /*2fc0*/  ISETP.NE.U32.AND P1, PT, R32, R5, PT ;  /* 0x000000052000720c */ /* 0x000fe40003f25070 */
[----:B------:R-:W-:Y:S02]  /*2fd0*/  ISETP.NE.U32.AND P2, PT, R33, R14, PT ;  /* 0x0000000e2100720c */ /* 0x000fe40003f45070 */
[----:B------:R-:W-:Y:S02]  /*2fe0*/  ISETP.NE.AND.EX P1, PT, R34, R3, PT, P1 ;  /* 0x000000032200720c */ /* 0x000fe40003f25310 */
[----:B------:R-:W-:Y:S02]  /*2ff0*/  ISETP.NE.AND.EX P2, PT, R35, R15, PT, P2 ;  /* 0x0000000f2300720c */ /* 0x000fe40003f45320 */
[----:B------:R-:W-:-:S05]  /*3000*/  IADD3 R0, P3, PT, R22, 0x4, RZ ;  /* 0x0000000416007810 */ /* 0x000fca0007f7e0ff */
[----:B01----:R-:W-:-:S06]  /*3010*/  IMAD.X R23, RZ, RZ, R23, P3 ;  /* 0x000000ffff177224 */ /* 0x003fcc00018e0617 */
[----:B------:R-:W-:Y:S05]  /*3020*/  @P1 BRA P2, `(.L_x_285) ;  /* 0xfffffffc008c1947 */ /* 0x000fea000103ffff */
.L_x_281:
[----:B------:R-:W-:Y:S05]  /*3030*/  BSYNC.RECONVERGENT B3 ;  /* 0x0000000000037941 */ /* 0x000fea0003800200 */
.L_x_280:
[----:B------:R-:W-:Y:S01]  /*3040*/  ISETP.GE.U32.AND P1, PT, R7, R26, PT ;  /* 0x0000001a0700720c */ /* 0x000fe20003f26070 */
[----:B------:R-:W-:Y:S03]  /*3050*/  BSSY.RECONVERGENT B3, `(.L_x_286) ;  /* 0x000008c000037945 */ /* 0x000fe60003800200 */
[----:B------:R-:W-:-:S04]  /*3060*/  ISETP.GE.U32.AND.EX P2, PT, R6, R27, PT, P1 ;  /* 0x0000001b0600720c */ /* 0x000fc80003f46110 */
[----:B------:R-:W-:Y:S02]  /*3070*/  SEL R14, R4, R26, !P2 ;  /* 0x0000001a040e7207 */ /* 0x000fe40005000000 */
[----:B------:R-:W-:Y:S02]  /*3080*/  SEL R5, R2, R27, !P2 ;  /* 0x0000001b02057207 */ /* 0x000fe40005000000 */
[----:B------:R-:W-:-:S05]  /*3090*/  IADD3 R3, P2, PT, -R11, R14, RZ ;  /* 0x0000000e0b037210 */ /* 0x000fca0007f5e1ff */
[----:B------:R-:W-:-:S05]  /*30a0*/  IMAD.X R14, R5, 0x1, ~R10, P2 ;  /* 0x00000001050e7824 */ /* 0x000fca00010e0e0a */
[--C-:B------:R-:W-:Y:S02]  /*30b0*/  SHF.R.S64 R5, R3, 0x2, R14.reuse ;  /* 0x0000000203057819 */ /* 0x100fe4000000100e */
[----:B------:R-:W-:Y:S02]  /*30c0*/  SHF.R.S32.HI R15, RZ, 0x2, R14 ;  /* 0x00000002ff0f7819 */ /* 0x000fe4000001140e */
[----:B------:R-:W-:-:S04]  /*30d0*/  ISETP.GE.U32.AND P2, PT, R5, 0x1, PT ;  /* 0x000000010500780c */ /* 0x000fc80003f46070 */
[----:B------:R-:W-:-:S13]  /*30e0*/  ISETP.GE.AND.EX P2, PT, R15, RZ, PT, P2 ;  /* 0x000000ff0f00720c */ /* 0x000fda0003f46320 */
[----:B------:R-:W-:Y:S05]  /*30f0*/  @!P2 BRA `(.L_x_287) ;  /* 0x000000080004a947 */ /* 0x000fea0003800000 */
[----:B------:R-:W-:Y:S01]  /*3100*/  ISETP.GE.U32.AND P2, PT, R5, 0x10, PT ;  /* 0x000000100500780c */ /* 0x000fe20003f46070 */
[----:B------:R-:W-:Y:S01]  /*3110*/  IMAD.MOV.U32 R22, RZ, RZ, R0 ;  /* 0x000000ffff167224 */ /* 0x000fe200078e0000 */
[----:B------:R-:W-:Y:S01]  /*3120*/  BSSY.RECONVERGENT B4, `(.L_x_288) ;  /* 0x0000037000047945 */ /* 0x000fe20003800200 */
[----:B------:R-:W-:Y:S01]  /*3130*/  IMAD.MOV.U32 R11, RZ, RZ, R23 ;  /* 0x000000ffff0b7224 */ /* 0x000fe200078e0017 */
[----:B------:R-:W-:Y:S01]  /*3140*/  ISETP.GE.U32.AND.EX P2, PT, R15, RZ, PT, P2 ;  /* 0x000000ff0f00720c */ /* 0x000fe20003f46120 */
[----:B------:R-:W-:-:S12]  /*3150*/  IMAD.MOV.U32 R10, RZ, RZ, R22 ;  /* 0x000000ffff0a7224 */ /* 0x000fd800078e0016 */
[----:B------:R-:W-:Y:S05]  /*3160*/  @!P2 BRA `(.L_x_289) ;  /* 0x0000000000c8a947 */ /* 0x000fea0003800000 */
[----:B------:R-:W-:Y:S01]  /*3170*/  IMAD.MOV.U32 R10, RZ, RZ, R22 ;  /* 0x000000ffff0a7224 */ /* 0x000fe200078e0016 */
[----:B------:R-:W-:Y:S01]  /*3180*/  LOP3.LUT R15, R15, 0x7fffffff, RZ, 0xc0, !PT ;  /* 0x7fffffff0f0f7812 */ /* 0x000fe200078ec0ff */
[----:B------:R-:W-:Y:S01]  /*3190*/  IMAD.MOV.U32 R11, RZ, RZ, R23 ;  /* 0x000000ffff0b7224 */ /* 0x000fe200078e0017 */
[----:B------:R-:W-:Y:S02]  /*31a0*/  LOP3.LUT R22, R5, 0xfffffff0, RZ, 0xc0, !PT ;  /* 0xfffffff005167812 */ /* 0x000fe400078ec0ff */
[----:B------:R-:W-:-:S07]  /*31b0*/  CS2R R32, SRZ ;  /* 0x0000000000207805 */ /* 0x000fce000001ff00 */
.L_x_290:
[----:B------:R-:W2:Y:S04]  /*31c0*/  LDG.E R35, desc[UR36][R12.64] ;  /* 0x000000240c237981 */ /* 0x000ea8000c1e1900 */
[----:B--2---:R0:W-:Y:S04]  /*31d0*/  ST.E desc[UR36][R10.64], R35 ;  /* 0x000000230a007985 */ /* 0x0041e8000c101924 */
[----:B------:R-:W2:Y:S04]  /*31e0*/  LDG.E R37, desc[UR36][R12.64+0x4] ;  /* 0x000004240c257981 */ /* 0x000ea8000c1e1900 */
[----:B--2---:R1:W-:Y:S04]  /*31f0*/  ST.E desc[UR36][R10.64+0x4], R37 ;  /* 0x000004250a007985 */ /* 0x0043e8000c101924 */
[----:B------:R-:W2:Y:S04]  /*3200*/  LDG.E R34, desc[UR36][R12.64+0x8] ;  /* 0x000008240c227981 */ /* 0x000ea8000c1e1900 */
[----:B--2---:R-:W-:Y:S04]  /*3210*/  ST.E desc[UR36][R10.64+0x8], R34 ;  /* 0x000008220a007985 */ /* 0x004fe8000c101924 */
[----:B------:R-:W2:Y:S04]  /*3220*/  LDG.E R36, desc[UR36][R12.64+0xc] ;  /* 0x00000c240c247981 */ /* 0x000ea8000c1e1900 */
[----:B--2---:R-:W-:Y:S04]  /*3230*/  ST.E desc[UR36][R10.64+0xc], R36 ;  /* 0x00000c240a007985 */ /* 0x004fe8000c101924 */
[----:B0-----:R-:W2:Y:S04]  /*3240*/  LDG.E R35, desc[UR36][R12.64+0x10] ;  /* 0x000010240c237981 */ /* 0x001ea8000c1e1900 */
[----:B--2---:R0:W-:Y:S04]  /*3250*/  ST.E desc[UR36][R10.64+0x10], R35 ;  /* 0x000010230a007985 */ /* 0x0041e8000c101924 */
[----:B-1----:R-:W2:Y:S04]  /*3260*/  LDG.E R37, desc[UR36][R12.64+0x14] ;  /* 0x000014240c257981 */ /* 0x002ea8000c1e1900 */
[----:B--2---:R1:W-:Y:S04]  /*3270*/  ST.E desc[UR36][R10.64+0x14], R37 ;  /* 0x000014250a007985 */ /* 0x0043e8000c101924 */
[----:B0-----:R-:W2:Y:S04]  /*3280*/  LDG.E R35, desc[UR36][R12.64+0x18] ;  /* 0x000018240c237981 */ /* 0x001ea8000c1e1900 */
[----:B--2---:R0:W-:Y:S04]  /*3290*/  ST.E desc[UR36][R10.64+0x18], R35 ;  /* 0x000018230a007985 */ /* 0x0041e8000c101924 */
[----:B-1----:R-:W2:Y:S04]  /*32a0*/  LDG.E R37, desc[UR36][R12.64+0x1c] ;  /* 0x00001c240c257981 */ /* 0x002ea8000c1e1900 */
        /* <DEDUP_REMOVED lines=10> */
[----:B--2---:R-:W-:Y:S04]  /*3350*/  ST.E desc[UR36][R10.64+0x30], R35 ;  /* 0x000030230a007985 */ /* 0x004fe8000c101924 */
[----:B-1----:R-:W2:Y:S04]  /*3360*/  LDG.E R37, desc[UR36][R12.64+0x34] ;  /* 0x000034240c257981 */ /* 0x002ea8000c1e1900 */
[----:B--2---:R-:W-:Y:S04]  /*3370*/  ST.E desc[UR36][R10.64+0x34], R37 ;  /* 0x000034250a007985 */ /* 0x004fe8000c101924 */
[----:B------:R-:W2:Y:S01]  /*3380*/  LDG.E R34, desc[UR36][R12.64+0x38] ;  /* 0x000038240c227981 */ /* 0x000ea2000c1e1900 */
[----:B------:R-:W-:-:S05]  /*3390*/  IADD3 R33, P2, PT, R33, 0x10, RZ ;  /* 0x0000001021217810 */ /* 0x000fca0007f5e0ff */
[----:B------:R-:W-:Y:S01]  /*33a0*/  IMAD.X R32, RZ, RZ, R32, P2 ;  /* 0x000000ffff207224 */ /* 0x000fe200010e0620 */
[----:B------:R-:W-:Y:S01]  /*33b0*/  ISETP.NE.U32.AND P2, PT, R33, R22, PT ;  /* 0x000000162100720c */ /* 0x000fe20003f45070 */
[----:B--2---:R0:W-:Y:S04]  /*33c0*/  ST.E desc[UR36][R10.64+0x38], R34 ;  /* 0x000038220a007985 */ /* 0x0041e8000c101924 */
[----:B------:R1:W2:Y:S01]  /*33d0*/  LDG.E R36, desc[UR36][R12.64+0x3c] ;  /* 0x00003c240c247981 */ /* 0x0002a2000c1e1900 */
[----:B------:R-:W-:Y:S02]  /*33e0*/  ISETP.NE.AND.EX P2, PT, R32, R15, PT, P2 ;  /* 0x0000000f2000720c */ /* 0x000fe40003f45320 */
[----:B0-----:R-:W-:-:S05]  /*33f0*/  IADD3 R34, P3, PT, R12, 0x40, RZ ;  /* 0x000000400c227810 */ /* 0x001fca0007f7e0ff */
[----:B-1----:R-:W-:Y:S01]  /*3400*/  IMAD.MOV.U32 R12, RZ, RZ, R34 ;  /* 0x000000ffff0c7224 */ /* 0x002fe200078e0022 */
[----:B--2---:R0:W-:Y:S02]  /*3410*/  ST.E desc[UR36][R10.64+0x3c], R36 ;  /* 0x00003c240a007985 */ /* 0x0041e4000c101924 */
[----:B0-----:R-:W-:Y:S01]  /*3420*/  IMAD.X R36, RZ, RZ, R13, P3 ;  /* 0x000000ffff247224 */ /* 0x001fe200018e060d */
[----:B------:R-:W-:-:S03]  /*3430*/  IADD3 R35, P3, PT, R10, 0x40, RZ ;  /* 0x000000400a237810 */ /* 0x000fc60007f7e0ff */
[----:B------:R-:W-:Y:S02]  /*3440*/  IMAD.MOV.U32 R13, RZ, RZ, R36 ;  /* 0x000000ffff0d7224 */ /* 0x000fe400078e0024 */
[----:B------:R-:W-:Y:S02]  /*3450*/  IMAD.X R37, RZ, RZ, R11, P3 ;  /* 0x000000ffff257224 */ /* 0x000fe400018e060b */
[----:B------:R-:W-:Y:S02]  /*3460*/  IMAD.MOV.U32 R10, RZ, RZ, R35 ;  /* 0x000000ffff0a7224 */ /* 0x000fe400078e0023 */
[----:B------:R-:W-:Y:S01]  /*3470*/  IMAD.MOV.U32 R11, RZ, RZ, R37 ;  /* 0x000000ffff0b7224 */ /* 0x000fe200078e0025 */
[----:B------:R-:W-:Y:S06]  /*3480*/  @P2 BRA `(.L_x_290) ;  /* 0xfffffffc004c2947 */ /* 0x000fec000383ffff */
.L_x_289:
[----:B------:R-:W-:Y:S05]  /*3490*/  BSYNC.RECONVERGENT B4 ;  /* 0x0000000000047941 */ /* 0x000fea0003800200 */
.L_x_288:
[----:B------:R-:W-:-:S04]  /*34a0*/  LOP3.LUT R15, R5, 0xf, RZ, 0xc0, !PT ;  /* 0x0000000f050f7812 */ /* 0x000fc800078ec0ff */
[----:B------:R-:W-:-:S04]  /*34b0*/  ISETP.NE.U32.AND P2, PT, R15, RZ, PT ;  /* 0x000000ff0f00720c */ /* 0x000fc80003f45070 */
[----:B------:R-:W-:-:S13]  /*34c0*/  ISETP.NE.AND.EX P2, PT, RZ, RZ, PT, P2 ;  /* 0x000000ffff00720c */ /* 0x000fda0003f45320 */
[----:B------:R-:W-:Y:S05]  /*34d0*/  @!P2 BRA `(.L_x_287) ;  /* 0x00000004000ca947 */ /* 0x000fea0003800000 */
[----:B------:R-:W-:Y:S01]  /*34e0*/  ISETP.GE.U32.AND P2, PT, R15, 0x8, PT ;  /* 0x000000080f00780c */ /* 0x000fe20003f46070 */
[----:B------:R-:W-:Y:S01]  /*34f0*/  BSSY.RECONVERGENT B4, `(.L_x_291) ;  /* 0x000001e000047945 */ /* 0x000fe20003800200 */
[----:B------:R-:W-:Y:S02]  /*3500*/  LOP3.LUT R34, R5, 0x7, RZ, 0xc0, !PT ;  /* 0x0000000705227812 */ /* 0x000fe400078ec0ff */
[----:B------:R-:W-:Y:S02]  /*3510*/  ISETP.GE.U32.AND.EX P2, PT, RZ, RZ, PT, P2 ;  /* 0x000000ffff00720c */ /* 0x000fe40003f46120 */
[----:B------:R-:W-:-:S04]  /*3520*/  ISETP.NE.U32.AND P3, PT, R34, RZ, PT ;  /* 0x000000ff2200720c */ /* 0x000fc80003f65070 */
[----:B------:R-:W-:-:S07]  /*3530*/  ISETP.NE.AND.EX P3, PT, RZ, RZ, PT, P3 ;  /* 0x000000ffff00720c */ /* 0x000fce0003f65330 */
[----:B------:R-:W-:Y:S06]  /*3540*/  @!P2 BRA `(.L_x_292) ;  /* 0x000000000060a947 */ /* 0x000fec0003800000 */
[----:B------:R-:W2:Y:S04]  /*3550*/  LDG.E R15, desc[UR36][R12.64] ;  /* 0x000000240c0f7981 */ /* 0x000ea8000c1e1900 */
[----:B--2---:R0:W-:Y:S04]  /*3560*/  ST.E desc[UR36][R10.64], R15 ;  /* 0x0000000f0a007985 */ /* 0x0041e8000c101924 */
[----:B------:R-:W2:Y:S04]  /*3570*/  LDG.E R33, desc[UR36][R12.64+0x4] ;  /* 0x000004240c217981 */ /* 0x000ea8000c1e1900 */
[----:B--2---:R-:W-:Y:S04]  /*3580*/  ST.E desc[UR36][R10.64+0x4], R33 ;  /* 0x000004210a007985 */ /* 0x004fe8000c101924 */
[----:B------:R-:W2:Y:S04]  /*3590*/  LDG.E R35, desc[UR36][R12.64+0x8] ;  /* 0x000008240c237981 */ /* 0x000ea8000c1e1900 */
[----:B--2---:R1:W-:Y:S04]  /*35a0*/  ST.E desc[UR36][R10.64+0x8], R35 ;  /* 0x000008230a007985 */ /* 0x0043e8000c101924 */
[----:B------:R-:W2:Y:S04]  /*35b0*/  LDG.E R37, desc[UR36][R12.64+0xc] ;  /* 0x00000c240c257981 */ /* 0x000ea8000c1e1900 */
[----:B--2---:R-:W-:Y:S04]  /*35c0*/  ST.E desc[UR36][R10.64+0xc], R37 ;  /* 0x00000c250a007985 */ /* 0x004fe8000c101924 */
[----:B------:R-:W2:Y:S04]  /*35d0*/  LDG.E R22, desc[UR36][R12.64+0x10] ;  /* 0x000010240c167981 */ /* 0x000ea8000c1e1900 */
[----:B--2---:R-:W-:Y:S04]  /*35e0*/  ST.E desc[UR36][R10.64+0x10], R22 ;  /* 0x000010160a007985 */ /* 0x004fe8000c101924 */
[----:B------:R-:W2:Y:S04]  /*35f0*/  LDG.E R32, desc[UR36][R12.64+0x14] ;  /* 0x000014240c207981 */ /* 0x000ea8000c1e1900 */
[----:B--2---:R-:W-:Y:S04]  /*3600*/  ST.E desc[UR36][R10.64+0x14], R32 ;  /* 0x000014200a007985 */ /* 0x004fe8000c101924 */
[----:B0-----:R-:W2:Y:S01]  /*3610*/  LDG.E R15, desc[UR36][R12.64+0x18] ;  /* 0x000018240c0f7981 */ /* 0x001ea2000c1e1900 */
[----:B-1----:R-:W-:-:S03]  /*3620*/  IADD3 R35, P4, PT, R10, 0x20, RZ ;  /* 0x000000200a237810 */ /* 0x002fc60007f9e0ff */
[----:B--2---:R0:W-:Y:S04]  /*3630*/  ST.E desc[UR36][R10.64+0x18], R15 ;  /* 0x0000180f0a007985 */ /* 0x0041e8000c101924 */
[----:B------:R1:W2:Y:S01]  /*3640*/  LDG.E R33, desc[UR36][R12.64+0x1c] ;  /* 0x00001c240c217981 */ /* 0x0002a2000c1e1900 */
[----:B------:R-:W-:Y:S01]  /*3650*/  IMAD.X R36, RZ, RZ, R11, P4 ;  /* 0x000000ffff247224 */ /* 0x000fe200020e060b */
[----:B0-----:R-:W-:-:S05]  /*3660*/  IADD3 R15, P2, PT, R12, 0x20, RZ ;  /* 0x000000200c0f7810 */ /* 0x001fca0007f5e0ff */
[----:B------:R-:W-:Y:S02]  /*3670*/  IMAD.X R37, RZ, RZ, R13, P2 ;  /* 0x000000ffff257224 */ /* 0x000fe400010e060d */
[----:B-1----:R-:W-:Y:S02]  /*3680*/  IMAD.MOV.U32 R12, RZ, RZ, R15 ;  /* 0x000000ffff0c7224 */ /* 0x002fe400078e000f */
[----:B------:R-:W-:Y:S01]  /*3690*/  IMAD.MOV.U32 R13, RZ, RZ, R37 ;  /* 0x000000ffff0d7224 */ /* 0x000fe200078e0025 */
[----:B--2---:R0:W-:Y:S02]  /*36a0*/  ST.E desc[UR36][R10.64+0x1c], R33 ;  /* 0x00001c210a007985 */ /* 0x0041e4000c101924 */
[----:B0-----:R-:W-:Y:S02]  /*36b0*/  IMAD.MOV.U32 R10, RZ, RZ, R35 ;  /* 0x000000ffff0a7224 */ /* 0x001fe400078e0023 */
[----:B------:R-:W-:-:S07]  /*36c0*/  IMAD.MOV.U32 R11, RZ, RZ, R36 ;  /* 0x000000ffff0b7224 */ /* 0x000fce00078e0024 */
.L_x_292:
[----:B------:R-:W-:Y:S05]  /*36d0*/  BSYNC.RECONVERGENT B4 ;  /* 0x0000000000047941 */ /* 0x000fea0003800200 */
.L_x_291:
[----:B------:R-:W-:Y:S05]  /*36e0*/  @!P3 BRA `(.L_x_287) ;  /* 0x000000000088b947 */ /* 0x000fea0003800000 */
[----:B------:R-:W-:-:S04]  /*36f0*/  ISETP.GE.U32.AND P2, PT, R34, 0x4, PT ;  /* 0x000000042200780c */ /* 0x000fc80003f46070 */
[----:B------:R-:W-:-:S13]  /*3700*/  ISETP.GE.U32.AND.EX P2, PT, RZ, RZ, PT, P2 ;  /* 0x000000ffff00720c */ /* 0x000fda0003f46120 */
[----:B------:R-:W2:Y:S04]  /*3710*/  @P2 LDG.E R15, desc[UR36][R12.64] ;  /* 0x000000240c0f2981 */ /* 0x000ea8000c1e1900 */
[----:B--2---:R0:W-:Y:S04]  /*3720*/  @P2 ST.E desc[UR36][R10.64], R15 ;  /* 0x0000000f0a002985 */ /* 0x0041e8000c101924 */
[----:B------:R-:W2:Y:S04]  /*3730*/  @P2 LDG.E R33, desc[UR36][R12.64+0x4] ;  /* 0x000004240c212981 */ /* 0x000ea8000c1e1900 */
[----:B--2---:R-:W-:Y:S04]  /*3740*/  @P2 ST.E desc[UR36][R10.64+0x4], R33 ;  /* 0x000004210a002985 */ /* 0x004fe8000c101924 */
[----:B------:R-:W2:Y:S01]  /*3750*/  @P2 LDG.E R35, desc[UR36][R12.64+0x8] ;  /* 0x000008240c232981 */ /* 0x000ea2000c1e1900 */
[----:B------:R-:W-:-:S04]  /*3760*/  LOP3.LUT R34, R5, 0x3, RZ, 0xc0, !PT ;  /* 0x0000000305227812 */ /* 0x000fc800078ec0ff */
[----:B------:R-:W-:-:S04]  /*3770*/  ISETP.NE.U32.AND P3, PT, R34, RZ, PT ;  /* 0x000000ff2200720c */ /* 0x000fc80003f65070 */
[----:B------:R-:W-:Y:S01]  /*3780*/  ISETP.NE.AND.EX P3, PT, RZ, RZ, PT, P3 ;  /* 0x000000ffff00720c */ /* 0x000fe20003f65330 */
[----:B--2---:R-:W-:Y:S04]  /*3790*/  @P2 ST.E desc[UR36][R10.64+0x8], R35 ;  /* 0x000008230a002985 */ /* 0x004fe8000c101924 */
[----:B------:R1:W2:Y:S01]  /*37a0*/  @P2 LDG.E R37, desc[UR36][R12.64+0xc] ;  /* 0x00000c240c252981 */ /* 0x0002a2000c1e1900 */
[----:B------:R-:W-:Y:S02]  /*37b0*/  @P2 IADD3 R32, P4, PT, R12, 0x10, RZ ;  /* 0x000000100c202810 */ /* 0x000fe40007f9e0ff */
[----:B------:R-:W-:-:S03]  /*37c0*/  @P2 IADD3 R5, P5, PT, R10, 0x10, RZ ;  /* 0x000000100a052810 */ /* 0x000fc60007fbe0ff */
[----:B0-----:R-:W-:Y:S02]  /*37d0*/  @P2 IMAD.X R15, RZ, RZ, R13, P4 ;  /* 0x000000ffff0f2224 */ /* 0x001fe400020e060d */
[----:B------:R-:W-:Y:S02]  /*37e0*/  @P2 IMAD.X R22, RZ, RZ, R11, P5 ;  /* 0x000000ffff162224 */ /* 0x000fe400028e060b */
[----:B-1----:R-:W-:Y:S02]  /*37f0*/  @P2 IMAD.MOV.U32 R12, RZ, RZ, R32 ;  /* 0x000000ffff0c2224 */ /* 0x002fe400078e0020 */
[----:B------:R-:W-:Y:S01]  /*3800*/  @P2 IMAD.MOV.U32 R13, RZ, RZ, R15 ;  /* 0x000000ffff0d2224 */ /* 0x000fe200078e000f */
[----:B--2---:R0:W-:Y:S02]  /*3810*/  @P2 ST.E desc[UR36][R10.64+0xc], R37 ;  /* 0x00000c250a002985 */ /* 0x0041e4000c101924 */
[----:B0-----:R-:W-:Y:S02]  /*3820*/  @P2 IMAD.MOV.U32 R10, RZ, RZ, R5 ;  /* 0x000000ffff0a2224 */ /* 0x001fe400078e0005 */
[----:B------:R-:W-:Y:S01]  /*3830*/  @P2 IMAD.MOV.U32 R11, RZ, RZ, R22 ;  /* 0x000000ffff0b2224 */ /* 0x000fe200078e0016 */
[----:B------:R-:W-:Y:S06]  /*3840*/  @!P3 BRA `(.L_x_287) ;  /* 0x000000000030b947 */ /* 0x000fec0003800000 */
[----:B------:R-:W2:Y:S01]  /*3850*/  LDG.E R5, desc[UR36][R12.64] ;  /* 0x000000240c057981 */ /* 0x000ea2000c1e1900 */
[----:B------:R-:W-:-:S04]  /*3860*/  ISETP.NE.U32.AND P2, PT, R34, 0x1, PT ;  /* 0x000000012200780c */ /* 0x000fc80003f45070 */
[----:B------:R-:W-:Y:S01]  /*3870*/  ISETP.NE.AND.EX P2, PT, RZ, RZ, PT, P2 ;  /* 0x000000ffff00720c */ /* 0x000fe20003f45320 */
[----:B--2---:R0:W-:-:S12]  /*3880*/  ST.E desc[UR36][R10.64], R5 ;  /* 0x000000050a007985 */ /* 0x0041d8000c101924 */
[----:B------:R-:W-:Y:S05]  /*3890*/  @!P2 BRA `(.L_x_287) ;  /* 0x00000000001ca947 */ /* 0x000fea0003800000 */
[----:B0-----:R-:W2:Y:S01]  /*38a0*/  LDG.E R5, desc[UR36][R12.64+0x4] ;  /* 0x000004240c057981 */ /* 0x001ea2000c1e1900 */
[----:B------:R-:W-:-:S04]  /*38b0*/  ISETP.NE.U32.AND P2, PT, R34, 0x2, PT ;  /* 0x000000022200780c */ /* 0x000fc80003f45070 */
[----:B------:R-:W-:Y:S01]  /*38c0*/  ISETP.NE.AND.EX P2, PT, RZ, RZ, PT, P2 ;  /* 0x000000ffff00720c */ /* 0x000fe20003f45320 */
[----:B--2---:R1:W-:-:S12]  /*38d0*/  ST.E desc[UR36][R10.64+0x4], R5 ;  /* 0x000004050a007985 */ /* 0x0043d8000c101924 */
[----:B------:R-:W-:Y:S05]  /*38e0*/  @!P2 BRA `(.L_x_287) ;  /* 0x000000000008a947 */ /* 0x000fea0003800000 */
[----:B------:R-:W2:Y:S04]  /*38f0*/  LDG.E R13, desc[UR36][R12.64+0x8] ;  /* 0x000008240c0d7981 */ /* 0x000ea8000c1e1900 */
[----:B--2---:R2:W-:Y:S02]  /*3900*/  ST.E desc[UR36][R10.64+0x8], R13 ;  /* 0x0000080d0a007985 */ /* 0x0045e4000c101924 */
.L_x_287:
[----:B------:R-:W-:Y:S05]  /*3910*/  BSYNC.RECONVERGENT B3 ;  /* 0x0000000000037941 */ /* 0x000fea0003800200 */
.L_x_286:
[CC--:B------:R-:W-:Y:S01]  /*3920*/  ISETP.LT.U32.AND P2, PT, R7.reuse, R26.reuse, PT ;  /* 0x0000001a0700720c */ /* 0x0c0fe20003f41070 */
[----:B012---:R-:W-:Y:S01]  /*3930*/  IMAD.SHL.U32 R10, R24, 0x4, RZ ;  /* 0x00000004180a7824 */ /* 0x007fe200078e00ff */
[CC--:B------:R-:W-:Y:S01]  /*3940*/  ISETP.GE.U32.AND.EX P1, PT, R6.reuse, R27.reuse, PT, P1 ;  /* 0x0000001b0600720c */ /* 0x0c0fe20003f26110 */
[----:B------:R-:W-:Y:S01]  /*3950*/  BSSY.RECONVERGENT B3, `(.L_x_293) ;  /* 0x0000094000037945 */ /* 0x000fe20003800200 */
[-C--:B------:R-:W-:Y:S02]  /*3960*/  ISETP.LT.U32.AND.EX P2, PT, R6, R27.reuse, PT, P2 ;  /* 0x0000001b0600720c */ /* 0x080fe40003f41120 */
[----:B------:R-:W-:Y:S02]  /*3970*/  SHF.L.U64.HI R5, R24, 0x2, R25 ;  /* 0x0000000218057819 */ /* 0x000fe40000010219 */
[----:B------:R-:W-:Y:S02]  /*3980*/  SEL R11, R7, R26, P2 ;  /* 0x0000001a070b7207 */ /* 0x000fe40001000000 */
[----:B------:R-:W-:-:S02]  /*3990*/  SEL R12, R6, R27, P2 ;  /* 0x0000001b060c7207 */ /* 0x000fc40001000000 */
[----:B------:R-:W-:Y:S02]  /*39a0*/  IADD3 R13, P3, PT, R11, R10, RZ ;  /* 0x0000000a0b0d7210 */ /* 0x000fe40007f7e0ff */
[-C--:B------:R-:W-:Y:S02]  /*39b0*/  SEL R11, R4, R26.reuse, !P1 ;  /* 0x0000001a040b7207 */ /* 0x080fe40004800000 */
[----:B------:R-:W-:Y:S01]  /*39c0*/  ISETP.GE.U32.AND P2, PT, R13, R26, PT ;  /* 0x0000001a0d00720c */ /* 0x000fe20003f46070 */
[----:B------:R-:W-:Y:S01]  /*39d0*/  IMAD.X R12, R12, 0x1, R5, P3 ;  /* 0x000000010c0c7824 */ /* 0x000fe200018e0605 */
[----:B------:R-:W-:Y:S02]  /*39e0*/  IADD3 R11, P3, PT, R11, R10, RZ ;  /* 0x0000000a0b0b7210 */ /* 0x000fe40007f7e0ff */
[-C--:B------:R-:W-:Y:S02]  /*39f0*/  SEL R10, R2, R27.reuse, !P1 ;  /* 0x0000001b020a7207 */ /* 0x080fe40004800000 */
[----:B------:R-:W-:-:S03]  /*3a00*/  ISETP.GE.U32.AND.EX P2, PT, R12, R27, PT, P2 ;  /* 0x0000001b0c00720c */ /* 0x000fc60003f46120 */
[----:B------:R-:W-:Y:S01]  /*3a10*/  IMAD.X R10, R10, 0x1, R5, P3 ;  /* 0x000000010a0a7824 */ /* 0x000fe200018e0605 */
[----:B------:R-:W-:-:S04]  /*3a20*/  SEL R5, R11, R26, !P2 ;  /* 0x0000001a0b057207 */ /* 0x000fc80005000000 */
[----:B------:R-:W-:Y:S02]  /*3a30*/  SEL R10, R10, R27, !P2 ;  /* 0x0000001b0a0a7207 */ /* 0x000fe40005000000 */
[----:B------:R-:W-:-:S05]  /*3a40*/  IADD3 R5, P1, PT, -R30, R5, RZ ;  /* 0x000000051e057210 */ /* 0x000fca0007f3e1ff */
[----:B------:R-:W-:-:S05]  /*3a50*/  IMAD.X R10, R10, 0x1, ~R31, P1 ;  /* 0x000000010a0a7824 */ /* 0x000fca00008e0e1f */
[--C-:B------:R-:W-:Y:S02]  /*3a60*/  SHF.R.S64 R5, R5, 0x2, R10.reuse ;  /* 0x0000000205057819 */ /* 0x100fe4000000100a */
[----:B------:R-:W-:Y:S02]  /*3a70*/  SHF.R.S32.HI R12, RZ, 0x2, R10 ;  /* 0x00000002ff0c7819 */ /* 0x000fe4000001140a */
[----:B------:R-:W-:Y:S02]  /*3a80*/  ISETP.GE.U32.AND P1, PT, R5, 0x1, PT ;  /* 0x000000010500780c */ /* 0x000fe40003f26070 */
[----:B------:R-:W-:Y:S02]  /*3a90*/  IADD3 R10, P2, PT, R0, R3, RZ ;  /* 0x00000003000a7210 */ /* 0x000fe40007f5e0ff */
[----:B------:R-:W-:-:S03]  /*3aa0*/  ISETP.GE.AND.EX P1, PT, R12, RZ, PT, P1 ;  /* 0x000000ff0c00720c */ /* 0x000fc60003f26310 */
[----:B------:R-:W-:-:S10]  /*3ab0*/  IMAD.X R11, R23, 0x1, R14, P2 ;  /* 0x00000001170b7824 */ /* 0x000fd400010e060e */
[----:B------:R-:W-:Y:S05]  /*3ac0*/  @!P1 BRA `(.L_x_294) ;  /* 0x0000000400f09947 */ /* 0x000fea0003800000 */
[C---:B------:R-:W-:Y:S01]  /*3ad0*/  ISETP.GE.U32.AND P2, PT, R5.reuse, 0x10, PT ;  /* 0x000000100500780c */ /* 0x040fe20003f46070 */
[----:B------:R-:W-:Y:S01]  /*3ae0*/  BSSY.RECONVERGENT B4, `(.L_x_295) ;  /* 0x0000036000047945 */ /* 0x000fe20003800200 */
[----:B------:R-:W-:Y:S02]  /*3af0*/  LOP3.LUT R14, R5, 0xf, RZ, 0xc0, !PT ;  /* 0x0000000f050e7812 */ /* 0x000fe400078ec0ff */
[----:B------:R-:W-:Y:S02]  /*3b00*/  ISETP.GE.U32.AND.EX P2, PT, R12, RZ, PT, P2 ;  /* 0x000000ff0c00720c */ /* 0x000fe40003f46120 */
[----:B------:R-:W-:-:S04]  /*3b10*/  ISETP.NE.U32.AND P1, PT, R14, RZ, PT ;  /* 0x000000ff0e00720c */ /* 0x000fc80003f25070 */
[----:B------:R-:W-:-:S07]  /*3b20*/  ISETP.NE.AND.EX P1, PT, RZ, RZ, PT, P1 ;  /* 0x000000ffff00720c */ /* 0x000fce0003f25310 */
[----:B------:R-:W-:Y:S06]  /*3b30*/  @!P2 BRA `(.L_x_296) ;  /* 0x0000000000c0a947 */ /* 0x000fec0003800000 */
[----:B------:R-:W-:Y:S02]  /*3b40*/  LOP3.LUT R0, R12, 0x7fffffff, RZ, 0xc0, !PT ;  /* 0x7fffffff0c007812 */ /* 0x000fe400078ec0ff */
[----:B------:R-:W-:Y:S02]  /*3b50*/  CS2R R12, SRZ ;  /* 0x00000000000c7805 */ /* 0x000fe4000001ff00 */
[----:B------:R-:W-:-:S07]  /*3b60*/  LOP3.LUT R3, R5, 0xfffffff0, RZ, 0xc0, !PT ;  /* 0xfffffff005037812 */ /* 0x000fce00078ec0ff */
.L_x_297:
[----:B------:R-:W2:Y:S04]  /*3b70*/  LDG.E R15, desc[UR36][R20.64] ;  /* 0x00000024140f7981 */ /* 0x000ea8000c1e1900 */
[----:B--2---:R0:W-:Y:S04]  /*3b80*/  ST.E desc[UR36][R10.64], R15 ;  /* 0x0000000f0a007985 */ /* 0x0041e8000c101924 */
[----:B------:R-:W2:Y:S04]  /*3b90*/  LDG.E R23, desc[UR36][R20.64+0x4] ;  /* 0x0000042414177981 */ /* 0x000ea8000c1e1900 */
[----:B--2---:R1:W-:Y:S04]  /*3ba0*/  ST.E desc[UR36][R10.64+0x4], R23 ;  /* 0x000004170a007985 */ /* 0x0043e8000c101924 */
[----:B------:R-:W2:Y:S04]  /*3bb0*/  LDG.E R31, desc[UR36][R20.64+0x8] ;  /* 0x00000824141f7981 */ /* 0x000ea8000c1e1900 */
[----:B--2---:R2:W-:Y:S04]  /*3bc0*/  ST.E desc[UR36][R10.64+0x8], R31 ;  /* 0x0000081f0a007985 */ /* 0x0045e8000c101924 */
[----:B------:R-:W3:Y:S04]  /*3bd0*/  LDG.E R33, desc[UR36][R20.64+0xc] ;  /* 0x00000c2414217981 */ /* 0x000ee8000c1e1900 */
[----:B---3--:R3:W-:Y:S04]  /*3be0*/  ST.E desc[UR36][R10.64+0xc], R33 ;  /* 0x00000c210a007985 */ /* 0x0087e8000c101924 */
[----:B------:R-:W4:Y:S04]  /*3bf0*/  LDG.E R35, desc[UR36][R20.64+0x10] ;  /* 0x0000102414237981 */ /* 0x000f28000c1e1900 */
[----:B----4-:R4:W-:Y:S04]  /*3c00*/  ST.E desc[UR36][R10.64+0x10], R35 ;  /* 0x000010230a007985 */ /* 0x0109e8000c101924 */
[----:B------:R-:W5:Y:S04]  /*3c10*/  LDG.E R37, desc[UR36][R20.64+0x14] ;  /* 0x0000142414257981 */ /* 0x000f68000c1e1900 */
[----:B-----5:R5:W-:Y:S04]  /*3c20*/  ST.E desc[UR36][R10.64+0x14], R37 ;  /* 0x000014250a007985 */ /* 0x020be8000c101924 */
[----:B0-----:R-:W2:Y:S04]  /*3c30*/  LDG.E R15, desc[UR36][R20.64+0x18] ;  /* 0x00001824140f7981 */ /* 0x001ea8000c1e1900 */
[----:B--2---:R0:W-:Y:S04]  /*3c40*/  ST.E desc[UR36][R10.64+0x18], R15 ;  /* 0x0000180f0a007985 */ /* 0x0041e8000c101924 */
[----:B-1----:R-:W2:Y:S04]  /*3c50*/  LDG.E R23, desc[UR36][R20.64+0x1c] ;  /* 0x00001c2414177981 */ /* 0x002ea8000c1e1900 */
[----:B--2---:R1:W-:Y:S04]  /*3c60*/  ST.E desc[UR36][R10.64+0x1c], R23 ;  /* 0x00001c170a007985 */ /* 0x0043e8000c101924 */
[----:B------:R-:W2:Y:S04]  /*3c70*/  LDG.E R31, desc[UR36][R20.64+0x20] ;  /* 0x00002024141f7981 */ /* 0x000ea8000c1e1900 */
[----:B--2---:R2:W-:Y:S04]  /*3c80*/  ST.E desc[UR36][R10.64+0x20], R31 ;  /* 0x0000201f0a007985 */ /* 0x0045e8000c101924 */
[----:B---3--:R-:W3:Y:S04]  /*3c90*/  LDG.E R33, desc[UR36][R20.64+0x24] ;  /* 0x0000242414217981 */ /* 0x008ee8000c1e1900 */
[----:B---3--:R3:W-:Y:S04]  /*3ca0*/  ST.E desc[UR36][R10.64+0x24], R33 ;  /* 0x000024210a007985 */ /* 0x0087e8000c101924 */
[----:B----4-:R-:W4:Y:S04]  /*3cb0*/  LDG.E R35, desc[UR36][R20.64+0x28] ;  /* 0x0000282414237981 */ /* 0x010f28000c1e1900 */
[----:B----4-:R-:W-:Y:S04]  /*3cc0*/  ST.E desc[UR36][R10.64+0x28], R35 ;  /* 0x000028230a007985 */ /* 0x010fe8000c101924 */
[----:B-----5:R-:W4:Y:S04]  /*3cd0*/  LDG.E R37, desc[UR36][R20.64+0x2c] ;  /* 0x00002c2414257981 */ /* 0x020f28000c1e1900 */
[----:B----4-:R-:W-:Y:S04]  /*3ce0*/  ST.E desc[UR36][R10.64+0x2c], R37 ;  /* 0x00002c250a007985 */ /* 0x010fe8000c101924 */
[----:B0-----:R-:W4:Y:S04]  /*3cf0*/  LDG.E R15, desc[UR36][R20.64+0x30] ;  /* 0x00003024140f7981 */ /* 0x001f28000c1e1900 */
[----:B----4-:R0:W-:Y:S04]  /*3d00*/  ST.E desc[UR36][R10.64+0x30], R15 ;  /* 0x0000300f0a007985 */ /* 0x0101e8000c101924 */
[----:B-1----:R-:W4:Y:S04]  /*3d10*/  LDG.E R23, desc[UR36][R20.64+0x34] ;  /* 0x0000342414177981 */ /* 0x002f28000c1e1900 */
[----:B----4-:R1:W-:Y:S04]  /*3d20*/  ST.E desc[UR36][R10.64+0x34], R23 ;  /* 0x000034170a007985 */ /* 0x0103e8000c101924 */
[----:B--2---:R-:W2:Y:S01]  /*3d30*/  LDG.E R31, desc[UR36][R20.64+0x38] ;  /* 0x00003824141f7981 */ /* 0x004ea2000c1e1900 */
[----:B------:R-:W-:-:S05]  /*3d40*/  IADD3 R12, P2, PT, R12, 0x10, RZ ;  /* 0x000000100c0c7810 */ /* 0x000fca0007f5e0ff */
[----:B------:R-:W-:Y:S01]  /*3d50*/  IMAD.X R13, RZ, RZ, R13, P2 ;  /* 0x000000ffff0d7224 */ /* 0x000fe200010e060d */
[----:B------:R-:W-:-:S04]  /*3d60*/  ISETP.NE.U32.AND P2, PT, R12, R3, PT ;  /* 0x000000030c00720c */ /* 0x000fc80003f45070 */
[----:B------:R-:W-:Y:S01]  /*3d70*/  ISETP.NE.AND.EX P2, PT, R13, R0, PT, P2 ;  /* 0x000000000d00720c */ /* 0x000fe20003f45320 */
[----:B--2---:R-:W-:Y:S04]  /*3d80*/  ST.E desc[UR36][R10.64+0x38], R31 ;  /* 0x0000381f0a007985 */ /* 0x004fe8000c101924 */
[----:B---3--:R2:W3:Y:S01]  /*3d90*/  LDG.E R33, desc[UR36][R20.64+0x3c] ;  /* 0x00003c2414217981 */ /* 0x0084e2000c1e1900 */
[----:B------:R-:W-:Y:S02]  /*3da0*/  IADD3 R30, P3, PT, R20, 0x40, RZ ;  /* 0x00000040141e7810 */ /* 0x000fe40007f7e0ff */
[----:B0-----:R-:W-:-:S03]  /*3db0*/  IADD3 R15, P4, PT, R10, 0x40, RZ ;  /* 0x000000400a0f7810 */ /* 0x001fc60007f9e0ff */
[----:B-1----:R-:W-:Y:S02]  /*3dc0*/  IMAD.X R23, RZ, RZ, R21, P3 ;  /* 0x000000ffff177224 */ /* 0x002fe400018e0615 */
[----:B------:R-:W-:Y:S02]  /*3dd0*/  IMAD.X R22, RZ, RZ, R11, P4 ;  /* 0x000000ffff167224 */ /* 0x000fe400020e060b */
[----:B--2---:R-:W-:Y:S02]  /*3de0*/  IMAD.MOV.U32 R20, RZ, RZ, R30 ;  /* 0x000000ffff147224 */ /* 0x004fe400078e001e */
[----:B------:R-:W-:Y:S01]  /*3df0*/  IMAD.MOV.U32 R21, RZ, RZ, R23 ;  /* 0x000000ffff157224 */ /* 0x000fe200078e0017 */
[----:B---3--:R0:W-:Y:S02]  /*3e00*/  ST.E desc[UR36][R10.64+0x3c], R33 ;  /* 0x00003c210a007985 */ /* 0x0081e4000c101924 */
[----:B0-----:R-:W-:Y:S02]  /*3e10*/  IMAD.MOV.U32 R10, RZ, RZ, R15 ;  /* 0x000000ffff0a7224 */ /* 0x001fe400078e000f */
[----:B------:R-:W-:Y:S01]  /*3e20*/  IMAD.MOV.U32 R11, RZ, RZ, R22 ;  /* 0x000000ffff0b7224 */ /* 0x000fe200078e0016 */
[----:B------:R-:W-:Y:S06]  /*3e30*/  @P2 BRA `(.L_x_297) ;  /* 0xfffffffc004c2947 */ /* 0x000fec000383ffff */
.L_x_296:
[----:B------:R-:W-:Y:S05]  /*3e40*/  BSYNC.RECONVERGENT B4 ;  /* 0x0000000000047941 */ /* 0x000fea0003800200 */
.L_x_295:
        /* <DEDUP_REMOVED lines=11> */
[----:B--2---:R1:W-:Y:S04]  /*3f00*/  ST.E desc[UR36][R10.64+0x4], R13 ;  /* 0x0000040d0a007985 */ /* 0x0043e8000c101924 */
[----:B------:R-:W2:Y:S04]  /*3f10*/  LDG.E R15, desc[UR36][R20.64+0x8] ;  /* 0x00000824140f7981 */ /* 0x000ea8000c1e1900 */
[----:B--2---:R-:W-:Y:S04]  /*3f20*/  ST.E desc[UR36][R10.64+0x8], R15 ;  /* 0x0000080f0a007985 */ /* 0x004fe8000c101924 */
[----:B------:R-:W2:Y:S04]  /*3f30*/  LDG.E R23, desc[UR36][R20.64+0xc] ;  /* 0x00000c2414177981 */ /* 0x000ea8000c1e1900 */
[----:B--2---:R2:W-:Y:S04]  /*3f40*/  ST.E desc[UR36][R10.64+0xc], R23 ;  /* 0x00000c170a007985 */ /* 0x0045e8000c101924 */
[----:B------:R-:W3:Y:S04]  /*3f50*/  LDG.E R31, desc[UR36][R20.64+0x10] ;  /* 0x00001024141f7981 */ /* 0x000ee8000c1e1900 */
[----:B---3--:R-:W-:Y:S04]  /*3f60*/  ST.E desc[UR36][R10.64+0x10], R31 ;  /* 0x0000101f0a007985 */ /* 0x008fe8000c101924 */
[----:B------:R-:W3:Y:S04]  /*3f70*/  LDG.E R33, desc[UR36][R20.64+0x14] ;  /* 0x0000142414217981 */ /* 0x000ee8000c1e1900 */
[----:B---3--:R-:W-:Y:S04]  /*3f80*/  ST.E desc[UR36][R10.64+0x14], R33 ;  /* 0x000014210a007985 */ /* 0x008fe8000c101924 */
[----:B0-----:R-:W3:Y:S01]  /*3f90*/  LDG.E R3, desc[UR36][R20.64+0x18] ;  /* 0x0000182414037981 */ /* 0x001ee2000c1e1900 */
[----:B------:R-:W-:-:S02]  /*3fa0*/  IADD3 R12, P1, PT, R20, 0x20, RZ ;  /* 0x00000020140c7810 */ /* 0x000fc40007f3e0ff */
[----:B------:R-:W-:Y:S01]  /*3fb0*/  IADD3 R0, P3, PT, R10, 0x20, RZ ;  /* 0x000000200a007810 */ /* 0x000fe20007f7e0ff */
[----:B---3--:R-:W-:Y:S04]  /*3fc0*/  ST.E desc[UR36][R10.64+0x18], R3 ;  /* 0x000018030a007985 */ /* 0x008fe8000c101924 */
[----:B-1----:R0:W3:Y:S01]  /*3fd0*/  LDG.E R13, desc[UR36][R20.64+0x1c] ;  /* 0x00001c24140d7981 */ /* 0x0020e2000c1e1900 */
[----:B--2---:R-:W-:Y:S02]  /*3fe0*/  IMAD.X R23, RZ, RZ, R21, P1 ;  /* 0x000000ffff177224 */ /* 0x004fe400008e0615 */
[----:B------:R-:W-:Y:S02]  /*3ff0*/  IMAD.X R15, RZ, RZ, R11, P3 ;  /* 0x000000ffff0f7224 */ /* 0x000fe400018e060b */
[----:B0-----:R-:W-:-:S02]  /*4000*/  IMAD.MOV.U32 R20, RZ, RZ, R12 ;  /* 0x000000ffff147224 */ /* 0x001fc400078e000c */
[----:B------:R-:W-:Y:S01]  /*4010*/  IMAD.MOV.U32 R21, RZ, RZ, R23 ;  /* 0x000000ffff157224 */ /* 0x000fe200078e0017 */
[----:B---3--:R0:W-:Y:S02]  /*4020*/  ST.E desc[UR36][R10.64+0x1c], R13 ;  /* 0x00001c0d0a007985 */ /* 0x0081e4000c101924 */
[----:B0-----:R-:W-:Y:S02]  /*4030*/  IMAD.MOV.U32 R10, RZ, RZ, R0 ;  /* 0x000000ffff0a7224 */ /* 0x001fe400078e0000 */
[----:B------:R-:W-:-:S07]  /*4040*/  IMAD.MOV.U32 R11, RZ, RZ, R15 ;  /* 0x000000ffff0b7224 */ /* 0x000fce00078e000f */
.L_x_299:
[----:B------:R-:W-:Y:S05]  /*4050*/  BSYNC.RECONVERGENT B4 ;  /* 0x0000000000047941 */ /* 0x000fea0003800200 */
.L_x_298:
        /* <DEDUP_REMOVED lines=15> */
[----:B------:R-:W-:Y:S02]  /*4150*/  @P1 IMAD.X R12, RZ, RZ, R21, P3 ;  /* 0x000000ffff0c1224 */ /* 0x000fe400018e0615 */
[----:B0-----:R-:W-:Y:S02]  /*4160*/  @P1 IMAD.X R3, RZ, RZ, R11, P4 ;  /* 0x000000ffff031224 */ /* 0x001fe400020e060b */
        /* <DEDUP_REMOVED lines=18> */
.L_x_294:
[----:B------:R-:W-:Y:S05]  /*4290*/  BSYNC.RECONVERGENT B3 ;  /* 0x0000000000037941 */ /* 0x000fea0003800200 */
.L_x_293:
[C---:B012---:R-:W-:Y:S01]  /*42a0*/  IMAD.SHL.U32 R11, R24.reuse, 0x4, RZ ;  /* 0x00000004180b7824 */ /* 0x047fe200078e00ff */
[C-C-:B------:R-:W-:Y:S02]  /*42b0*/  SHF.L.U64.HI R3, R24.reuse, 0x2, R25.reuse ;  /* 0x0000000218037819 */ /* 0x140fe40000010219 */
[C---:B------:R-:W-:Y:S02]  /*42c0*/  LEA R9, P3, R24.reuse, R9, 0x3 ;  /* 0x0000000918097211 */ /* 0x040fe400078618ff */
[-C--:B------:R-:W-:Y:S02]  /*42d0*/  IADD3 R12, P2, PT, R7, R11.reuse, RZ ;  /* 0x0000000b070c7210 */ /* 0x080fe40007f5e0ff */
[----:B------:R-:W-:Y:S02]  /*42e0*/  LEA.HI.X R8, R24, R8, R25, 0x3, P3 ;  /* 0x0000000818087211 */ /* 0x000fe400018f1c19 */
[----:B------:R-:W-:Y:S01]  /*42f0*/  ISETP.GE.U32.AND P1, PT, R12, R26, PT ;  /* 0x0000001a0c00720c */ /* 0x000fe20003f26070 */
[----:B------:R-:W-:Y:S01]  /*4300*/  IMAD.X R13, R6, 0x1, R3, P2 ;  /* 0x00000001060d7824 */ /* 0x000fe200010e0603 */
[----:B------:R-:W-:-:S04]  /*4310*/  IADD3 R11, P2, PT, R4, R11, RZ ;  /* 0x0000000b040b7210 */ /* 0x000fc80007f5e0ff */
[----:B------:R-:W-:Y:S01]  /*4320*/  ISETP.GE.U32.AND.EX P1, PT, R13, R27, PT, P1 ;  /* 0x0000001b0d00720c */ /* 0x000fe20003f26110 */
[----:B------:R-:W-:-:S12]  /*4330*/  IMAD.X R10, R2, 0x1, R3, P2 ;  /* 0x00000001020a7824 */ /* 0x000fd800010e0603 */
[----:B------:R-:W-:Y:S05]  /*4340*/  @!P1 BRA `(.L_x_300) ;  /* 0xffffffe8002c9947 */ /* 0x000fea000383ffff */
[----:B------:R-:W-:Y:S05]  /*4350*/  BSYNC.RECONVERGENT B1 ;  /* 0x0000000000017941 */ /* 0x000fea0003800200 */
.L_x_279:
[----:B------:R-:W-:Y:S05]  /*4360*/  BRA `(.L_x_301) ;  /* 0x0000000c007c7947 */ /* 0x000fea0003800000 */
.L_x_278:
[----:B------:R-:W0:Y:S01]  /*4370*/  LDCU.64 UR4, c[0x0][0x3a8] ;  /* 0x00007500ff0477ac */ /* 0x000e220008000a00 */
[----:B------:R-:W-:Y:S02]  /*4380*/  IMAD.MOV.U32 R22, RZ, RZ, R18 ;  /* 0x000000ffff167224 */ /* 0x000fe400078e0012 */
[----:B------:R-:W-:Y:S02]  /*4390*/  IMAD.MOV.U32 R15, RZ, RZ, R19 ;  /* 0x000000ffff0f7224 */ /* 0x000fe400078e0013 */
[----:B0-----:R-:W-:Y:S02]  /*43a0*/  IMAD.U32 R10, RZ, RZ, UR4 ;  /* 0x00000004ff0a7e24 */ /* 0x001fe4000f8e00ff */
[----:B------:R-:W-:-:S07]  /*43b0*/  IMAD.U32 R8, RZ, RZ, UR5 ;  /* 0x00000005ff087e24 */ /* 0x000fce000f8e00ff */
.L_x_315:
[C---:B------:R-:W-:Y:S01]  /*43c0*/  IMAD.SHL.U32 R2, R24.reuse, 0x4, RZ ;  /* 0x0000000418027824 */ /* 0x040fe200078e00ff */
[----:B------:R-:W-:Y:S01]  /*43d0*/  SHF.L.U64.HI R3, R24, 0x2, R25 ;  /* 0x0000000218037819 */ /* 0x000fe20000010219 */
[----:B------:R-:W-:Y:S01]  /*43e0*/  BSSY.RECONVERGENT B1, `(.L_x_302) ;  /* 0x0000032000017945 */ /* 0x000fe20003800200 */
[----:B------:R-:W-:Y:S02]  /*43f0*/  IMAD.MOV.U32 R12, RZ, RZ, R10 ;  /* 0x000000ffff0c7224 */ /* 0x000fe400078e000a */
[----:B------:R-:W-:Y:S01]  /*4400*/  IADD3 R0, P1, PT, R22, R2, RZ ;  /* 0x0000000216007210 */ /* 0x000fe20007f3e0ff */
[----:B------:R-:W-:-:S03]  /*4410*/  IMAD.MOV.U32 R11, RZ, RZ, R8 ;  /* 0x000000ffff0b7224 */ /* 0x000fc600078e0008 */
[----:B------:R-:W-:Y:S01]  /*4420*/  IADD3 RZ, P2, PT, R0, -R29, RZ ;  /* 0x8000001d00ff7210 */ /* 0x000fe20007f5e0ff */
[----:B------:R-:W-:-:S04]  /*4430*/  IMAD.X R9, R15, 0x1, R3, P1 ;  /* 0x000000010f097824 */ /* 0x000fc800008e0603 */
[----:B------:R-:W-:-:S05]  /*4440*/  IMAD.X R4, R9, 0x1, ~R28, P2 ;  /* 0x0000000109047824 */ /* 0x000fca00010e0e1c */
[----:B------:R-:W-:-:S04]  /*4450*/  ISETP.GE.AND P1, PT, R4, RZ, PT ;  /* 0x000000ff0400720c */ /* 0x000fc80003f26270 */
[----:B------:R-:W-:Y:S02]  /*4460*/  SEL R21, R0, R29, !P1 ;  /* 0x0000001d00157207 */ /* 0x000fe40004800000 */
[----:B------:R-:W-:Y:S02]  /*4470*/  SEL R20, R9, R28, !P1 ;  /* 0x0000001c09147207 */ /* 0x000fe40004800000 */
[----:B------:R-:W-:Y:S01]  /*4480*/  IADD3 R2, P1, PT, R21, R2, RZ ;  /* 0x0000000215027210 */ /* 0x000fe20007f3e0ff */
[----:B---3--:R-:W-:Y:S01]  /*4490*/  IMAD.MOV.U32 R6, RZ, RZ, R21 ;  /* 0x000000ffff067224 */ /* 0x008fe200078e0015 */
[----:B------:R-:W-:Y:S01]  /*44a0*/  ISETP.EQ.U32.AND P2, PT, R22, R21, PT ;  /* 0x000000151600720c */ /* 0x000fe20003f42070 */
[----:B------:R-:W-:Y:S02]  /*44b0*/  IMAD.MOV.U32 R7, RZ, RZ, R20 ;  /* 0x000000ffff077224 */ /* 0x000fe400078e0014 */
[----:B------:R-:W-:Y:S01]  /*44c0*/  IMAD.X R3, R20, 0x1, R3, P1 ;  /* 0x0000000114037824 */ /* 0x000fe200008e0603 */
[----:B------:R-:W-:-:S05]  /*44d0*/  IADD3 RZ, P1, PT, R2, -R29, RZ ;  /* 0x8000001d02ff7210 */ /* 0x000fca0007f3e0ff */
[----:B------:R-:W-:-:S05]  /*44e0*/  IMAD.X R4, R3, 0x1, ~R28, P1 ;  /* 0x0000000103047824 */ /* 0x000fca00008e0e1c */
[----:B------:R-:W-:-:S04]  /*44f0*/  ISETP.GE.AND P1, PT, R4, RZ, PT ;  /* 0x000000ff0400720c */ /* 0x000fc80003f26270 */
[----:B------:R-:W-:Y:S02]  /*4500*/  SEL R13, R2, R29, !P1 ;  /* 0x0000001d020d7207 */ /* 0x000fe40004800000 */
[----:B------:R-:W-:Y:S02]  /*4510*/  SEL R14, R3, R28, !P1 ;  /* 0x0000001c030e7207 */ /* 0x000fe40004800000 */
        /* <DEDUP_REMOVED lines=8> */
.L_x_304:
        /* <DEDUP_REMOVED lines=9> */
[----:B------:R-:W-:Y:S01]  /*4630*/  @!P1 IADD3 R22, P2, PT, R22, 0x4, RZ ;  /* 0x0000000416169810 */ /* 0x000fe20007f5e0ff */
[----:B------:R0:W-:Y:S01]  /*4640*/  @!P1 STG.E desc[UR36][R2.64], R4 ;  /* 0x0000000402009986 */ /* 0x0001e2000c101924 */
[----:B------:R-:W-:-:S03]  /*4650*/  @P1 IADD3 R6, P3, PT, R6, 0x4, RZ ;  /* 0x0000000406061810 */ /* 0x000fc60007f7e0ff */
[----:B------:R0:W-:Y:S01]  /*4660*/  @P1 STG.E desc[UR36][R2.64], R23 ;  /* 0x0000001702001986 */ /* 0x0001e2000c101924 */
[----:B------:R-:W-:Y:S01]  /*4670*/  @!P1 IMAD.X R15, RZ, RZ, R15, P2 ;  /* 0x000000ffff0f9224 */ /* 0x000fe200010e060f */
[----:B------:R-:W-:Y:S01]  /*4680*/  ISETP.NE.U32.AND P2, PT, R22, R21, PT ;  /* 0x000000151600720c */ /* 0x000fe20003f45070 */
[----:B------:R-:W-:Y:S01]  /*4690*/  @P1 IMAD.X R7, RZ, RZ, R7, P3 ;  /* 0x000000ffff071224 */ /* 0x000fe200018e0607 */
[----:B------:R-:W-:Y:S02]  /*46a0*/  ISETP.NE.U32.AND P1, PT, R6, R13, PT ;  /* 0x0000000d0600720c */ /* 0x000fe40003f25070 */
[----:B------:R-:W-:Y:S02]  /*46b0*/  ISETP.NE.AND.EX P2, PT, R15, R20, PT, P2 ;  /* 0x000000140f00720c */ /* 0x000fe40003f45320 */
[----:B------:R-:W-:Y:S02]  /*46c0*/  ISETP.NE.AND.EX P1, PT, R7, R14, PT, P1 ;  /* 0x0000000e0700720c */ /* 0x000fe40003f25310 */
[----:B------:R-:W-:-:S05]  /*46d0*/  IADD3 R12, P3, PT, R2, 0x4, RZ ;  /* 0x00000004020c7810 */ /* 0x000fca0007f7e0ff */
[----:B------:R-:W-:-:S06]  /*46e0*/  IMAD.X R11, RZ, RZ, R3, P3 ;  /* 0x000000ffff0b7224 */ /* 0x000fcc00018e0603 */
[----:B0-----:R-:W-:Y:S05]  /*46f0*/  @P1 BRA P2, `(.L_x_304) ;  /* 0xfffffffc00a81947 */ /* 0x001fea000103ffff */
.L_x_303:
[----:B------:R-:W-:Y:S05]  /*4700*/  BSYNC.RECONVERGENT B1 ;  /* 0x0000000000017941 */ /* 0x000fea0003800200 */
.L_x_302:
        /* <DEDUP_REMOVED lines=8> */
[----:B------:R-:W-:Y:S01]  /*4790*/  LOP3.LUT R37, R30, 0x3, RZ, 0xc0, !PT ;  /* 0x000000031e257812 */ /* 0x000fe200078ec0ff */
[----:B------:R-:W-:Y:S01]  /*47a0*/  BSSY.RECONVERGENT B3, `(.L_x_307) ;  /* 0x000002b000037945 */ /* 0x000fe20003800200 */
[----:B------:R-:W-:Y:S02]  /*47b0*/  IMAD.MOV.U32 R23, RZ, RZ, R12 ;  /* 0x000000ffff177224 */ /* 0x000fe400078e000c */
[----:B------:R-:W-:Y:S01]  /*47c0*/  ISETP.NE.U32.AND P1, PT, R37, RZ, PT ;  /* 0x000000ff2500720c */ /* 0x000fe20003f25070 */
[----:B------:R-:W-:Y:S02]  /*47d0*/  IMAD.MOV.U32 R34, RZ, RZ, R11 ;  /* 0x000000ffff227224 */ /* 0x000fe400078e000b */
[----:B------:R-:W-:Y:S01]  /*47e0*/  IMAD.MOV.U32 R21, RZ, RZ, R22 ;  /* 0x000000ffff157224 */ /* 0x000fe200078e0016 */
[----:B------:R-:W-:Y:S01]  /*47f0*/  ISETP.NE.AND.EX P1, PT, RZ, RZ, PT, P1 ;  /* 0x000000ffff00720c */ /* 0x000fe20003f25310 */
[----:B------:R-:W-:Y:S02]  /*4800*/  IMAD.MOV.U32 R36, RZ, RZ, R15 ;  /* 0x000000ffff247224 */ /* 0x000fe400078e000f */
[----:B------:R-:W-:-:S10]  /*4810*/  IMAD.MOV.U32 R32, RZ, RZ, R33 ;  /* 0x000000ffff207224 */ /* 0x000fd400078e0021 */
[----:B------:R-:W-:Y:S05]  /*4820*/  @!P1 BRA `(.L_x_308) ;  /* 0x0000000000889947 */ /* 0x000fea0003800000 */
[----:B------:R-:W-:Y:S02]  /*4830*/  IMAD.MOV.U32 R2, RZ, RZ, R22 ;  /* 0x000000ffff027224 */ /* 0x000fe400078e0016 */
[----:B------:R-:W-:-:S05]  /*4840*/  IMAD.MOV.U32 R3, RZ, RZ, R15 ;  /* 0x000000ffff037224 */ /* 0x000fca00078e000f */
[----:B------:R-:W2:Y:S01]  /*4850*/  LD.E R35, desc[UR36][R2.64] ;  /* 0x0000002402237980 */ /* 0x000ea2000c101900 */
[----:B------:R-:W-:Y:S01]  /*4860*/  IMAD.MOV.U32 R4, RZ, RZ, R12 ;  /* 0x000000ffff047224 */ /* 0x000fe200078e000c */
[----:B------:R-:W-:Y:S01]  /*4870*/  ISETP.NE.U32.AND P1, PT, R37, 0x1, PT ;  /* 0x000000012500780c */ /* 0x000fe20003f25070 */
[----:B------:R-:W-:Y:S01]  /*4880*/  IMAD.MOV.U32 R5, RZ, RZ, R11 ;  /* 0x000000ffff057224 */ /* 0x000fe200078e000b */
        /* <DEDUP_REMOVED lines=14> */
[----:B------:R-:W-:Y:S02]  /*4970*/  IADD3 R21, P6, PT, R22, 0x8, RZ ;  /* 0x0000000816157810 */ /* 0x000fe40007fde0ff */
[----:B------:R-:W-:Y:S02]  /*4980*/  SHF.R.S64 R32, R31, 0x2, R20 ;  /* 0x000000021f207819 */ /* 0x000fe40000001014 */
[----:B------:R-:W-:Y:S01]  /*4990*/  IADD3 R23, P5, PT, R12, 0x8, RZ ;  /* 0x000000080c177810 */ /* 0x000fe20007fbe0ff */
[----:B------:R-:W-:Y:S01]  /*49a0*/  IMAD.X R36, RZ, RZ, R15, P6 ;  /* 0x000000ffff247224 */ /* 0x000fe200030e060f */
[----:B------:R-:W-:Y:S02]  /*49b0*/  IADD3 R30, P4, PT, R32, -0x2, RZ ;  /* 0xfffffffe201e7810 */ /* 0x000fe40007f9e0ff */
[----:B------:R-:W-:Y:S01]  /*49c0*/  @P1 IADD3 R21, P3, PT, R22, 0xc, RZ ;  /* 0x0000000c16151810 */ /* 0x000fe20007f7e0ff */
[----:B------:R-:W-:Y:S01]  /*49d0*/  IMAD.X R34, RZ, RZ, R11, P5 ;  /* 0x000000ffff227224 */ /* 0x000fe200028e060b */
[----:B------:R-:W-:-:S02]  /*49e0*/  @P1 IADD3 R23, P6, PT, R12, 0xc, RZ ;  /* 0x0000000c0c171810 */ /* 0x000fc40007fde0ff */
[----:B------:R-:W-:Y:S01]  /*49f0*/  @P1 IADD3 R30, P2, PT, R32, -0x3, RZ ;  /* 0xfffffffd201e1810 */ /* 0x000fe20007f5e0ff */
[----:B------:R-:W-:Y:S01]  /*4a00*/  @P1 IMAD.X R36, RZ, RZ, R15, P3 ;  /* 0x000000ffff241224 */ /* 0x000fe200018e060f */
[C---:B------:R-:W-:Y:S01]  /*4a10*/  IADD3.X R32, PT, PT, R33.reuse, -0x1, RZ, P4, !PT ;  /* 0xffffffff21207810 */ /* 0x040fe200027fe4ff */
[----:B------:R-:W-:Y:S01]  /*4a20*/  @P1 IMAD.X R34, RZ, RZ, R11, P6 ;  /* 0x000000ffff221224 */ /* 0x000fe200030e060b */
[----:B------:R-:W-:Y:S01]  /*4a30*/  @P1 IADD3.X R32, PT, PT, R33, -0x1, RZ, P2, !PT ;  /* 0xffffffff21201810 */ /* 0x000fe200017fe4ff */
[----:B--2---:R1:W-:Y:S08]  /*4a40*/  @P1 STG.E desc[UR36][R4.64+0x8], R37 ;  /* 0x0000082504001986 */ /* 0x0043f0000c101924 */
.L_x_308:
[----:B------:R-:W-:Y:S05]  /*4a50*/  BSYNC.RECONVERGENT B3 ;  /* 0x0000000000037941 */ /* 0x000fea0003800200 */
.L_x_307:
[----:B------:R-:W-:-:S04]  /*4a60*/  SHF.R.S64 R2, R31, 0x2, R20 ;  /* 0x000000021f027819 */ /* 0x000fc80000001014 */
[----:B------:R-:W-:-:S04]  /*4a70*/  ISETP.GE.U32.AND P1, PT, R2, 0x4, PT ;  /* 0x000000040200780c */ /* 0x000fc80003f26070 */
[----:B------:R-:W-:-:S13]  /*4a80*/  ISETP.GE.U32.AND.EX P1, PT, R33, RZ, PT, P1 ;  /* 0x000000ff2100720c */ /* 0x000fda0003f26110 */
[----:B------:R-:W-:Y:S05]  /*4a90*/  @!P1 BRA `(.L_x_306) ;  /* 0x0000000000549947 */ /* 0x000fea0003800000 */
.L_x_309:
[----:B------:R-:W-:Y:S02]  /*4aa0*/  IMAD.MOV.U32 R2, RZ, RZ, R21 ;  /* 0x000000ffff027224 */ /* 0x000fe400078e0015 */
[----:B------:R-:W-:-:S05]  /*4ab0*/  IMAD.MOV.U32 R3, RZ, RZ, R36 ;  /* 0x000000ffff037224 */ /* 0x000fca00078e0024 */
[----:B--2---:R-:W2:Y:S01]  /*4ac0*/  LD.E R15, desc[UR36][R2.64] ;  /* 0x00000024020f7980 */ /* 0x004ea2000c101900 */
[----:B01----:R-:W-:Y:S02]  /*4ad0*/  IMAD.MOV.U32 R4, RZ, RZ, R23 ;  /* 0x000000ffff047224 */ /* 0x003fe400078e0017 */
        /* <DEDUP_REMOVED lines=17> */
.L_x_306:
[----:B------:R-:W-:Y:S05]  /*4bf0*/  BSYNC.RECONVERGENT B1 ;  /* 0x0000000000017941 */ /* 0x000fea0003800200 */
.L_x_305:
[----:B------:R-:W-:Y:S01]  /*4c00*/  IADD3 R13, P1, PT, -R6, R13, RZ ;  /* 0x0000000d060d7210 */ /* 0x000fe20007f3e1ff */
[----:B------:R-:W-:Y:S01]  /*4c10*/  BSSY.RECONVERGENT B1, `(.L_x_310) ;  /* 0x000004a000017945 */ /* 0x000fe20003800200 */
[----:B------:R-:W-:-:S03]  /*4c20*/  IADD3 R2, P2, PT, R12, R31, RZ ;  /* 0x0000001f0c027210 */ /* 0x000fc60007f5e0ff */
[----:B------:R-:W-:Y:S02]  /*4c30*/  IMAD.X R14, R14, 0x1, ~R7, P1 ;  /* 0x000000010e0e7824 */ /* 0x000fe400008e0e07 */
[----:B------:R-:W-:-:S03]  /*4c40*/  IMAD.X R3, R11, 0x1, R20, P2 ;  /* 0x000000010b037824 */ /* 0x000fc600010e0614 */
[--C-:B012---:R-:W-:Y:S02]  /*4c50*/  SHF.R.S64 R4, R13, 0x2, R14.reuse ;  /* 0x000000020d047819 */ /* 0x107fe4000000100e */
[----:B------:R-:W-:Y:S02]  /*4c60*/  SHF.R.S32.HI R15, RZ, 0x2, R14 ;  /* 0x00000002ff0f7819 */ /* 0x000fe4000001140e */
[----:B------:R-:W-:-:S04]  /*4c70*/  ISETP.GE.U32.AND P1, PT, R4, 0x1, PT ;  /* 0x000000010400780c */ /* 0x000fc80003f26070 */
[----:B------:R-:W-:-:S13]  /*4c80*/  ISETP.GE.AND.EX P1, PT, R15, RZ, PT, P1 ;  /* 0x000000ff0f00720c */ /* 0x000fda0003f26310 */
        /* <DEDUP_REMOVED lines=31> */
[----:B------:R-:W-:Y:S02]  /*4e80*/  IADD3 R20, P3, PT, R2, 0x8, RZ ;  /* 0x0000000802147810 */ /* 0x000fe40007f7e0ff */
[----:B------:R-:W-:Y:S01]  /*4e90*/  @P2 IADD3 R14, P4, PT, R6, 0xc, RZ ;  /* 0x0000000c060e2810 */ /* 0x000fe20007f9e0ff */
[----:B------:R-:W-:Y:S01]  /*4ea0*/  IMAD.X R23, RZ, RZ, R7, P6 ;  /* 0x000000ffff177224 */ /* 0x000fe200030e0607 */
[----:B------:R-:W-:Y:S01]  /*4eb0*/  IADD3 R11, P5, PT, R4, -0x2, RZ ;  /* 0xfffffffe040b7810 */ /* 0x000fe20007fbe0ff */
[----:B------:R-:W-:Y:S01]  /*4ec0*/  IMAD.X R31, RZ, RZ, R3, P3 ;  /* 0x000000ffff1f7224 */ /* 0x000fe200018e0603 */
[----:B------:R-:W-:Y:S01]  /*4ed0*/  @P2 IADD3 R20, P6, PT, R2, 0xc, RZ ;  /* 0x0000000c02142810 */ /* 0x000fe20007fde0ff */
[----:B------:R-:W-:Y:S01]  /*4ee0*/  @P2 IMAD.X R23, RZ, RZ, R7, P4 ;  /* 0x000000ffff172224 */ /* 0x000fe200020e0607 */
[----:B------:R-:W-:-:S02]  /*4ef0*/  @P2 IADD3 R11, P3, PT, R4, -0x3, RZ ;  /* 0xfffffffd040b2810 */ /* 0x000fc40007f7e0ff */
[C---:B------:R-:W-:Y:S01]  /*4f00*/  IADD3.X R12, PT, PT, R15.reuse, -0x1, RZ, P5, !PT ;  /* 0xffffffff0f0c7810 */ /* 0x040fe20002ffe4ff */
[----:B------:R-:W-:Y:S01]  /*4f10*/  @P2 IMAD.X R31, RZ, RZ, R3, P6 ;  /* 0x000000ffff1f2224 */ /* 0x000fe200030e0603 */
[----:B------:R-:W-:Y:S01]  /*4f20*/  @P2 IADD3.X R12, PT, PT, R15, -0x1, RZ, P3, !PT ;  /* 0xffffffff0f0c2810 */ /* 0x000fe20001ffe4ff */
[----:B--2---:R1:W-:Y:S08]  /*4f30*/  @P2 STG.E desc[UR36][R2.64+0x8], R13 ;  /* 0x0000080d02002986 */ /* 0x0043f0000c101924 */
.L_x_313:
[----:B------:R-:W-:Y:S05]  /*4f40*/  BSYNC.RECONVERGENT B3 ;  /* 0x0000000000037941 */ /* 0x000fea0003800200 */
.L_x_312:
[----:B------:R-:W-:Y:S05]  /*4f50*/  @!P1 BRA `(.L_x_311) ;  /* 0x0000000000549947 */ /* 0x000fea0003800000 */
.L_x_314:
[----:B------:R-:W-:Y:S02]  /*4f60*/  IMAD.MOV.U32 R4, RZ, RZ, R14 ;  /* 0x000000ffff047224 */ /* 0x000fe400078e000e */
[----:B01----:R-:W-:-:S05]  /*4f70*/  IMAD.MOV.U32 R5, RZ, RZ, R23 ;  /* 0x000000ffff057224 */ /* 0x003fca00078e0017 */
        /* <DEDUP_REMOVED lines=19> */
.L_x_311:
[----:B------:R-:W-:Y:S05]  /*50b0*/  BSYNC.RECONVERGENT B1 ;  /* 0x0000000000017941 */ /* 0x000fea0003800200 */
.L_x_310:
[C---:B------:R-:W-:Y:S01]  /*50c0*/  LEA R22, P1, R24.reuse, R0, 0x2 ;  /* 0x0000000018167211 */ /* 0x040fe200078210ff */
[----:B012---:R-:W-:-:S03]  /*50d0*/  IMAD.SHL.U32 R3, R24, 0x8, RZ ;  /* 0x0000000818037824 */ /* 0x007fc600078e00ff */
[--C-:B------:R-:W-:Y:S02]  /*50e0*/  LEA.HI.X R15, R24, R9, R25.reuse, 0x2, P1 ;  /* 0x00000009180f7211 */ /* 0x100fe400008f1419 */
[----:B------:R-:W-:Y:S02]  /*50f0*/  IADD3 RZ, P1, PT, R22, -R29, RZ ;  /* 0x8000001d16ff7210 */ /* 0x000fe40007f3e0ff */
[----:B------:R-:W-:Y:S02]  /*5100*/  IADD3 R10, P2, PT, R10, R3, RZ ;  /* 0x000000030a0a7210 */ /* 0x000fe40007f5e0ff */
[----:B------:R-:W-:Y:S01]  /*5110*/  SHF.L.U64.HI R3, R24, 0x3, R25 ;  /* 0x0000000318037819 */ /* 0x000fe20000010219 */
[----:B------:R-:W-:-:S04]  /*5120*/  IMAD.X R0, R15, 0x1, ~R28, P1 ;  /* 0x000000010f007824 */ /* 0x000fc800008e0e1c */
[----:B------:R-:W-:Y:S01]  /*5130*/  IMAD.X R8, R8, 0x1, R3, P2 ;  /* 0x0000000108087824 */ /* 0x000fe200010e0603 */
[----:B------:R-:W-:-:S13]  /*5140*/  ISETP.GE.AND P1, PT, R0, RZ, PT ;  /* 0x000000ff0000720c */ /* 0x000fda0003f26270 */
[----:B------:R-:W-:Y:S05]  /*5150*/  @!P1 BRA `(.L_x_315) ;  /* 0xfffffff000989947 */ /* 0x000fea000383ffff */
.L_x_301:
[----:B------:R-:W-:Y:S05]  /*5160*/  BSYNC.RECONVERGENT B2 ;  /* 0x0000000000027941 */ /* 0x000fea0003800200 */
.L_x_277:
[----:B------:R-:W0:Y:S01]  /*5170*/  LDCU UR4, c[0x0][0x398] ;  /* 0x00007300ff0477ac */ /* 0x000e220008000800 */
[C---:B------:R-:W-:Y:S01]  /*5180*/  SHF.L.U64.HI R25, R24.reuse, 0x1, R25 ;  /* 0x0000000118197819 */ /* 0x040fe20000010219 */
[----:B------:R-:W-:Y:S01]  /*5190*/  IMAD.SHL.U32 R24, R24, 0x2, RZ ;  /* 0x0000000218187824 */ /* 0x000fe200078e00ff */
[----:B------:R-:W-:Y:S01]  /*51a0*/  PLOP3.LUT P1, PT, P0, PT, PT, 0x8, 0x80 ;  /* 0x000000000080781c */ /* 0x000fe2000072e170 */
[----:B0-----:R-:W-:-:S05]  /*51b0*/  IMAD.U32 R4, RZ, RZ, UR4 ;  /* 0x00000004ff047e24 */ /* 0x001fca000f8e00ff */
[----:B------:R-:W-:-:S04]  /*51c0*/  ISETP.GE.U32.AND P2, PT, R24, R4, PT ;  /* 0x000000041800720c */ /* 0x000fc80003f46070 */
[----:B------:R-:W-:-:S13]  /*51d0*/  ISETP.GE.AND.EX P2, PT, R25, RZ, PT, P2 ;  /* 0x000000ff1900720c */ /* 0x000fda0003f46320 */
[----:B------:R-:W-:Y:S05]  /*51e0*/  @!P2 BRA `(.L_x_316) ;  /* 0xffffffd80054a947 */ /* 0x000fea000383ffff */
.L_x_276:
[----:B------:R-:W-:Y:S05]  /*51f0*/  BSYNC.RECONVERGENT B0 ;  /* 0x0000000000007941 */ /* 0x000fea0003800200 */
.L_x_256:
[----:B------:R-:W-:Y:S04]  /*5200*/  BSSY.RECONVERGENT B0, `(.L_x_255) ;  /* 0x0000089000007945 */ /* 0x000fe80003800200 */
[----:B------:R-:W-:Y:S05]  /*5210*/  @P0 BRA `(.L_x_317) ;  /* 0x00000008001c0947 */ /* 0x000fea0003800000 */
[C---:B------:R-:W-:Y:S01]  /*5220*/  ISETP.LT.U32.AND P0, PT, R4.reuse, 0x1, PT ;  /* 0x000000010400780c */ /* 0x040fe20003f01070 */
[----:B------:R-:W-:Y:S01]  /*5230*/  BSSY.RECONVERGENT B1, `(.L_x_318) ;  /* 0x000003f000017945 */ /* 0x000fe20003800200 */
[C---:B------:R-:W-:Y:S02]  /*5240*/  ISETP.GT.U32.AND P1, PT, R4.reuse, 0x1, PT ;  /* 0x000000010400780c */ /* 0x040fe40003f24070 */
[----:B------:R-:W-:Y:S02]  /*5250*/  ISETP.LT.AND.EX P0, PT, RZ, RZ, PT, P0 ;  /* 0x000000ffff00720c */ /* 0x000fe40003f01300 */
[----:B------:R-:W-:Y:S02]  /*5260*/  ISETP.GT.AND.EX P1, PT, RZ, RZ, PT, P1 ;  /* 0x000000ffff00720c */ /* 0x000fe40003f24310 */
[C---:B------:R-:W-:Y:S02]  /*5270*/  SEL R3, R4.reuse, 0x1, P0 ;  /* 0x0000000104037807 */ /* 0x040fe40000000000 */
[----:B------:R-:W-:-:S02]  /*5280*/  SEL R0, R4, 0x1, P1 ;  /* 0x0000000104007807 */ /* 0x000fc40000800000 */
[----:B------:R-:W-:Y:S01]  /*5290*/  IADD3 R2, P1, PT, -R3, R4, RZ ;  /* 0x0000000403027210 */ /* 0x000fe20007f3e1ff */
[----:B------:R-:W-:Y:S01]  /*52a0*/  IMAD.MOV.U32 R3, RZ, RZ, R19 ;  /* 0x000000ffff037224 */ /* 0x000fe200078e0013 */
[----:B------:R-:W-:Y:S02]  /*52b0*/  LOP3.LUT R14, R0, 0xf, RZ, 0xc0, !PT ;  /* 0x0000000f000e7812 */ /* 0x000fe400078ec0ff */
[----:B------:R-:W-:Y:S01]  /*52c0*/  ISETP.GE.U32.AND P0, PT, R2, 0xf, PT ;  /* 0x0000000f0200780c */ /* 0x000fe20003f06070 */
[----:B------:R-:W-:Y:S01]  /*52d0*/  IMAD.X R2, RZ, RZ, -0x1, P1 ;  /* 0xffffffffff027424 */ /* 0x000fe200008e06ff */
[----:B------:R-:W-:-:S04]  /*52e0*/  ISETP.NE.U32.AND P1, PT, R14, RZ, PT ;  /* 0x000000ff0e00720c */ /* 0x000fc80003f25070 */
[----:B------:R-:W-:Y:S01]  /*52f0*/  ISETP.GE.U32.AND.EX P0, PT, R2, RZ, PT, P0 ;  /* 0x000000ff0200720c */ /* 0x000fe20003f06100 */
[----:B------:R-:W-:Y:S01]  /*5300*/  IMAD.MOV.U32 R2, RZ, RZ, R18 ;  /* 0x000000ffff027224 */ /* 0x000fe200078e0012 */
[----:B------:R-:W-:-:S11]  /*5310*/  ISETP.NE.AND.EX P1, PT, RZ, RZ, PT, P1 ;  /* 0x000000ffff00720c */ /* 0x000fd60003f25310 */
[----:B------:R-:W-:Y:S05]  /*5320*/  @!P0 BRA `(.L_x_319) ;  /* 0x0000000000bc8947 */ /* 0x000fea0003800000 */
[----:B------:R-:W-:Y:S01]  /*5330*/  LOP3.LUT R10, R0, 0xfffffff0, RZ, 0xc0, !PT ;  /* 0xfffffff0000a7812 */ /* 0x000fe200078ec0ff */
[----:B01----:R-:W-:-:S07]  /*5340*/  IMAD.MOV.U32 R12, RZ, RZ, RZ ;  /* 0x000000ffff0c7224 */ /* 0x003fce00078e00ff */
.L_x_320:
[----:B------:R-:W2:Y:S04]  /*5350*/  LD.E R5, desc[UR36][R2.64] ;  /* 0x0000002402057980 */ /* 0x000ea8000c101900 */
[----:B--2---:R0:W-:Y:S04]  /*5360*/  STG.E desc[UR36][R16.64], R5 ;  /* 0x0000000510007986 */ /* 0x0041e8000c101924 */
[----:B------:R-:W2:Y:S04]  /*5370*/  LD.E R7, desc[UR36][R2.64+0x4] ;  /* 0x0000042402077980 */ /* 0x000ea8000c101900 */
[----:B--2---:R1:W-:Y:S04]  /*5380*/  STG.E desc[UR36][R16.64+0x4], R7 ;  /* 0x0000040710007986 */ /* 0x0043e8000c101924 */
[----:B------:R-:W2:Y:S04]  /*5390*/  LD.E R9, desc[UR36][R2.64+0x8] ;  /* 0x0000082402097980 */ /* 0x000ea8000c101900 */
[----:B--2---:R2:W-:Y:S04]  /*53a0*/  STG.E desc[UR36][R16.64+0x8], R9 ;  /* 0x0000080910007986 */ /* 0x0045e8000c101924 */
[----:B------:R-:W3:Y:S04]  /*53b0*/  LD.E R11, desc[UR36][R2.64+0xc] ;  /* 0x00000c24020b7980 */ /* 0x000ee8000c101900 */
[----:B---3--:R3:W-:Y:S04]  /*53c0*/  STG.E desc[UR36][R16.64+0xc], R11 ;  /* 0x00000c0b10007986 */ /* 0x0087e8000c101924 */
[----:B------:R-:W4:Y:S04]  /*53d0*/  LD.E R13, desc[UR36][R2.64+0x10] ;  /* 0x00001024020d7980 */ /* 0x000f28000c101900 */
[----:B----4-:R4:W-:Y:S04]  /*53e0*/  STG.E desc[UR36][R16.64+0x10], R13 ;  /* 0x0000100d10007986 */ /* 0x0109e8000c101924 */
[----:B------:R-:W5:Y:S04]  /*53f0*/  LD.E R15, desc[UR36][R2.64+0x14] ;  /* 0x00001424020f7980 */ /* 0x000f68000c101900 */
[----:B-----5:R5:W-:Y:S04]  /*5400*/  STG.E desc[UR36][R16.64+0x14], R15 ;  /* 0x0000140f10007986 */ /* 0x020be8000c101924 */
[----:B0-----:R-:W2:Y:S04]  /*5410*/  LD.E R5, desc[UR36][R2.64+0x18] ;  /* 0x0000182402057980 */ /* 0x001ea8000c101900 */
[----:B--2---:R0:W-:Y:S04]  /*5420*/  STG.E desc[UR36][R16.64+0x18], R5 ;  /* 0x0000180510007986 */ /* 0x0041e8000c101924 */
[----:B-1----:R-:W2:Y:S04]  /*5430*/  LD.E R7, desc[UR36][R2.64+0x1c] ;  /* 0x00001c2402077980 */ /* 0x002ea8000c101900 */
[----:B--2---:R1:W-:Y:S04]  /*5440*/  STG.E desc[UR36][R16.64+0x1c], R7 ;  /* 0x00001c0710007986 */ /* 0x0043e8000c101924 */
[----:B------:R-:W2:Y:S04]  /*5450*/  LD.E R9, desc[UR36][R2.64+0x20] ;  /* 0x0000202402097980 */ /* 0x000ea8000c101900 */
[----:B--2---:R2:W-:Y:S04]  /*5460*/  STG.E desc[UR36][R16.64+0x20], R9 ;  /* 0x0000200910007986 */ /* 0x0045e8000c101924 */
[----:B---3--:R-:W3:Y:S04]  /*5470*/  LD.E R11, desc[UR36][R2.64+0x24] ;  /* 0x00002424020b7980 */ /* 0x008ee8000c101900 */
[----:B---3--:R3:W-:Y:S04]  /*5480*/  STG.E desc[UR36][R16.64+0x24], R11 ;  /* 0x0000240b10007986 */ /* 0x0087e8000c101924 */
[----:B----4-:R-:W4:Y:S04]  /*5490*/  LD.E R13, desc[UR36][R2.64+0x28] ;  /* 0x00002824020d7980 */ /* 0x010f28000c101900 */
[----:B----4-:R-:W-:Y:S04]  /*54a0*/  STG.E desc[UR36][R16.64+0x28], R13 ;  /* 0x0000280d10007986 */ /* 0x010fe8000c101924 */
[----:B-----5:R-:W4:Y:S04]  /*54b0*/  LD.E R15, desc[UR36][R2.64+0x2c] ;  /* 0x00002c24020f7980 */ /* 0x020f28000c101900 */
[----:B----4-:R-:W-:Y:S04]  /*54c0*/  STG.E desc[UR36][R16.64+0x2c], R15 ;  /* 0x00002c0f10007986 */ /* 0x010fe8000c101924 */
[----:B0-----:R-:W4:Y:S04]  /*54d0*/  LD.E R5, desc[UR36][R2.64+0x30] ;  /* 0x0000302402057980 */ /* 0x001f28000c101900 */
[----:B----4-:R0:W-:Y:S04]  /*54e0*/  STG.E desc[UR36][R16.64+0x30], R5 ;  /* 0x0000300510007986 */ /* 0x0101e8000c101924 */
[----:B-1----:R-:W4:Y:S04]  /*54f0*/  LD.E R7, desc[UR36][R2.64+0x34] ;  /* 0x0000342402077980 */ /* 0x002f28000c101900 */
[----:B----4-:R1:W-:Y:S04]  /*5500*/  STG.E desc[UR36][R16.64+0x34], R7 ;  /* 0x0000340710007986 */ /* 0x0103e8000c101924 */
[----:B--2---:R-:W2:Y:S01]  /*5510*/  LD.E R9, desc[UR36][R2.64+0x38] ;  /* 0x0000382402097980 */ /* 0x004ea2000c101900 */
[----:B------:R-:W-:-:S04]  /*5520*/  IADD3 R10, P0, PT, R10, -0x10, RZ ;  /* 0xfffffff00a0a7810 */ /* 0x000fc80007f1e0ff */
[----:B------:R-:W-:Y:S02]  /*5530*/  IADD3.X R12, PT, PT, R12, -0x1, RZ, P0, !PT ;  /* 0xffffffff0c0c7810 */ /* 0x000fe400007fe4ff */
[----:B------:R-:W-:-:S04]  /*5540*/  ISETP.NE.U32.AND P0, PT, R10, RZ, PT ;  /* 0x000000ff0a00720c */ /* 0x000fc80003f05070 */
[----:B------:R-:W-:Y:S01]  /*5550*/  ISETP.NE.AND.EX P0, PT, R12, RZ, PT, P0 ;  /* 0x000000ff0c00720c */ /* 0x000fe20003f05300 */
[----:B--2---:R-:W-:Y:S04]  /*5560*/  STG.E desc[UR36][R16.64+0x38], R9 ;  /* 0x0000380910007986 */ /* 0x004fe8000c101924 */
[----:B---3--:R2:W3:Y:S01]  /*5570*/  LD.E R11, desc[UR36][R2.64+0x3c] ;  /* 0x00003c24020b7980 */ /* 0x0084e2000c101900 */
[----:B------:R-:W-:Y:S02]  /*5580*/  IADD3 R8, P2, PT, R2, 0x40, RZ ;  /* 0x0000004002087810 */ /* 0x000fe40007f5e0ff */
[----:B0-----:R-:W-:-:S03]  /*5590*/  IADD3 R5, P3, PT, R16, 0x40, RZ ;  /* 0x0000004010057810 */ /* 0x001fc60007f7e0ff */
[----:B-1----:R-:W-:Y:S02]  /*55a0*/  IMAD.X R7, RZ, RZ, R3, P2 ;  /* 0x000000ffff077224 */ /* 0x002fe400010e0603 */
[----:B------:R-:W-:Y:S02]  /*55b0*/  IMAD.X R6, RZ, RZ, R17, P3 ;  /* 0x000000ffff067224 */ /* 0x000fe400018e0611 */
[----:B--2---:R-:W-:Y:S02]  /*55c0*/  IMAD.MOV.U32 R2, RZ, RZ, R8 ;  /* 0x000000ffff027224 */ /* 0x004fe400078e0008 */
[----:B------:R-:W-:Y:S01]  /*55d0*/  IMAD.MOV.U32 R3, RZ, RZ, R7 ;  /* 0x000000ffff037224 */ /* 0x000fe200078e0007 */
[----:B---3--:R0:W-:Y:S02]  /*55e0*/  STG.E desc[UR36][R16.64+0x3c], R11 ;  /* 0x00003c0b10007986 */ /* 0x0081e4000c101924 */
[----:B0-----:R-:W-:Y:S02]  /*55f0*/  IMAD.MOV.U32 R16, RZ, RZ, R5 ;  /* 0x000000ffff107224 */ /* 0x001fe400078e0005 */
[----:B------:R-:W-:Y:S01]  /*5600*/  IMAD.MOV.U32 R17, RZ, RZ, R6 ;  /* 0x000000ffff117224 */ /* 0x000fe200078e0006 */
[----:B------:R-:W-:Y:S06]  /*5610*/  @P0 BRA `(.L_x_320) ;  /* 0xfffffffc004c0947 */ /* 0x000fec000383ffff */
.L_x_319:
[----:B------:R-:W-:Y:S05]  /*5620*/  BSYNC.RECONVERGENT B1 ;  /* 0x0000000000017941 */ /* 0x000fea0003800200 */
.L_x_318:
        /* <DEDUP_REMOVED lines=8> */
[----:B------:R-:W2:Y:S04]  /*56b0*/  LD.E R5, desc[UR36][R2.64] ;  /* 0x0000002402057980 */ /* 0x000ea8000c101900 */
[----:B--2---:R2:W-:Y:S04]  /*56c0*/  STG.E desc[UR36][R16.64], R5 ;  /* 0x0000000510007986 */ /* 0x0045e8000c101924 */
[----:B------:R-:W3:Y:S04]  /*56d0*/  LD.E R7, desc[UR36][R2.64+0x4] ;  /* 0x0000042402077980 */ /* 0x000ee8000c101900 */
[----:B---3--:R3:W-:Y:S04]  /*56e0*/  STG.E desc[UR36][R16.64+0x4], R7 ;  /* 0x0000040710007986 */ /* 0x0087e8000c101924 */
[----:B------:R-:W4:Y:S04]  /*56f0*/  LD.E R9, desc[UR36][R2.64+0x8] ;  /* 0x0000082402097980 */ /* 0x000f28000c101900 */
[----:B----4-:R-:W-:Y:S04]  /*5700*/  STG.E desc[UR36][R16.64+0x8], R9 ;  /* 0x0000080910007986 */ /* 0x010fe8000c101924 */
[----:B------:R-:W4:Y:S04]  /*5710*/  LD.E R11, desc[UR36][R2.64+0xc] ;  /* 0x00000c24020b7980 */ /* 0x000f28000c101900 */
[----:B----4-:R4:W-:Y:S04]  /*5720*/  STG.E desc[UR36][R16.64+0xc], R11 ;  /* 0x00000c0b10007986 */ /* 0x0109e8000c101924 */
[----:B01----:R-:W5:Y:S04]  /*5730*/  LD.E R13, desc[UR36][R2.64+0x10] ;  /* 0x00001024020d7980 */ /* 0x003f68000c101900 */
[----:B-----5:R-:W-:Y:S04]  /*5740*/  STG.E desc[UR36][R16.64+0x10], R13 ;  /* 0x0000100d10007986 */ /* 0x020fe8000c101924 */
[----:B------:R-:W5:Y:S04]  /*5750*/  LD.E R15, desc[UR36][R2.64+0x14] ;  /* 0x00001424020f7980 */ /* 0x000f68000c101900 */
[----:B-----5:R-:W-:Y:S04]  /*5760*/  STG.E desc[UR36][R16.64+0x14], R15 ;  /* 0x0000140f10007986 */ /* 0x020fe8000c101924 */
[----:B--2---:R-:W2:Y:S01]  /*5770*/  LD.E R5, desc[UR36][R2.64+0x18] ;  /* 0x0000182402057980 */ /* 0x004ea2000c101900 */
[----:B------:R-:W-:-:S02]  /*5780*/  IADD3 R8, P0, PT, R2, 0x20, RZ ;  /* 0x0000002002087810 */ /* 0x000fc40007f1e0ff */
[----:B------:R-:W-:Y:S01]  /*5790*/  IADD3 R6, P2, PT, R16, 0x20, RZ ;  /* 0x0000002010067810 */ /* 0x000fe20007f5e0ff */
[----:B--2---:R-:W-:Y:S04]  /*57a0*/  STG.E desc[UR36][R16.64+0x18], R5 ;  /* 0x0000180510007986 */ /* 0x004fe8000c101924 */
[----:B---3--:R0:W2:Y:S01]  /*57b0*/  LD.E R7, desc[UR36][R2.64+0x1c] ;  /* 0x00001c2402077980 */ /* 0x0080a2000c101900 */
[----:B----4-:R-:W-:Y:S02]  /*57c0*/  IMAD.X R11, RZ, RZ, R3, P0 ;  /* 0x000000ffff0b7224 */ /* 0x010fe400000e0603 */
[----:B------:R-:W-:Y:S02]  /*57d0*/  IMAD.X R9, RZ, RZ, R17, P2 ;  /* 0x000000ffff097224 */ /* 0x000fe400010e0611 */
[----:B0-----:R-:W-:-:S02]  /*57e0*/  IMAD.MOV.U32 R2, RZ, RZ, R8 ;  /* 0x000000ffff027224 */ /* 0x001fc400078e0008 */
[----:B------:R-:W-:Y:S01]  /*57f0*/  IMAD.MOV.U32 R3, RZ, RZ, R11 ;  /* 0x000000ffff037224 */ /* 0x000fe200078e000b */
[----:B--2---:R0:W-:Y:S02]  /*5800*/  STG.E desc[UR36][R16.64+0x1c], R7 ;  /* 0x00001c0710007986 */ /* 0x0041e4000c101924 */
[----:B0-----:R-:W-:Y:S02]  /*5810*/  IMAD.MOV.U32 R16, RZ, RZ, R6 ;  /* 0x000000ffff107224 */ /* 0x001fe400078e0006 */
[----:B------:R-:W-:-:S07]  /*5820*/  IMAD.MOV.U32 R17, RZ, RZ, R9 ;  /* 0x000000ffff117224 */ /* 0x000fce00078e0009 */
.L_x_322:
[----:B------:R-:W-:Y:S05]  /*5830*/  BSYNC.RECONVERGENT B1 ;  /* 0x0000000000017941 */ /* 0x000fea0003800200 */
.L_x_321:
[----:B------:R-:W-:Y:S05]  /*5840*/  @!P1 BRA `(.L_x_317) ;  /* 0x0000000000909947 */ /* 0x000fea0003800000 */
[----:B------:R-:W-:-:S04]  /*5850*/  ISETP.GE.U32.AND P0, PT, R10, 0x4, PT ;  /* 0x000000040a00780c */ /* 0x000fc80003f06070 */
[----:B------:R-:W-:-:S13]  /*5860*/  ISETP.GE.U32.AND.EX P0, PT, RZ, RZ, PT, P0 ;  /* 0x000000ffff00720c */ /* 0x000fda0003f06100 */
[----:B------:R-:W2:Y:S04]  /*5870*/  @P0 LD.E R5, desc[UR36][R2.64] ;  /* 0x0000002402050980 */ /* 0x000ea8000c101900 */
[----:B--2---:R-:W-:Y:S04]  /*5880*/  @P0 STG.E desc[UR36][R16.64], R5 ;  /* 0x0000000510000986 */ /* 0x004fe8000c101924 */
[----:B------:R-:W2:Y:S04]  /*5890*/  @P0 LD.E R7, desc[UR36][R2.64+0x4] ;  /* 0x0000042402070980 */ /* 0x000ea8000c101900 */
[----:B--2---:R2:W-:Y:S04]  /*58a0*/  @P0 STG.E desc[UR36][R16.64+0x4], R7 ;  /* 0x0000040710000986 */ /* 0x0045e8000c101924 */
[----:B------:R-:W3:Y:S01]  /*58b0*/  @P0 LD.E R9, desc[UR36][R2.64+0x8] ;  /* 0x0000082402090980 */ /* 0x000ee2000c101900 */
[----:B------:R-:W-:Y:S01]  /*58c0*/  LOP3.LUT R8, R0, 0x3, RZ, 0xc0, !PT ;  /* 0x0000000300087812 */ /* 0x000fe200078ec0ff */
[----:B------:R-:W-:-:S03]  /*58d0*/  IMAD.MOV.U32 R10, RZ, RZ, RZ ;  /* 0x000000ffff0a7224 */ /* 0x000fc600078e00ff */
[----:B------:R-:W-:-:S04]  /*58e0*/  ISETP.NE.U32.AND P1, PT, R8, RZ, PT ;  /* 0x000000ff0800720c */ /* 0x000fc80003f25070 */
[----:B------:R-:W-:Y:S01]  /*58f0*/  ISETP.NE.AND.EX P1, PT, R10, RZ, PT, P1 ;  /* 0x000000ff0a00720c */ /* 0x000fe20003f25310 */
[----:B---3--:R-:W-:Y:S04]  /*5900*/  @P0 STG.E desc[UR36][R16.64+0x8], R9 ;  /* 0x0000080910000986 */ /* 0x008fe8000c101924 */
[----:B------:R3:W4:Y:S01]  /*5910*/  @P0 LD.E R11, desc[UR36][R2.64+0xc] ;  /* 0x00000c24020b0980 */ /* 0x000722000c101900 */
[----:B------:R-:W-:Y:S02]  /*5920*/  @P0 IADD3 R6, P2, PT, R2, 0x10, RZ ;  /* 0x0000001002060810 */ /* 0x000fe40007f5e0ff */
[----:B------:R-:W-:-:S03]  /*5930*/  @P0 IADD3 R0, P3, PT, R16, 0x10, RZ ;  /* 0x0000001010000810 */ /* 0x000fc60007f7e0ff */
[----:B--2---:R-:W-:Y:S02]  /*5940*/  @P0 IMAD.X R7, RZ, RZ, R3, P2 ;  /* 0x000000ffff070224 */ /* 0x004fe400010e0603 */
[----:B------:R-:W-:Y:S02]  /*5950*/  @P0 IMAD.X R5, RZ, RZ, R17, P3 ;  /* 0x000000ffff050224 */ /* 0x000fe400018e0611 */
[----:B---3--:R-:W-:Y:S02]  /*5960*/  @P0 IMAD.MOV.U32 R2, RZ, RZ, R6 ;  /* 0x000000ffff020224 */ /* 0x008fe400078e0006 */
[----:B------:R-:W-:Y:S01]  /*5970*/  @P0 IMAD.MOV.U32 R3, RZ, RZ, R7 ;  /* 0x000000ffff030224 */ /* 0x000fe200078e0007 */
[----:B----4-:R2:W-:Y:S02]  /*5980*/  @P0 STG.E desc[UR36][R16.64+0xc], R11 ;  /* 0x00000c0b10000986 */ /* 0x0105e4000c101924 */
[----:B--2---:R-:W-:Y:S02]  /*5990*/  @P0 IMAD.MOV.U32 R16, RZ, RZ, R0 ;  /* 0x000000ffff100224 */ /* 0x004fe400078e0000 */
[----:B------:R-:W-:Y:S01]  /*59a0*/  @P0 IMAD.MOV.U32 R17, RZ, RZ, R5 ;  /* 0x000000ffff110224 */ /* 0x000fe200078e0005 */
[----:B------:R-:W-:Y:S06]  /*59b0*/  @!P1 BRA `(.L_x_317) ;  /* 0x0000000000349947 */ /* 0x000fec0003800000 */
.L_x_323:
[----:B--2---:R2:W3:Y:S01]  /*59c0*/  LD.E R5, desc[UR36][R2.64] ;  /* 0x0000002402057980 */ /* 0x0044e2000c101900 */
[----:B------:R-:W-:Y:S01]  /*59d0*/  IMAD.MOV.U32 R6, RZ, RZ, R16 ;  /* 0x000000ffff067224 */ /* 0x000fe200078e0010 */
[----:B------:R-:W-:Y:S01]  /*59e0*/  IADD3 R8, P0, PT, R8, -0x1, RZ ;  /* 0xffffffff08087810 */ /* 0x000fe20007f1e0ff */
[--C-:B------:R-:W-:Y:S01]  /*59f0*/  IMAD.MOV.U32 R7, RZ, RZ, R17.reuse ;  /* 0x000000ffff077224 */ /* 0x100fe200078e0011 */
[----:B------:R-:W-:Y:S02]  /*5a00*/  IADD3 R16, P2, PT, R16, 0x4, RZ ;  /* 0x0000000410107810 */ /* 0x000fe40007f5e0ff */
[----:B------:R-:W-:Y:S02]  /*5a10*/  IADD3.X R10, PT, PT, R10, -0x1, RZ, P0, !PT ;  /* 0xffffffff0a0a7810 */ /* 0x000fe400007fe4ff */
[----:B------:R-:W-:Y:S01]  /*5a20*/  ISETP.NE.U32.AND P0, PT, R8, RZ, PT ;  /* 0x000000ff0800720c */ /* 0x000fe20003f05070 */
[----:B------:R-:W-:Y:S01]  /*5a30*/  IMAD.X R17, RZ, RZ, R17, P2 ;  /* 0x000000ffff117224 */ /* 0x000fe200010e0611 */
[----:B--2---:R-:W-:-:S02]  /*5a40*/  IADD3 R2, P1, PT, R2, 0x4, RZ ;  /* 0x0000000402027810 */ /* 0x004fc40007f3e0ff */
[----:B------:R-:W-:-:S03]  /*5a50*/  ISETP.NE.AND.EX P0, PT, R10, RZ, PT, P0 ;  /* 0x000000ff0a00720c */ /* 0x000fc60003f05300 */
[----:B------:R-:W-:Y:S01]  /*5a60*/  IMAD.X R3, RZ, RZ, R3, P1 ;  /* 0x000000ffff037224 */ /* 0x000fe200008e0603 */
[----:B---3--:R2:W-:Y:S09]  /*5a70*/  STG.E desc[UR36][R6.64], R5 ;  /* 0x0000000506007986 */ /* 0x0085f2000c101924 */
[----:B------:R-:W-:Y:S05]  /*5a80*/  @P0 BRA `(.L_x_323) ;  /* 0xfffffffc00cc0947 */ /* 0x000fea000383ffff */
.L_x_317:
[----:B------:R-:W-:Y:S05]  /*5a90*/  BSYNC.RECONVERGENT B0 ;  /* 0x0000000000007941 */ /* 0x000fea0003800200 */
.L_x_255:
[----:B------:R-:W-:-:S13]  /*5aa0*/  ISETP.NE.AND P0, PT, R4, RZ, PT ;  /* 0x000000ff0400720c */ /* 0x000fda0003f05270 */
[----:B------:R-:W-:Y:S05]  /*5ab0*/  @!P0 EXIT ;  /* 0x000000000000894d */ /* 0x000fea0003800000 */
[----:B------:R-:W-:Y:S01]  /*5ac0*/  MOV R0, 0x188 ;  /* 0x0000018800007802 */ /* 0x000fe20000000f00 */
[----:B------:R-:W-:Y:S02]  /*5ad0*/  IMAD.MOV.U32 R4, RZ, RZ, R18 ;  /* 0x000000ffff047224 */ /* 0x000fe400078e0012 */
[----:B--23--:R-:W-:Y:S01]  /*5ae0*/  IMAD.MOV.U32 R5, RZ, RZ, R19 ;  /* 0x000000ffff057224 */ /* 0x00cfe200078e0013 */
[----:B0-----:R0:W2:Y:S06]  /*5af0*/  LDC.64 R2, c[0x4][R0] ;  /* 0x0100000000027b82 */ /* 0x0010ac0000000a00 */
[----:B------:R-:W-:-:S07]  /*5b00*/  LEPC R20, `(.L_x_324) ;  /* 0x000000001014794e */ /* 0x000fce0000000000 */
[----:B012---:R-:W-:Y:S05]  /*5b10*/  CALL.ABS.NOINC R2 ;  /* 0x0000000002007343 */ /* 0x007fea0003c00000 */
.L_x_324:
[----:B------:R-:W-:Y:S05]  /*5b20*/  EXIT ;  /* 0x000000000000794d */ /* 0x000fea0003800000 */
.L_x_325:
        /* <DEDUP_REMOVED lines=13> */
.L_x_331:


//--------------------- .nv.global.init           --------------------------
	.section	.nv.global.init,"aw",@progbits
.nv.global.init:
	.type		$str$2,@object
	.size		$str$2,($str - $str$2)
$str$2:
        /*0000*/ 	.byte	0x25, 0x73, 0x0a, 0x00
	.type		$str,@object
	.size		$str,(.L_45 - $str)
$str:
        /*0004*/ 	.byte	0x74, 0x65, 0x6d, 0x70, 0x6f, 0x72, 0x61, 0x72, 0x79, 0x5f, 0x62, 0x75, 0x66, 0x66, 0x65, 0x72
        /*0014*/ 	.byte	0x3a, 0x3a, 0x61, 0x6c, 0x6c, 0x6f, 0x63, 0x61, 0x74, 0x65, 0x3a, 0x20, 0x67, 0x65, 0x74, 0x5f
        /*0024*/ 	.byte	0x74, 0x65, 0x6d, 0x70, 0x6f, 0x72, 0x61, 0x72, 0x79, 0x5f, 0x62, 0x75, 0x66, 0x66, 0x65, 0x72
        /*0034*/ 	.byte	0x20, 0x66, 0x61, 0x69, 0x6c, 0x65, 0x64, 0x00
.L_45:


//--------------------- .nv.shared._ZN3cub18CUB_300001_SM_10006detail10radix_sort29DeviceRadixSortOnesweepKernelINS1_5radix10policy_hubIjNS0_8NullTypeEyE10Policy1000ELNS0_9SortOrderE1EjS6_yiiNS1_21identity_decomposer_tEEEvPT5_SC_PT3_PKSD_PT1_PKSH_PT2_PKSL_T4_iiT6_ --------------------------
	.section	.nv.shared._ZN3cub18CUB_300001_SM_10006detail10radix_sort29DeviceRadixSortOnesweepKernelINS1_5radix10policy_hubIjNS0_8NullTypeEyE10Policy1000ELNS0_9SortOrderE1EjS6_yiiNS1_21identity_decomposer_tEEEvPT5_SC_PT3_PKSD_PT1_PKSH_PT2_PKSL_T4_iiT6_,"aw",@nobits
	.sectionflags	@""
	.align	16
.nv.shared._ZN3cub18CUB_300001_SM_10006detail10radix_sort29DeviceRadixSortOnesweepKernelINS1_5radix10policy_hubIjNS0_8NullTypeEyE10Policy1000ELNS0_9SortOrderE1EjS6_yiiNS1_21identity_decomposer_tEEEvPT5_SC_PT3_PKSD_PT1_PKSH_PT2_PKSL_T4_iiT6_:
	.zero		32256


//--------------------- .nv.shared.reserved.0     --------------------------
	.section	.nv.shared.reserved.0,"aw",@nobits
	.weak		__nv_reservedSMEM_offset_0_alias
	.size		__nv_reservedSMEM_offset_0_alias, 0, 64
	.other		__nv_reservedSMEM_offset_0_alias,@"STO_CUDA_RESERVED_SHARED STV_DEFAULT"
__nv_reservedSMEM_offset_0_alias:
	.zero		0
	.zero		64


//--------------------- .nv.global                --------------------------
	.section	.nv.global,"aw",@nobits
.nv.global:
	.type		_ZN34_INTERNAL_c1f877e3_4_k_cu_544908fe6thrust24THRUST_300001_SM_1000_NS12placeholders2_8E,@object
	.size		_ZN34_INTERNAL_c1f877e3_4_k_cu_544908fe6thrust24THRUST_300001_SM_1000_NS12placeholders2_8E,(_ZN34_INTERNAL_c1f877e3_4_k_cu_544908fe4cuda3std3__436_GLOBAL__N__c1f877e3_4_k_cu_544908fe6ignoreE - _ZN34_INTERNAL_c1f877e3_4_k_cu_544908fe6thrust24THRUST_300001_SM_1000_NS12placeholders2_8E)
_ZN34_INTERNAL_c1f877e3_4_k_cu_544908fe6thrust24THRUST_300001_SM_1000_NS12placeholders2_8E:
	.zero		1
	.type		_ZN34_INTERNAL_c1f877e3_4_k_cu_544908fe4cuda3std3__436_GLOBAL__N__c1f877e3_4_k_cu_544908fe6ignoreE,@object
	.size		_ZN34_INTERNAL_c1f877e3_4_k_cu_544908fe4cuda3std3__436_GLOBAL__N__c1f877e3_4_k_cu_544908fe6ignoreE,(_ZN34_INTERNAL_c1f877e3_4_k_cu_544908fe4cuda3std6ranges3__45__cpo4dataE - _ZN34_INTERNAL_c1f877e3_4_k_cu_544908fe4cuda3std3__436_GLOBAL__N__c1f877e3_4_k_cu_544908fe6ignoreE)
_ZN34_INTERNAL_c1f877e3_4_k_cu_544908fe4cuda3std3__436_GLOBAL__N__c1f877e3_4_k_cu_544908fe6ignoreE:
	.zero		1
	.type		_ZN34_INTERNAL_c1f877e3_4_k_cu_544908fe4cuda3std6ranges3__45__cpo4dataE,@object
	.size		_ZN34_INTERNAL_c1f877e3_4_k_cu_544908fe4cuda3std6ranges3__45__cpo4dataE,(_ZN34_INTERNAL_c1f877e3_4_k_cu_544908fe6thrust24THRUST_300001_SM_1000_NS6system3cpp3parE - _ZN34_INTERNAL_c1f877e3_4_k_cu_544908fe4cuda3std6ranges3__45__cpo4dataE)
_ZN34_INTERNAL_c1f877e3_4_k_cu_544908fe4cuda3std6ranges3__45__cpo4dataE:
	.zero		1
	.type		_ZN34_INTERNAL_c1f877e3_4_k_cu_544908fe6thrust24THRUST_300001_SM_1000_NS6system3cpp3parE,@object
	.size		_ZN34_INTERNAL_c1f877e3_4_k_cu_544908fe6thrust24THRUST_300001_SM_1000_NS6system3cpp3parE,(_ZN34_INTERNAL_c1f877e3_4_k_cu_544908fe4cuda3std3__45__cpo5beginE - _ZN34_INTERNAL_c1f877e3_4_k_cu_544908fe6thrust24THRUST_300001_SM_1000_NS6system3cpp3parE)
_ZN34_INTERNAL_c1f877e3_4_k_cu_544908fe6thrust24THRUST_300001_SM_1000_NS6system3cpp3parE:
	.zero		1
	.type		_ZN34_INTERNAL_c1f877e3_4_k_cu_544908fe4cuda3std3__45__cpo5beginE,@object
	.size		_ZN34_INTERNAL_c1f877e3_4_k_cu_544908fe4cuda3std3__45__cpo5beginE,(_ZN34_INTERNAL_c1f877e3_4_k_cu_544908fe4cuda3std6ranges3__45__cpo5beginE - _ZN34_INTERNAL_c1f877e3_4_k_cu_544908fe4cuda3std3__45__cpo5beginE)
_ZN34_INTERNAL_c1f877e3_4_k_cu_544908fe4cuda3std3__45__cpo5beginE:
	.zero		1
	.type		_ZN34_INTERNAL_c1f877e3_4_k_cu_544908fe4cuda3std6ranges3__45__cpo5beginE,@object
	.size		_ZN34_INTERNAL_c1f877e3_4_k_cu_544908fe4cuda3std6ranges3__45__cpo5beginE,(_ZN34_INTERNAL_c1f877e3_4_k_cu_544908fe6thrust24THRUST_300001_SM_1000_NS6deviceE - _ZN34_INTERNAL_c1f877e3_4_k_cu_544908fe4cuda3std6ranges3__45__cpo5beginE)
_ZN34_INTERNAL_c1f877e3_4_k_cu_544908fe4cuda3std6ranges3__45__cpo5beginE:
	.zero		1
	.type		_ZN34_INTERNAL_c1f877e3_4_k_cu_544908fe6thrust24THRUST_300001_SM_1000_NS6deviceE,@object
	.size		_ZN34_INTERNAL_c1f877e3_4_k_cu_544908fe6thrust24THRUST_300001_SM_1000_NS6deviceE,(_ZN34_INTERNAL_c1f877e3_4_k_cu_544908fe4cuda3std3__47nulloptE - _ZN34_INTERNAL_c1f877e3_4_k_cu_544908fe6thrust24THRUST_300001_SM_1000_NS6deviceE)
_ZN34_INTERNAL_c1f877e3_4_k_cu_544908fe6thrust24THRUST_300001_SM_1000_NS6deviceE:
	.zero		1
	.type		_ZN34_INTERNAL_c1f877e3_4_k_cu_544908fe4cuda3std3__47nulloptE,@object
	.size		_ZN34_INTERNAL_c1f877e3_4_k_cu_544908fe4cuda3std3__47nulloptE,(_ZN34_INTERNAL_c1f877e3_4_k_cu_544908fe4cuda3std6ranges3__45__cpo8distanceE - _ZN34_INTERNAL_c1f877e3_4_k_cu_544908fe4cuda3std3__47nulloptE)
_ZN34_INTERNAL_c1f877e3_4_k_cu_544908fe4cuda3std3__47nulloptE:
	.zero		1
	.type		_ZN34_INTERNAL_c1f877e3_4_k_cu_544908fe4cuda3std6ranges3__45__cpo8distanceE,@object
	.size		_ZN34_INTERNAL_c1f877e3_4_k_cu_544908fe4cuda3std6ranges3__45__cpo8distanceE,(_ZN34_INTERNAL_c1f877e3_4_k_cu_544908fe6thrust24THRUST_300001_SM_1000_NS12placeholders2_4E - _ZN34_INTERNAL_c1f877e3_4_k_cu_544908fe4cuda3std6ranges3__45__cpo8distanceE)
_ZN34_INTERNAL_c1f877e3_4_k_cu_544908fe4cuda3std6ranges3__45__cpo8distanceE:
	.zero		1
	.type		_ZN34_INTERNAL_c1f877e3_4_k_cu_544908fe6thrust24THRUST_300001_SM_1000_NS12placeholders2_4E,@object
	.size		_ZN34_INTERNAL_c1f877e3_4_k_cu_544908fe6thrust24THRUST_300001_SM_1000_NS12placeholders2_4E,(_ZN34_INTERNAL_c1f877e3_4_k_cu_544908fe4cuda3std3__45__cpo6rbeginE - _ZN34_INTERNAL_c1f877e3_4_k_cu_544908fe6thrust24THRUST_300001_SM_1000_NS12placeholders2_4E)
_ZN34_INTERNAL_c1f877e3_4_k_cu_544908fe6thrust24THRUST_300001_SM_1000_NS12placeholders2_4E:
	.zero		1
	.type		_ZN34_INTERNAL_c1f877e3_4_k_cu_544908fe4cuda3std3__45__cpo6rbeginE,@object
	.size		_ZN34_INTERNAL_c1f877e3_4_k_cu_544908fe4cuda3std3__45__cpo6rbeginE,(_ZN34_INTERNAL_c1f877e3_4_k_cu_544908fe4cuda3std6ranges3__45__cpo7advanceE - _ZN34_INTERNAL_c1f877e3_4_k_cu_544908fe4cuda3std3__45__cpo6rbeginE)
_ZN34_INTERNAL_c1f877e3_4_k_cu_544908fe4cuda3std3__45__cpo6rbeginE:
	.zero		1
	.type		_ZN34_INTERNAL_c1f877e3_4_k_cu_544908fe4cuda3std6ranges3__45__cpo7advanceE,@object
	.size		_ZN34_INTERNAL_c1f877e3_4_k_cu_544908fe4cuda3std6ranges3__45__cpo7advanceE,(_ZN34_INTERNAL_c1f877e3_4_k_cu_544908fe6thrust24THRUST_300001_SM_1000_NS12placeholders3_10E - _ZN34_INTERNAL_c1f877e3_4_k_cu_544908fe4cuda3std6ranges3__45__cpo7advanceE)
_ZN34_INTERNAL_c1f877e3_4_k_cu_544908fe4cuda3std6ranges3__45__cpo7advanceE:
	.zero		1
	.type		_ZN34_INTERNAL_c1f877e3_4_k_cu_544908fe6thrust24THRUST_300001_SM_1000_NS12placeholders3_10E,@object
	.size		_ZN34_INTERNAL_c1f877e3_4_k_cu_544908fe6thrust24THRUST_300001_SM_1000_NS12placeholders3_10E,(_ZN34_INTERNAL_c1f877e3_4_k_cu_544908fe4cuda3std3__48in_placeE - _ZN34_INTERNAL_c1f877e3_4_k_cu_544908fe6thrust24THRUST_300001_SM_1000_NS12placeholders3_10E)
_ZN34_INTERNAL_c1f877e3_4_k_cu_544908fe6thrust24THRUST_300001_SM_1000_NS12placeholders3_10E:
	.zero		1
	.type		_ZN34_INTERNAL_c1f877e3_4_k_cu_544908fe4cuda3std3__48in_placeE,@object
	.size		_ZN34_INTERNAL_c1f877e3_4_k_cu_544908fe4cuda3std3__48in_placeE,(_ZN34_INTERNAL_c1f877e3_4_k_cu_544908fe4cuda3std6ranges3__45__cpo4sizeE - _ZN34_INTERNAL_c1f877e3_4_k_cu_544908fe4cuda3std3__48in_placeE)
_ZN34_INTERNAL_c1f877e3_4_k_cu_544908fe4cuda3std3__48in_placeE:
	.zero		1
	.type		_ZN34_INTERNAL_c1f877e3_4_k_cu_544908fe4cuda3std6ranges3__45__cpo4sizeE,@object
	.size		_ZN34_INTERNAL_c1f877e3_4_k_cu_544908fe4cuda3std6ranges3__45__cpo4sizeE,(_ZN34_INTERNAL_c1f877e3_4_k_cu_544908fe6thrust24THRUST_300001_SM_1000_NS12placeholders2_2E - _ZN34_INTERNAL_c1f877e3_4_k_cu_544908fe4cuda3std6ranges3__45__cpo4sizeE)
_ZN34_INTERNAL_c1f877e3_4_k_cu_544908fe4cuda3std6ranges3__45__cpo4sizeE:
	.zero		1
	.type		_ZN34_INTERNAL_c1f877e3_4_k_cu_544908fe6thrust24THRUST_300001_SM_1000_NS12placeholders2_2E,@object
	.size		_ZN34_INTERNAL_c1f877e3_4_k_cu_544908fe6thrust24THRUST_300001_SM_1000_NS12placeholders2_2E,(_ZN34_INTERNAL_c1f877e3_4_k_cu_544908fe4cuda3std3__45__cpo6cbeginE - _ZN34_INTERNAL_c1f877e3_4_k_cu_544908fe6thrust24THRUST_300001_SM_1000_NS12placeholders2_2E)
_ZN34_INTERNAL_c1f877e3_4_k_cu_544908fe6thrust24THRUST_300001_SM_1000_NS12placeholders2_2E:
	.zero		1
	.type		_ZN34_INTERNAL_c1f877e3_4_k_cu_544908fe4cuda3std3__45__cpo6cbeginE,@object
	.size		_ZN34_INTERNAL_c1f877e3_4_k_cu_544908fe4cuda3std3__45__cpo6cbeginE,(_ZN34_INTERNAL_c1f877e3_4_k_cu_544908fe4cuda3std6ranges3__45__cpo6cbeginE - _ZN34_INTERNAL_c1f877e3_4_k_cu_544908fe4cuda3std3__45__cpo6cbeginE)
_ZN34_INTERNAL_c1f877e3_4_k_cu_544908fe4cuda3std3__45__cpo6cbeginE:
	.zero		1
	.type		_ZN34_INTERNAL_c1f877e3_4_k_cu_544908fe4cuda3std6ranges3__45__cpo6cbeginE,@object
	.size		_ZN34_INTERNAL_c1f877e3_4_k_cu_544908fe4cuda3std6ranges3__45__cpo6cbeginE,(_ZN34_INTERNAL_c1f877e3_4_k_cu_544908fe6thrust24THRUST_300001_SM_1000_NS12placeholders2_6E - _ZN34_INTERNAL_c1f877e3_4_k_cu_544908fe4cuda3std6ranges3__45__cpo6cbeginE)
_ZN34_INTERNAL_c1f877e3_4_k_cu_544908fe4cuda3std6ranges3__45__cpo6cbeginE:
	.zero		1
	.type		_ZN34_INTERNAL_c1f877e3_4_k_cu_544908fe6thrust24THRUST_300001_SM_1000_NS12placeholders2_6E,@object
	.size		_ZN34_INTERNAL_c1f877e3_4_k_cu_544908fe6thrust24THRUST_300001_SM_1000_NS12placeholders2_6E,(_ZN34_INTERNAL_c1f877e3_4_k_cu_544908fe4cuda3std3__45__cpo7crbeginE - _ZN34_INTERNAL_c1f877e3_4_k_cu_544908fe6thrust24THRUST_300001_SM_1000_NS12placeholders2_6E)
_ZN34_INTERNAL_c1f877e3_4_k_cu_544908fe6thrust24THRUST_300001_SM_1000_NS12placeholders2_6E:
	.zero		1
	.type		_ZN34_INTERNAL_c1f877e3_4_k_cu_544908fe4cuda3std3__45__cpo7crbeginE,@object
	.size		_ZN34_INTERNAL_c1f877e3_4_k_cu_544908fe4cuda3std3__45__cpo7crbeginE,(_ZN34_INTERNAL_c1f877e3_4_k_cu_544908fe4cuda3std6ranges3__45__cpo4nextE - _ZN34_INTERNAL_c1f877e3_4_k_cu_544908fe4cuda3std3__45__cpo7crbeginE)
_ZN34_INTERNAL_c1f877e3_4_k_cu_544908fe4cuda3std3__45__cpo7crbeginE:
	.zero		1
	.type		_ZN34_INTERNAL_c1f877e3_4_k_cu_544908fe4cuda3std6ranges3__45__cpo4nextE,@object
	.size		_ZN34_INTERNAL_c1f877e3_4_k_cu_544908fe4cuda3std6ranges3__45__cpo4nextE,(_ZN34_INTERNAL_c1f877e3_4_k_cu_544908fe4cuda3std6ranges3__45__cpo4swapE - _ZN34_INTERNAL_c1f877e3_4_k_cu_544908fe4cuda3std6ranges3__45__cpo4nextE)
_ZN34_INTERNAL_c1f877e3_4_k_cu_544908fe4cuda3std6ranges3__45__cpo4nextE:
	.zero		1
	.type		_ZN34_INTERNAL_c1f877e3_4_k_cu_544908fe4cuda3std6ranges3__45__cpo4swapE,@object
	.size		_ZN34_INTERNAL_c1f877e3_4_k_cu_544908fe4cuda3std6ranges3__45__cpo4swapE,(_ZN34_INTERNAL_c1f877e3_4_k_cu_544908fe6thrust24THRUST_300001_SM_1000_NS8cuda_cub10par_nosyncE - _ZN34_INTERNAL_c1f877e3_4_k_cu_544908fe4cuda3std6ranges3__45__cpo4swapE)
_ZN34_INTERNAL_c1f877e3_4_k_cu_544908fe4cuda3std6ranges3__45__cpo4swapE:
	.zero		1
	.type		_ZN34_INTERNAL_c1f877e3_4_k_cu_544908fe6thrust24THRUST_300001_SM_1000_NS8cuda_cub10par_nosyncE,@object
	.size		_ZN34_INTERNAL_c1f877e3_4_k_cu_544908fe6thrust24THRUST_300001_SM_1000_NS8cuda_cub10par_nosyncE,(_ZN34_INTERNAL_c1f877e3_4_k_cu_544908fe6thrust24THRUST_300001_SM_1000_NS3seqE - _ZN34_INTERNAL_c1f877e3_4_k_cu_544908fe6thrust24THRUST_300001_SM_1000_NS8cuda_cub10par_nosyncE)
_ZN34_INTERNAL_c1f877e3_4_k_cu_544908fe6thrust24THRUST_300001_SM_1000_NS8cuda_cub10par_nosyncE:
	.zero		1
	.type		_ZN34_INTERNAL_c1f877e3_4_k_cu_544908fe6thrust24THRUST_300001_SM_1000_NS3seqE,@object
	.size		_ZN34_INTERNAL_c1f877e3_4_k_cu_544908fe6thrust24THRUST_300001_SM_1000_NS3seqE,(_ZN34_INTERNAL_c1f877e3_4_k_cu_544908fe4cuda3std3__420unreachable_sentinelE - _ZN34_INTERNAL_c1f877e3_4_k_cu_544908fe6thrust24THRUST_300001_SM_1000_NS3seqE)
_ZN34_INTERNAL_c1f877e3_4_k_cu_544908fe6thrust24THRUST_300001_SM_1000_NS3seqE:
	.zero		1
	.type		_ZN34_INTERNAL_c1f877e3_4_k_cu_544908fe4cuda3std3__420unreachable_sentinelE,@object
	.size		_ZN34_INTERNAL_c1f877e3_4_k_cu_544908fe4cuda3std3__420unreachable_sentinelE,(_ZN34_INTERNAL_c1f877e3_4_k_cu_544908fe4cuda3std6ranges3__45__cpo5ssizeE - _ZN34_INTERNAL_c1f877e3_4_k_cu_544908fe4cuda3std3__420unreachable_sentinelE)
_ZN34_INTERNAL_c1f877e3_4_k_cu_544908fe4cuda3std3__420unreachable_sentinelE:
	.zero		1
	.type		_ZN34_INTERNAL_c1f877e3_4_k_cu_544908fe4cuda3std6ranges3__45__cpo5ssizeE,@object
	.size		_ZN34_INTERNAL_c1f877e3_4_k_cu_544908fe4cuda3std6ranges3__45__cpo5ssizeE,(_ZN34_INTERNAL_c1f877e3_4_k_cu_544908fe6thrust24THRUST_300001_SM_1000_NS12placeholders2_3E - _ZN34_INTERNAL_c1f877e3_4_k_cu_544908fe4cuda3std6ranges3__45__cpo5ssizeE)
_ZN34_INTERNAL_c1f877e3_4_k_cu_544908fe4cuda3std6ranges3__45__cpo5ssizeE:
	.zero		1
	.type		_ZN34_INTERNAL_c1f877e3_4_k_cu_544908fe6thrust24THRUST_300001_SM_1000_NS12placeholders2_3E,@object
	.size		_ZN34_INTERNAL_c1f877e3_4_k_cu_544908fe6thrust24THRUST_300001_SM_1000_NS12placeholders2_3E,(_ZN34_INTERNAL_c1f877e3_4_k_cu_544908fe4cuda3std3__45__cpo4cendE - _ZN34_INTERNAL_c1f877e3_4_k_cu_544908fe6thrust24THRUST_300001_SM_1000_NS12placeholders2_3E)
_ZN34_INTERNAL_c1f877e3_4_k_cu_544908fe6thrust24THRUST_300001_SM_1000_NS12placeholders2_3E:
	.zero		1
	.type		_ZN34_INTERNAL_c1f877e3_4_k_cu_544908fe4cuda3std3__45__cpo4cendE,@object
	.size		_ZN34_INTERNAL_c1f877e3_4_k_cu_544908fe4cuda3std3__45__cpo4cendE,(_ZN34_INTERNAL_c1f877e3_4_k_cu_544908fe4cuda3std6ranges3__45__cpo4cendE - _ZN34_INTERNAL_c1f877e3_4_k_cu_544908fe4cuda3std3__45__cpo4cendE)
_ZN34_INTERNAL_c1f877e3_4_k_cu_544908fe4cuda3std3__45__cpo4cendE:
	.zero		1
	.type		_ZN34_INTERNAL_c1f877e3_4_k_cu_544908fe4cuda3std6ranges3__45__cpo4cendE,@object
	.size		_ZN34_INTERNAL_c1f877e3_4_k_cu_544908fe4cuda3std6ranges3__45__cpo4cendE,(_ZN34_INTERNAL_c1f877e3_4_k_cu_544908fe6thrust24THRUST_300001_SM_1000_NS12placeholders2_7E - _ZN34_INTERNAL_c1f877e3_4_k_cu_544908fe4cuda3std6ranges3__45__cpo4cendE)
_ZN34_INTERNAL_c1f877e3_4_k_cu_544908fe4cuda3std6ranges3__45__cpo4cendE:
	.zero		1
	.type		_ZN34_INTERNAL_c1f877e3_4_k_cu_544908fe6thrust24THRUST_300001_SM_1000_NS12placeholders2_7E,@object
	.size		_ZN34_INTERNAL_c1f877e3_4_k_cu_544908fe6thrust24THRUST_300001_SM_1000_NS12placeholders2_7E,(_ZN34_INTERNAL_c1f877e3_4_k_cu_544908fe4cuda3std3__45__cpo5crendE - _ZN34_INTERNAL_c1f877e3_4_k_cu_544908fe6thrust24THRUST_300001_SM_1000_NS12placeholders2_7E)
_ZN34_INTERNAL_c1f877e3_4_k_cu_544908fe6thrust24THRUST_300001_SM_1000_NS12placeholders2_7E:
	.zero		1
	.type		_ZN34_INTERNAL_c1f877e3_4_k_cu_544908fe4cuda3std3__45__cpo5crendE,@object
	.size		_ZN34_INTERNAL_c1f877e3_4_k_cu_544908fe4cuda3std3__45__cpo5crendE,(_ZN34_INTERNAL_c1f877e3_4_k_cu_544908fe4cuda3std6ranges3__45__cpo4prevE - _ZN34_INTERNAL_c1f877e3_4_k_cu_544908fe4cuda3std3__45__cpo5crendE)
_ZN34_INTERNAL_c1f877e3_4_k_cu_544908fe4cuda3std3__45__cpo5crendE:
	.zero		1
	.type		_ZN34_INTERNAL_c1f877e3_4_k_cu_544908fe4cuda3std6ranges3__45__cpo4prevE,@object
	.size		_ZN34_INTERNAL_c1f877e3_4_k_cu_544908fe4cuda3std6ranges3__45__cpo4prevE,(_ZN34_INTERNAL_c1f877e3_4_k_cu_544908fe4cuda3std6ranges3__45__cpo9iter_moveE - _ZN34_INTERNAL_c1f877e3_4_k_cu_544908fe4cuda3std6ranges3__45__cpo4prevE)
_ZN34_INTERNAL_c1f877e3_4_k_cu_544908fe4cuda3std6ranges3__45__cpo4prevE:
	.zero		1
	.type		_ZN34_INTERNAL_c1f877e3_4_k_cu_544908fe4cuda3std6ranges3__45__cpo9iter_moveE,@object
	.size		_ZN34_INTERNAL_c1f877e3_4_k_cu_544908fe4cuda3std6ranges3__45__cpo9iter_moveE,(_ZN34_INTERNAL_c1f877e3_4_k_cu_544908fe6thrust24THRUST_300001_SM_1000_NS6system6detail10sequential3seqE - _ZN34_INTERNAL_c1f877e3_4_k_cu_544908fe4cuda3std6ranges3__45__cpo9iter_moveE)
_ZN34_INTERNAL_c1f877e3_4_k_cu_544908fe4cuda3std6ranges3__45__cpo9iter_moveE:
	.zero		1
	.type		_ZN34_INTERNAL_c1f877e3_4_k_cu_544908fe6thrust24THRUST_300001_SM_1000_NS6system6detail10sequential3seqE,@object
	.size		_ZN34_INTERNAL_c1f877e3_4_k_cu_544908fe6thrust24THRUST_300001_SM_1000_NS6system6detail10sequential3seqE,(_ZN34_INTERNAL_c1f877e3_4_k_cu_544908fe6thrust24THRUST_300001_SM_1000_NS12placeholders2_9E - _ZN34_INTERNAL_c1f877e3_4_k_cu_544908fe6thrust24THRUST_300001_SM_1000_NS6system6detail10sequential3seqE)
_ZN34_INTERNAL_c1f877e3_4_k_cu_544908fe6thrust24THRUST_300001_SM_1000_NS6system6detail10sequential3seqE:
	.zero		1
	.type		_ZN34_INTERNAL_c1f877e3_4_k_cu_544908fe6thrust24THRUST_300001_SM_1000_NS12placeholders2_9E,@object
	.size		_ZN34_INTERNAL_c1f877e3_4_k_cu_544908fe6thrust24THRUST_300001_SM_1000_NS12placeholders2_9E,(_ZN34_INTERNAL_c1f877e3_4_k_cu_544908fe4cuda3std3__419piecewise_constructE - _ZN34_INTERNAL_c1f877e3_4_k_cu_544908fe6thrust24THRUST_300001_SM_1000_NS12placeholders2_9E)
_ZN34_INTERNAL_c1f877e3_4_k_cu_544908fe6thrust24THRUST_300001_SM_1000_NS12placeholders2_9E:
	.zero		1
	.type		_ZN34_INTERNAL_c1f877e3_4_k_cu_544908fe4cuda3std3__419piecewise_constructE,@object
	.size		_ZN34_INTERNAL_c1f877e3_4_k_cu_544908fe4cuda3std3__419piecewise_constructE,(_ZN34_INTERNAL_c1f877e3_4_k_cu_544908fe4cuda3std6ranges3__45__cpo5cdataE - _ZN34_INTERNAL_c1f877e3_4_k_cu_544908fe4cuda3std3__419piecewise_constructE)
_ZN34_INTERNAL_c1f877e3_4_k_cu_544908fe4cuda3std3__419piecewise_constructE:
	.zero		1
	.type		_ZN34_INTERNAL_c1f877e3_4_k_cu_544908fe4cuda3std6ranges3__45__cpo5cdataE,@object
	.size		_ZN34_INTERNAL_c1f877e3_4_k_cu_544908fe4cuda3std6ranges3__45__cpo5cdataE,(_ZN34_INTERNAL_c1f877e3_4_k_cu_544908fe6thrust24THRUST_300001_SM_1000_NS12placeholders2_1E - _ZN34_INTERNAL_c1f877e3_4_k_cu_544908fe4cuda3std6ranges3__45__cpo5cdataE)
_ZN34_INTERNAL_c1f877e3_4_k_cu_544908fe4cuda3std6ranges3__45__cpo5cdataE:
	.zero		1
	.type		_ZN34_INTERNAL_c1f877e3_4_k_cu_544908fe6thrust24THRUST_300001_SM_1000_NS12placeholders2_1E,@object
	.size		_ZN34_INTERNAL_c1f877e3_4_k_cu_544908fe6thrust24THRUST_300001_SM_1000_NS12placeholders2_1E,(_ZN34_INTERNAL_c1f877e3_4_k_cu_544908fe4cuda3std3__45__cpo3endE - _ZN34_INTERNAL_c1f877e3_4_k_cu_544908fe6thrust24THRUST_300001_SM_1000_NS12placeholders2_1E)
_ZN34_INTERNAL_c1f877e3_4_k_cu_544908fe6thrust24THRUST_300001_SM_1000_NS12placeholders2_1E:
	.zero		1
	.type		_ZN34_INTERNAL_c1f877e3_4_k_cu_544908fe4cuda3std3__45__cpo3endE,@object
	.size		_ZN34_INTERNAL_c1f877e3_4_k_cu_544908fe4cuda3std3__45__cpo3endE,(_ZN34_INTERNAL_c1f877e3_4_k_cu_544908fe4cuda3std6ranges3__45__cpo3endE - _ZN34_INTERNAL_c1f877e3_4_k_cu_544908fe4cuda3std3__45__cpo3endE)
_ZN34_INTERNAL_c1f877e3_4_k_cu_544908fe4cuda3std3__45__cpo3endE:
	.zero		1
	.type		_ZN34_INTERNAL_c1f877e3_4_k_cu_544908fe4cuda3std6ranges3__45__cpo3endE,@object
	.size		_ZN34_INTERNAL_c1f877e3_4_k_cu_544908fe4cuda3std6ranges3__45__cpo3endE,(_ZN34_INTERNAL_c1f877e3_4_k_cu_544908fe6thrust24THRUST_300001_SM_1000_NS12placeholders2_5E - _ZN34_INTERNAL_c1f877e3_4_k_cu_544908fe4cuda3std6ranges3__45__cpo3endE)
_ZN34_INTERNAL_c1f877e3_4_k_cu_544908fe4cuda3std6ranges3__45__cpo3endE:
	.zero		1
	.type		_ZN34_INTERNAL_c1f877e3_4_k_cu_544908fe6thrust24THRUST_300001_SM_1000_NS12placeholders2_5E,@object
	.size		_ZN34_INTERNAL_c1f877e3_4_k_cu_544908fe6thrust24THRUST_300001_SM_1000_NS12placeholders2_5E,(_ZN34_INTERNAL_c1f877e3_4_k_cu_544908fe4cuda3std3__45__cpo4rendE - _ZN34_INTERNAL_c1f877e3_4_k_cu_544908fe6thrust24THRUST_300001_SM_1000_NS12placeholders2_5E)
_ZN34_INTERNAL_c1f877e3_4_k_cu_544908fe6thrust24THRUST_300001_SM_1000_NS12placeholders2_5E:
	.zero		1
	.type		_ZN34_INTERNAL_c1f877e3_4_k_cu_544908fe4cuda3std3__45__cpo4rendE,@object
	.size		_ZN34_INTERNAL_c1f877e3_4_k_cu_544908fe4cuda3std3__45__cpo4rendE,(_ZN34_INTERNAL_c1f877e3_4_k_cu_544908fe4cuda3std6ranges3__45__cpo9iter_swapE - _ZN34_INTERNAL_c1f877e3_4_k_cu_544908fe4cuda3std3__45__cpo4rendE)
_ZN34_INTERNAL_c1f877e3_4_k_cu_544908fe4cuda3std3__45__cpo4rendE:
	.zero		1
	.type		_ZN34_INTERNAL_c1f877e3_4_k_cu_544908fe4cuda3std6ranges3__45__cpo9iter_swapE,@object
	.size		_ZN34_INTERNAL_c1f877e3_4_k_cu_544908fe4cuda3std6ranges3__45__cpo9iter_swapE,(_ZN34_INTERNAL_c1f877e3_4_k_cu_544908fe4cuda3std3__48unexpectE - _ZN34_INTERNAL_c1f877e3_4_k_cu_544908fe4cuda3std6ranges3__45__cpo9iter_swapE)
_ZN34_INTERNAL_c1f877e3_4_k_cu_544908fe4cuda3std6ranges3__45__cpo9iter_swapE:
	.zero		1
	.type		_ZN34_INTERNAL_c1f877e3_4_k_cu_544908fe4cuda3std3__48unexpectE,@object
	.size		_ZN34_INTERNAL_c1f877e3_4_k_cu_544908fe4cuda3std3__48unexpectE,(_ZN34_INTERNAL_c1f877e3_4_k_cu_544908fe6thrust24THRUST_300001_SM_1000_NS8cuda_cub3parE - _ZN34_INTERNAL_c1f877e3_4_k_cu_544908fe4cuda3std3__48unexpectE)
_ZN34_INTERNAL_c1f877e3_4_k_cu_544908fe4cuda3std3__48unexpectE:
	.zero		1
	.type		_ZN34_INTERNAL_c1f877e3_4_k_cu_544908fe6thrust24THRUST_300001_SM_1000_NS8cuda_cub3parE,@object
	.size		_ZN34_INTERNAL_c1f877e3_4_k_cu_544908fe6thrust24THRUST_300001_SM_1000_NS8cuda_cub3parE,(.L_29 - _ZN34_INTERNAL_c1f877e3_4_k_cu_544908fe6thrust24THRUST_300001_SM_1000_NS8cuda_cub3parE)
_ZN34_INTERNAL_c1f877e3_4_k_cu_544908fe6thrust24THRUST_300001_SM_1000_NS8cuda_cub3parE:
	.zero		1
.L_29:


//--------------------- .nv.shared._ZN3cub18CUB_300001_SM_10006detail10radix_sort33DeviceRadixSortExclusiveSumKernelINS1_5radix10policy_hubIjNS0_8NullTypeEyE10Policy1000EyEEvPT0_ --------------------------
	.section	.nv.shared._ZN3cub18CUB_300001_SM_10006detail10radix_sort33DeviceRadixSortExclusiveSumKernelINS1_5radix10policy_hubIjNS0_8NullTypeEyE10Policy1000EyEEvPT0_,"aw",@nobits
	.sectionflags	@""
	.align	16
.nv.shared._ZN3cub18CUB_300001_SM_10006detail10radix_sort33DeviceRadixSortExclusiveSumKernelINS1_5radix10policy_hubIjNS0_8NullTypeEyE10Policy1000EyEEvPT0_:
	.zero		3360


//--------------------- .nv.shared._ZN3cub18CUB_300001_SM_10006detail10radix_sort30DeviceRadixSortHistogramKernelINS1_5radix10policy_hubIjNS0_8NullTypeEyE10Policy1000ELNS0_9SortOrderE1EjyNS1_21identity_decomposer_tEEEvPT2_PKT1_SB_iiT3_ --------------------------
	.section	.nv.shared._ZN3cub18CUB_300001_SM_10006detail10radix_sort30DeviceRadixSortHistogramKernelINS1_5radix10policy_hubIjNS0_8NullTypeEyE10Policy1000ELNS0_9SortOrderE1EjyNS1_21identity_decomposer_tEEEvPT2_PKT1_SB_iiT3_,"aw",@nobits
	.sectionflags	@""
	.align	4
.nv.shared._ZN3cub18CUB_300001_SM_10006detail10radix_sort30DeviceRadixSortHistogramKernelINS1_5radix10policy_hubIjNS0_8NullTypeEyE10Policy1000ELNS0_9SortOrderE1EjyNS1_21identity_decomposer_tEEEvPT2_PKT1_SB_iiT3_:
	.zero		5120


//--------------------- .nv.shared._ZN3cub18CUB_300001_SM_10006detail10radix_sort31DeviceRadixSortSingleTileKernelINS1_5radix10policy_hubIjNS0_8NullTypeEyE10Policy1000ELNS0_9SortOrderE1EjS6_yNS1_21identity_decomposer_tEEEvPKT1_PSB_PKT2_PSF_T3_iiT4_ --------------------------
	.section	.nv.shared._ZN3cub18CUB_300001_SM_10006detail10radix_sort31DeviceRadixSortSingleTileKernelINS1_5radix10policy_hubIjNS0_8NullTypeEyE10Policy1000ELNS0_9SortOrderE1EjS6_yNS1_21identity_decomposer_tEEEvPKT1_PSB_PKT2_PSF_T3_iiT4_,"aw",@nobits
	.sectionflags	@""
	.align	16
.nv.shared._ZN3cub18CUB_300001_SM_10006detail10radix_sort31DeviceRadixSortSingleTileKernelINS1_5radix10policy_hubIjNS0_8NullTypeEyE10Policy1000ELNS0_9SortOrderE1EjS6_yNS1_21identity_decomposer_tEEEvPKT1_PSB_PKT2_PSF_T3_iiT4_:
	.zero		34880


//--------------------- .nv.constant0._ZN3cub18CUB_300001_SM_10006detail10radix_sort29DeviceRadixSortOnesweepKernelINS1_5radix10policy_hubIjNS0_8NullTypeEyE10Policy1000ELNS0_9SortOrderE1EjS6_yiiNS1_21identity_decomposer_tEEEvPT5_SC_PT3_PKSD_PT1_PKSH_PT2_PKSL_T4_iiT6_ --------------------------
	.section	.nv.constant0._ZN3cub18CUB_300001_SM_10006detail10radix_sort29DeviceRadixSortOnesweepKernelINS1_5radix10policy_hubIjNS0_8NullTypeEyE10Policy1000ELNS0_9SortOrderE1EjS6_yiiNS1_21identity_decomposer_tEEEvPT5_SC_PT3_PKSD_PT1_PKSH_PT2_PKSL_T4_iiT6_,"a",@progbits
	.sectionflags	@""
	.align	4
.nv.constant0._ZN3cub18CUB_300001_SM_10006detail10radix_sort29DeviceRadixSortOnesweepKernelINS1_5radix10policy_hubIjNS0_8NullTypeEyE10Policy1000ELNS0_9SortOrderE1EjS6_yiiNS1_21identity_decomposer_tEEEvPT5_SC_PT3_PKSD_PT1_PKSH_PT2_PKSL_T4_iiT6_:
	.zero		973


//--------------------- .nv.constant0._ZN3cub18CUB_300001_SM_10006detail10radix_sort33DeviceRadixSortExclusiveSumKernelINS1_5radix10policy_hubIjNS0_8NullTypeEyE10Policy1000EyEEvPT0_ --------------------------
	.section	.nv.constant0._ZN3cub18CUB_300001_SM_10006detail10radix_sort33DeviceRadixSortExclusiveSumKernelINS1_5radix10policy_hubIjNS0_8NullTypeEyE10Policy1000EyEEvPT0_,"a",@progbits
	.sectionflags	@""
	.align	4
.nv.constant0._ZN3cub18CUB_300001_SM_10006detail10radix_sort33DeviceRadixSortExclusiveSumKernelINS1_5radix10policy_hubIjNS0_8NullTypeEyE10Policy1000EyEEvPT0_:
	.zero		904


//--------------------- .nv.constant0._ZN3cub18CUB_300001_SM_10006detail10radix_sort30DeviceRadixSortHistogramKernelINS1_5radix10policy_hubIjNS0_8NullTypeEyE10Policy1000ELNS0_9SortOrderE1EjyNS1_21identity_decomposer_tEEEvPT2_PKT1_SB_iiT3_ --------------------------
	.section	.nv.constant0._ZN3cub18CUB_300001_SM_10006detail10radix_sort30DeviceRadixSortHistogramKernelINS1_5radix10policy_hubIjNS0_8NullTypeEyE10Policy1000ELNS0_9SortOrderE1EjyNS1_21identity_decomposer_tEEEvPT2_PKT1_SB_iiT3_,"a",@progbits
	.sectionflags	@""
	.align	4
.nv.constant0._ZN3cub18CUB_300001_SM_10006detail10radix_sort30DeviceRadixSortHistogramKernelINS1_5radix10policy_hubIjNS0_8NullTypeEyE10Policy1000ELNS0_9SortOrderE1EjyNS1_21identity_decomposer_tEEEvPT2_PKT1_SB_iiT3_:
	.zero		929


//--------------------- .nv.constant0._ZN3cub18CUB_300001_SM_10006detail10radix_sort31DeviceRadixSortSingleTileKernelINS1_5radix10policy_hubIjNS0_8NullTypeEyE10Policy1000ELNS0_9SortOrderE1EjS6_yNS1_21identity_decomposer_tEEEvPKT1_PSB_PKT2_PSF_T3_iiT4_ --------------------------
	.section	.nv.constant0._ZN3cub18CUB_300001_SM_10006detail10radix_sort31DeviceRadixSortSingleTileKernelINS1_5radix10policy_hubIjNS0_8NullTypeEyE10Policy1000ELNS0_9SortOrderE1EjS6_yNS1_21identity_decomposer_tEEEvPKT1_PSB_PKT2_PSF_T3_iiT4_,"a",@progbits
	.sectionflags	@""
	.align	4
.nv.constant0._ZN3cub18CUB_300001_SM_10006detail10radix_sort31DeviceRadixSortSingleTileKernelINS1_5radix10policy_hubIjNS0_8NullTypeEyE10Policy1000ELNS0_9SortOrderE1EjS6_yNS1_21identity_decomposer_tEEEvPKT1_PSB_PKT2_PSF_T3_iiT4_:
	.zero		945


//--------------------- .nv.constant0._ZN3cub18CUB_300001_SM_10006detail11EmptyKernelIvEEvv --------------------------
	.section	.nv.constant0._ZN3cub18CUB_300001_SM_10006detail11EmptyKernelIvEEvv,"a",@progbits
	.sectionflags	@""
	.align	4
.nv.constant0._ZN3cub18CUB_300001_SM_10006detail11EmptyKernelIvEEvv:
	.zero		896


//--------------------- .nv.constant0.sortDescending --------------------------
	.section	.nv.constant0.sortDescending,"a",@progbits
	.sectionflags	@""
	.align	4
.nv.constant0.sortDescending:
	.zero		944


//--------------------- SYMBOLS --------------------------

	.type		.nv.reservedSmem.offset0,@object
	.size		.nv.reservedSmem.offset0,0x4
	.type		.nv.reservedSmem.cap,@object
	.size		.nv.reservedSmem.cap,0x4
	.type		vprintf,@function
	.type		malloc,@function
	.type		free,@function
